	.target	sm_90a

	.elftype	@"ET_EXEC"


//--------------------- .note.nv.tkinfo           --------------------------
	.section	.note.nv.tkinfo,"",@"SHT_NOTE"
	.sectionflags	@"SHF_NOTE_NV_TKINFO"
	.tkinfo
        /*0018*/ 	.word	0x00000002
        /*0030*/ 	.string	""
        /*0030*/ 	.string	"ptxas"
        /*0030*/ 	.string	"Cuda compilation tools, release 13.0, V13.0.88"
        /*0030*/ 	.string	"Build cuda_13.0.r13.0/compiler.36424714_0"
        /*0030*/ 	.string	"-arch sm_90a -m 64 "



//--------------------- .note.nv.cuinfo           --------------------------
	.section	.note.nv.cuinfo,"",@"SHT_NOTE"
	.sectionflags	@"SHF_NOTE_NV_CUINFO"
        /*0018*/ 	.short	0x0002
        /*001a*/ 	.short	0x005a
        /*001c*/ 	.short	0x0082
	.zero		2


//--------------------- .nv.info                  --------------------------
	.section	.nv.info,"",@"SHT_CUDA_INFO"
	.align	4


	//----- nvinfo : EIATTR_REGCOUNT
	.align		4
        /*0000*/ 	.byte	0x04, 0x2f
        /*0002*/ 	.short	(.L_15 - .L_14)
	.align		4
.L_14:
        /*0004*/ 	.word	index@(_ZN7cutlass13device_kernelINS_4gemm6kernel13GemmUniversalIN4cute5tupleIJiiiiEEENS1_10collective13CollectiveMmaINS1_34MainloopSm90TmaGmmaWarpSpecializedILi9ENS5_IJNS4_1CILi1EEESB_SB_EEENS1_35KernelTmaWarpSpecializedCooperativeEEENS5_IJNSA_ILi512EEENSA_ILi256EEENSA_ILi16EEEEEENS_10bfloat16_tENS5_IJlSB_lEEESJ_SK_NS4_8TiledMMAINS4_8MMA_AtomIJNS4_4SM904GMMA28MMA_64x256x16_F32BF16BF16_SSILNSO_5MajorE0ELSQ_0ELNSO_7ScaleInE1ELSR_1EEEEEENS4_6LayoutINS5_IJNSA_ILi2EEESB_SB_EEENS5_IJSB_NSA_ILi0EEESX_EEEEENS5_IJNS4_10UnderscoreES10_S10_EEEEENS4_13SM90_TMA_LOADENS4_14ComposedLayoutINS4_7SwizzleILi1ELi4ELi3EEENS4_18smem_ptr_flag_bitsILi16EEENSU_INS5_IJNSA_ILi8EEESH_EEENS5_IJSH_SB_EEEEEEEvNS4_8identityES13_S1D_vS1E_EENS_8epilogue10collective6detail29Sm90TmaWarpSpecializedAdapterINS1H_15DefaultEpilogueISJ_SK_SK_NS1G_6thread17LinearCombinationISJ_Li1EffLNS1L_9ScaleType4KindE0ELNS_15FloatRoundStyleE2ESJ_EENS1_15EpilogueDefaultEEEEEvvEEEEvNT_6ParamsE)
        /*0008*/ 	.word	0x000000a8


	//----- nvinfo : EIATTR_FRAME_SIZE
	.align		4
.L_15:
        /*000c*/ 	.byte	0x04, 0x11
        /*000e*/ 	.short	(.L_17 - .L_16)
	.align		4
.L_16:
        /*0010*/ 	.word	index@(_ZN7cutlass13device_kernelINS_4gemm6kernel13GemmUniversalIN4cute5tupleIJiiiiEEENS1_10collective13CollectiveMmaINS1_34MainloopSm90TmaGmmaWarpSpecializedILi9ENS5_IJNS4_1CILi1EEESB_SB_EEENS1_35KernelTmaWarpSpecializedCooperativeEEENS5_IJNSA_ILi512EEENSA_ILi256EEENSA_ILi16EEEEEENS_10bfloat16_tENS5_IJlSB_lEEESJ_SK_NS4_8TiledMMAINS4_8MMA_AtomIJNS4_4SM904GMMA28MMA_64x256x16_F32BF16BF16_SSILNSO_5MajorE0ELSQ_0ELNSO_7ScaleInE1ELSR_1EEEEEENS4_6LayoutINS5_IJNSA_ILi2EEESB_SB_EEENS5_IJSB_NSA_ILi0EEESX_EEEEENS5_IJNS4_10UnderscoreES10_S10_EEEEENS4_13SM90_TMA_LOADENS4_14ComposedLayoutINS4_7SwizzleILi1ELi4ELi3EEENS4_18smem_ptr_flag_bitsILi16EEENSU_INS5_IJNSA_ILi8EEESH_EEENS5_IJSH_SB_EEEEEEEvNS4_8identityES13_S1D_vS1E_EENS_8epilogue10collective6detail29Sm90TmaWarpSpecializedAdapterINS1H_15DefaultEpilogueISJ_SK_SK_NS1G_6thread17LinearCombinationISJ_Li1EffLNS1L_9ScaleType4KindE0ELNS_15FloatRoundStyleE2ESJ_EENS1_15EpilogueDefaultEEEEEvvEEEEvNT_6ParamsE)
        /*0014*/ 	.word	0x00000ab8


	//----- nvinfo : EIATTR_MIN_STACK_SIZE
	.align		4
.L_17:
        /*0018*/ 	.byte	0x04, 0x12
        /*001a*/ 	.short	(.L_19 - .L_18)
	.align		4
.L_18:
        /*001c*/ 	.word	index@(_ZN7cutlass13device_kernelINS_4gemm6kernel13GemmUniversalIN4cute5tupleIJiiiiEEENS1_10collective13CollectiveMmaINS1_34MainloopSm90TmaGmmaWarpSpecializedILi9ENS5_IJNS4_1CILi1EEESB_SB_EEENS1_35KernelTmaWarpSpecializedCooperativeEEENS5_IJNSA_ILi512EEENSA_ILi256EEENSA_ILi16EEEEEENS_10bfloat16_tENS5_IJlSB_lEEESJ_SK_NS4_8TiledMMAINS4_8MMA_AtomIJNS4_4SM904GMMA28MMA_64x256x16_F32BF16BF16_SSILNSO_5MajorE0ELSQ_0ELNSO_7ScaleInE1ELSR_1EEEEEENS4_6LayoutINS5_IJNSA_ILi2EEESB_SB_EEENS5_IJSB_NSA_ILi0EEESX_EEEEENS5_IJNS4_10UnderscoreES10_S10_EEEEENS4_13SM90_TMA_LOADENS4_14ComposedLayoutINS4_7SwizzleILi1ELi4ELi3EEENS4_18smem_ptr_flag_bitsILi16EEENSU_INS5_IJNSA_ILi8EEESH_EEENS5_IJSH_SB_EEEEEEEvNS4_8identityES13_S1D_vS1E_EENS_8epilogue10collective6detail29Sm90TmaWarpSpecializedAdapterINS1H_15DefaultEpilogueISJ_SK_SK_NS1G_6thread17LinearCombinationISJ_Li1EffLNS1L_9ScaleType4KindE0ELNS_15FloatRoundStyleE2ESJ_EENS1_15EpilogueDefaultEEEEEvvEEEEvNT_6ParamsE)
        /*0020*/ 	.word	0x00000ab8
.L_19:


//--------------------- .nv.compat                --------------------------
	.section	.nv.compat,"",@"SHT_CUDA_COMPAT_INFO"
	.align	4
        /*0000*/ 	.byte	0x02, 0x09, 0x01, 0x00, 0x02, 0x02, 0x04, 0x00, 0x02, 0x05, 0x05, 0x00, 0x03, 0x07, 0x01, 0x01
        /*0010*/ 	.byte	0x02, 0x03, 0x01, 0x00, 0x02, 0x06, 0x01, 0x00, 0x04, 0x0b, 0x08, 0x00, 0x00, 0x00, 0x00, 0x00
        /*0020*/ 	.byte	0x00, 0x00, 0x00, 0x00


//--------------------- .nv.info._ZN7cutlass13device_kernelINS_4gemm6kernel13GemmUniversalIN4cute5tupleIJiiiiEEENS1_10collective13CollectiveMmaINS1_34MainloopSm90TmaGmmaWarpSpecializedILi9ENS5_IJNS4_1CILi1EEESB_SB_EEENS1_35KernelTmaWarpSpecializedCooperativeEEENS5_IJNSA_ILi512EEENSA_ILi256EEENSA_ILi16EEEEEENS_10bfloat16_tENS5_IJlSB_lEEESJ_SK_NS4_8TiledMMAINS4_8MMA_AtomIJNS4_4SM904GMMA28MMA_64x256x16_F32BF16BF16_SSILNSO_5MajorE0ELSQ_0ELNSO_7ScaleInE1ELSR_1EEEEEENS4_6LayoutINS5_IJNSA_ILi2EEESB_SB_EEENS5_IJSB_NSA_ILi0EEESX_EEEEENS5_IJNS4_10UnderscoreES10_S10_EEEEENS4_13SM90_TMA_LOADENS4_14ComposedLayoutINS4_7SwizzleILi1ELi4ELi3EEENS4_18smem_ptr_flag_bitsILi16EEENSU_INS5_IJNSA_ILi8EEESH_EEENS5_IJSH_SB_EEEEEEEvNS4_8identityES13_S1D_vS1E_EENS_8epilogue10collective6detail29Sm90TmaWarpSpecializedAdapterINS1H_15DefaultEpilogueISJ_SK_SK_NS1G_6thread17LinearCombinationISJ_Li1EffLNS1L_9ScaleType4KindE0ELNS_15FloatRoundStyleE2ESJ_EENS1_15EpilogueDefaultEEEEEvvEEEEvNT_6ParamsE --------------------------
	.section	.nv.info._ZN7cutlass13device_kernelINS_4gemm6kernel13GemmUniversalIN4cute5tupleIJiiiiEEENS1_10collective13CollectiveMmaINS1_34MainloopSm90TmaGmmaWarpSpecializedILi9ENS5_IJNS4_1CILi1EEESB_SB_EEENS1_35KernelTmaWarpSpecializedCooperativeEEENS5_IJNSA_ILi512EEENSA_ILi256EEENSA_ILi16EEEEEENS_10bfloat16_tENS5_IJlSB_lEEESJ_SK_NS4_8TiledMMAINS4_8MMA_AtomIJNS4_4SM904GMMA28MMA_64x256x16_F32BF16BF16_SSILNSO_5MajorE0ELSQ_0ELNSO_7ScaleInE1ELSR_1EEEEEENS4_6LayoutINS5_IJNSA_ILi2EEESB_SB_EEENS5_IJSB_NSA_ILi0EEESX_EEEEENS5_IJNS4_10UnderscoreES10_S10_EEEEENS4_13SM90_TMA_LOADENS4_14ComposedLayoutINS4_7SwizzleILi1ELi4ELi3EEENS4_18smem_ptr_flag_bitsILi16EEENSU_INS5_IJNSA_ILi8EEESH_EEENS5_IJSH_SB_EEEEEEEvNS4_8identityES13_S1D_vS1E_EENS_8epilogue10collective6detail29Sm90TmaWarpSpecializedAdapterINS1H_15DefaultEpilogueISJ_SK_SK_NS1G_6thread17LinearCombinationISJ_Li1EffLNS1L_9ScaleType4KindE0ELNS_15FloatRoundStyleE2ESJ_EENS1_15EpilogueDefaultEEEEEvvEEEEvNT_6ParamsE,"",@"SHT_CUDA_INFO"
	.sectionflags	@""
	.align	4


	//----- nvinfo : EIATTR_CUDA_API_VERSION
	.align		4
        /*0000*/ 	.byte	0x04, 0x37
        /*0002*/ 	.short	(.L_21 - .L_20)
.L_20:
        /*0004*/ 	.word	0x00000082


	//----- nvinfo : EIATTR_KPARAM_INFO
	.align		4
.L_21:
        /*0008*/ 	.byte	0x04, 0x17
        /*000a*/ 	.short	(.L_23 - .L_22)
.L_22:
        /*000c*/ 	.word	0x00000000
        /*0010*/ 	.short	0x0000
        /*0012*/ 	.short	0x0070
        /*0014*/ 	.byte	0x00, 0xf0, 0x01, 0x10


	//----- nvinfo : EIATTR_SPARSE_MMA_MASK
	.align		4
.L_23:
        /*0018*/ 	.byte	0x03, 0x50
        /*001a*/ 	.short	0x0000


	//----- nvinfo : EIATTR_MAXREG_COUNT
	.align		4
        /*001c*/ 	.byte	0x03, 0x1b
        /*001e*/ 	.short	0x00a8


	//----- nvinfo : EIATTR_NUM_BARRIERS
	.align		4
        /*0020*/ 	.byte	0x02, 0x4c
        /*0022*/ 	.byte	0x01
	.zero		1


	//----- nvinfo : EIATTR_EXTERNS
	.align		4
        /*0024*/ 	.byte	0x04, 0x0f
        /*0026*/ 	.short	(.L_25 - .L_24)


	//   ....[0]....
	.align		4
.L_24:
        /*0028*/ 	.word	index@(__assertfail)


	//----- nvinfo : EIATTR_ANNOTATIONS
	.align		4
.L_25:
        /*002c*/ 	.byte	0x04, 0x55
        /*002e*/ 	.short	(.L_27 - .L_26)


	//   ....[0]....
.L_26:
        /*0030*/ 	.word	0x00000001
        /*0034*/ 	.byte	0x60, 0x07, 0x00, 0x00, 0x01, 0x00, 0x00, 0x00, 0x80, 0x07, 0x00, 0x00, 0x01, 0x00, 0x00, 0x00
        /* <DEDUP_REMOVED lines=852> */
        /*3584*/ 	.byte	0xc0, 0x8b, 0x02, 0x00, 0x01, 0x00, 0x00, 0x00, 0xe0, 0x8b, 0x02, 0x00


	//----- nvinfo : EIATTR_MERCURY_ISA_VERSION
	.align		4
.L_27:
        /*3590*/ 	.byte	0x03, 0x5f
        /*3592*/ 	.short	0x0101


	//----- nvinfo : EIATTR_INT_WARP_WIDE_INSTR_OFFSETS
	.align		4
        /*3594*/ 	.byte	0x04, 0x31
        /*3596*/ 	.short	(.L_29 - .L_28)


	//   ....[0]....
.L_28:
        /*3598*/ 	.word	0x000005d0


	//   ....[1]....
        /*359c*/ 	.word	0x000005e0


	//   ....[2]....
        /*35a0*/ 	.word	0x00000670


	//----- nvinfo : EIATTR_COOP_GROUP_MASK_REGIDS
	.align		4
.L_29:
        /*35a4*/ 	.byte	0x04, 0x29
        /*35a6*/ 	.short	(.L_31 - .L_30)


	//   ....[0]....
.L_30:
        /*35a8*/ 	.word	0xffffffff


	//   ....[1]....
        /*35ac*/ 	.word	0xffffffff


	//   ....[2]....
        /*35b0*/ 	.word	0xffffffff


	//   ....[3]....
        /*35b4*/ 	.word	0xffffffff


	//   ....[4]....
        /*35b8*/ 	.word	0xffffffff


	//----- nvinfo : EIATTR_COOP_GROUP_INSTR_OFFSETS
	.align		4
.L_31:
        /*35bc*/ 	.byte	0x04, 0x28
        /*35be*/ 	.short	(.L_33 - .L_32)


	//   ....[0]....
.L_32:
        /*35c0*/ 	.word	0x00000070


	//   ....[1]....
        /*35c4*/ 	.word	0x00000080


	//   ....[2]....
        /*35c8*/ 	.word	0x000001a0


	//   ....[3]....
        /*35cc*/ 	.word	0x00000480


	//   ....[4]....
        /*35d0*/ 	.word	0x00001240


	//----- nvinfo : EIATTR_REG_RECONFIG
	.align		4
.L_33:
        /*35d4*/ 	.byte	0x01, 0x54
	.zero		2


	//----- nvinfo : EIATTR_SYSCALL_OFFSETS
	.align		4
        /*35d8*/ 	.byte	0x04, 0x46
        /*35da*/ 	.short	(.L_35 - .L_34)


	//   ....[0]....
.L_34:
        /*35dc*/ 	.word	0x000013f0


	//----- nvinfo : EIATTR_MBARRIER_INSTR_OFFSETS
	.align		4
.L_35:
        /*35e0*/ 	.byte	0x04, 0x39
        /*35e2*/ 	.short	(.L_37 - .L_36)


	//   ....[0]....
.L_36:
        /*35e4*/ 	.word	0x00000340
        /*35e8*/ 	.word	0x000000ff
        /*35ec*/ 	.word	0x00000000
        /*35f0*/ 	.short	0x0100
        /*35f2*/ 	.byte	0x08
	.zero		1


	//   ....[1]....
        /*35f4*/ 	.word	0x00000350
        /*35f8*/ 	.word	0x000000ff
        /*35fc*/ 	.word	0x00000048
        /*3600*/ 	.short	0x0100
        /*3602*/ 	.byte	0x08
	.zero		1


	//   ....[2]....
        /*3604*/ 	.word	0x00000360
        /*3608*/ 	.word	0x000000ff
        /*360c*/ 	.word	0x00000008
        /*3610*/ 	.short	0x0100
        /*3612*/ 	.byte	0x08
	.zero		1


	//   ....[3]....
        /*3614*/ 	.word	0x00000370
        /*3618*/ 	.word	0x000000ff
        /*361c*/ 	.word	0x00000050
        /*3620*/ 	.short	0x0100
        /*3622*/ 	.byte	0x08
	.zero		1


	//   ....[4]....
        /*3624*/ 	.word	0x00000380
        /*3628*/ 	.word	0x000000ff
        /*362c*/ 	.word	0x00000010
        /*3630*/ 	.short	0x0100
        /*3632*/ 	.byte	0x08
	.zero		1


	//   ....[5]....
        /*3634*/ 	.word	0x00000390
        /*3638*/ 	.word	0x000000ff
        /*363c*/ 	.word	0x00000058
        /*3640*/ 	.short	0x0100
        /*3642*/ 	.byte	0x08
	.zero		1


	//   ....[6]....
        /*3644*/ 	.word	0x000003a0
        /*3648*/ 	.word	0x000000ff
        /*364c*/ 	.word	0x00000018
        /*3650*/ 	.short	0x0100
        /*3652*/ 	.byte	0x08
	.zero		1


	//   ....[7]....
        /*3654*/ 	.word	0x000003b0
        /*3658*/ 	.word	0x000000ff
        /*365c*/ 	.word	0x00000060
        /*3660*/ 	.short	0x0100
        /*3662*/ 	.byte	0x08
	.zero		1


	//   ....[8]....
        /*3664*/ 	.word	0x000003c0
        /*3668*/ 	.word	0x000000ff
        /*366c*/ 	.word	0x00000020
        /*3670*/ 	.short	0x0100
        /*3672*/ 	.byte	0x08
	.zero		1


	//   ....[9]....
        /*3674*/ 	.word	0x000003d0
        /*3678*/ 	.word	0x000000ff
        /*367c*/ 	.word	0x00000068
        /*3680*/ 	.short	0x0100
        /*3682*/ 	.byte	0x08
	.zero		1


	//   ....[10]....
        /*3684*/ 	.word	0x000003e0
        /*3688*/ 	.word	0x000000ff
        /*368c*/ 	.word	0x00000028
        /*3690*/ 	.short	0x0100
        /*3692*/ 	.byte	0x08
	.zero		1


	//   ....[11]....
        /*3694*/ 	.word	0x000003f0
        /*3698*/ 	.word	0x000000ff
        /*369c*/ 	.word	0x00000070
        /*36a0*/ 	.short	0x0100
        /*36a2*/ 	.byte	0x08
	.zero		1


	//   ....[12]....
        /*36a4*/ 	.word	0x00000400
        /*36a8*/ 	.word	0x000000ff
        /*36ac*/ 	.word	0x00000030
        /*36b0*/ 	.short	0x0100
        /*36b2*/ 	.byte	0x08
	.zero		1


	//   ....[13]....
        /*36b4*/ 	.word	0x00000410
        /*36b8*/ 	.word	0x000000ff
        /*36bc*/ 	.word	0x00000078
        /*36c0*/ 	.short	0x0100
        /*36c2*/ 	.byte	0x08
	.zero		1


	//   ....[14]....
        /*36c4*/ 	.word	0x00000420
        /*36c8*/ 	.word	0x000000ff
        /*36cc*/ 	.word	0x00000038
        /*36d0*/ 	.short	0x0100
        /*36d2*/ 	.byte	0x08
	.zero		1


	//   ....[15]....
        /*36d4*/ 	.word	0x00000430
        /*36d8*/ 	.word	0x000000ff
        /*36dc*/ 	.word	0x00000080
        /*36e0*/ 	.short	0x0100
        /*36e2*/ 	.byte	0x08
	.zero		1


	//   ....[16]....
        /*36e4*/ 	.word	0x00000440
        /*36e8*/ 	.word	0x000000ff
        /*36ec*/ 	.word	0x00000040
        /*36f0*/ 	.short	0x0100
        /*36f2*/ 	.byte	0x08
	.zero		1


	//   ....[17]....
        /*36f4*/ 	.word	0x00000450
        /*36f8*/ 	.word	0x000000ff
        /*36fc*/ 	.word	0x00000088
        /*3700*/ 	.short	0x0100
        /*3702*/ 	.byte	0x08
	.zero		1


	//   ....[18]....
        /*3704*/ 	.word	0x000006f0
        /*3708*/ 	.word	0x000000ff
        /*370c*/ 	.word	0x000000a0
        /*3710*/ 	.short	0x0100
        /*3712*/ 	.byte	0x10
	.zero		1


	//   ....[19]....
        /*3714*/ 	.word	0x00000790
        /*3718*/ 	.word	0x000000ff
        /*371c*/ 	.word	0x000000a8
        /*3720*/ 	.short	0x0100
        /*3722*/ 	.byte	0x10
	.zero		1


	//   ....[20]....
        /*3724*/ 	.word	0x00001490
        /*3728*/ 	.word	0x00000003
        /*372c*/ 	.word	0x00000000
        /*3730*/ 	.short	0x010a
        /*3732*/ 	.byte	0x3f
	.zero		1


	//   ....[21]....
        /*3734*/ 	.word	0x000014d0
        /*3738*/ 	.word	0x00000003
        /*373c*/ 	.word	0x00000000
        /*3740*/ 	.short	0x010a
        /*3742*/ 	.byte	0x3f
	.zero		1


	//   ....[22]....
        /*3744*/ 	.word	0x000023e0
        /*3748*/ 	.word	0x000000ff
        /*374c*/ 	.word	0x00000000
        /*3750*/ 	.short	0x010a
        /*3752*/ 	.byte	0x04
	.zero		1


	//   ....[23]....
        /*3754*/ 	.word	0x00002420
        /*3758*/ 	.word	0x000000ff
        /*375c*/ 	.word	0x00000000
        /*3760*/ 	.short	0x010a
        /*3762*/ 	.byte	0x04
	.zero		1


	//   ....[24]....
        /*3764*/ 	.word	0x000050e0
        /*3768*/ 	.word	0x000000ff
        /*376c*/ 	.word	0x00000000
        /*3770*/ 	.short	0x0101
        /*3772*/ 	.byte	0x04
	.zero		1


	//   ....[25]....
        /*3774*/ 	.word	0x000052a0
        /*3778*/ 	.word	0x00000000
        /*377c*/ 	.word	0x00000000
        /*3780*/ 	.short	0x0101
        /*3782*/ 	.byte	0x3f
	.zero		1


	//   ....[26]....
        /*3784*/ 	.word	0x00028780
        /*3788*/ 	.word	0x0000000f
        /*378c*/ 	.word	0x00000048
        /*3790*/ 	.short	0x010a
        /*3792*/ 	.byte	0x3f
	.zero		1


	//   ....[27]....
        /*3794*/ 	.word	0x00028ae0
        /*3798*/ 	.word	0x00000002
        /*379c*/ 	.word	0x000000a8
        /*37a0*/ 	.short	0x0101
        /*37a2*/ 	.byte	0x3f
	.zero		1


	//   ....[28]....
        /*37a4*/ 	.word	0x000292f0
        /*37a8*/ 	.word	0x00000004
        /*37ac*/ 	.word	0x00000000
        /*37b0*/ 	.short	0x010a
        /*37b2*/ 	.byte	0x3f
	.zero		1


	//   ....[29]....
        /*37b4*/ 	.word	0x00029380
        /*37b8*/ 	.word	0x00000003
        /*37bc*/ 	.word	0x00000000
        /*37c0*/ 	.short	0x010a
        /*37c2*/ 	.byte	0x3f
	.zero		1


	//   ....[30]....
        /*37c4*/ 	.word	0x00029410
        /*37c8*/ 	.word	0x00000003
        /*37cc*/ 	.word	0x00000000
        /*37d0*/ 	.short	0x010a
        /*37d2*/ 	.byte	0x3f
	.zero		1


	//   ....[31]....
        /*37d4*/ 	.word	0x000294a0
        /*37d8*/ 	.word	0x00000003
        /*37dc*/ 	.word	0x00000000
        /*37e0*/ 	.short	0x010a
        /*37e2*/ 	.byte	0x3f
	.zero		1


	//   ....[32]....
        /*37e4*/ 	.word	0x00029530
        /*37e8*/ 	.word	0x00000003
        /*37ec*/ 	.word	0x00000000
        /*37f0*/ 	.short	0x010a
        /*37f2*/ 	.byte	0x3f
	.zero		1


	//   ....[33]....
        /*37f4*/ 	.word	0x000295c0
        /*37f8*/ 	.word	0x00000003
        /*37fc*/ 	.word	0x00000000
        /*3800*/ 	.short	0x010a
        /*3802*/ 	.byte	0x3f
	.zero		1


	//   ....[34]....
        /*3804*/ 	.word	0x00029650
        /*3808*/ 	.word	0x00000003
        /*380c*/ 	.word	0x00000000
        /*3810*/ 	.short	0x010a
        /*3812*/ 	.byte	0x3f
	.zero		1


	//   ....[35]....
        /*3814*/ 	.word	0x000296e0
        /*3818*/ 	.word	0x00000003
        /*381c*/ 	.word	0x00000000
        /*3820*/ 	.short	0x010a
        /*3822*/ 	.byte	0x3f
	.zero		1


	//   ....[36]....
        /*3824*/ 	.word	0x00029770
        /*3828*/ 	.word	0x00000003
        /*382c*/ 	.word	0x00000000
        /*3830*/ 	.short	0x010a
        /*3832*/ 	.byte	0x3f
	.zero		1


	//   ....[37]....
        /*3834*/ 	.word	0x000297d0
        /*3838*/ 	.word	0x00000003
        /*383c*/ 	.word	0x00000000
        /*3840*/ 	.short	0x010a
        /*3842*/ 	.byte	0x3f
	.zero		1


	//   ....[38]....
        /*3844*/ 	.word	0x00029830
        /*3848*/ 	.word	0x00000006
        /*384c*/ 	.word	0x00000000
        /*3850*/ 	.short	0x010a
        /*3852*/ 	.byte	0x3f
	.zero		1


	//   ....[39]....
        /*3854*/ 	.word	0x00029900
        /*3858*/ 	.word	0x0000000f
        /*385c*/ 	.word	0x00000048
        /*3860*/ 	.short	0x010a
        /*3862*/ 	.byte	0x3f
	.zero		1


	//   ....[40]....
        /*3864*/ 	.word	0x000299d0
        /*3868*/ 	.word	0x00000004
        /*386c*/ 	.word	0x00000000
        /*3870*/ 	.short	0x010a
        /*3872*/ 	.byte	0x3f
	.zero		1


	//   ....[41]....
        /*3874*/ 	.word	0x00029a20
        /*3878*/ 	.word	0x00000003
        /*387c*/ 	.word	0x00000000
        /*3880*/ 	.short	0x010a
        /*3882*/ 	.byte	0x3f
	.zero		1


	//   ....[42]....
        /*3884*/ 	.word	0x00029a70
        /*3888*/ 	.word	0x00000003
        /*388c*/ 	.word	0x00000000
        /*3890*/ 	.short	0x010a
        /*3892*/ 	.byte	0x3f
	.zero		1


	//   ....[43]....
        /*3894*/ 	.word	0x00029ac0
        /*3898*/ 	.word	0x00000003
        /*389c*/ 	.word	0x00000000
        /*38a0*/ 	.short	0x010a
        /*38a2*/ 	.byte	0x3f
	.zero		1


	//   ....[44]....
        /*38a4*/ 	.word	0x00029b10
        /*38a8*/ 	.word	0x00000003
        /*38ac*/ 	.word	0x00000000
        /*38b0*/ 	.short	0x010a
        /*38b2*/ 	.byte	0x3f
	.zero		1


	//   ....[45]....
        /*38b4*/ 	.word	0x00029b60
        /*38b8*/ 	.word	0x00000003
        /*38bc*/ 	.word	0x00000000
        /*38c0*/ 	.short	0x010a
        /*38c2*/ 	.byte	0x3f
	.zero		1


	//   ....[46]....
        /*38c4*/ 	.word	0x00029bb0
        /*38c8*/ 	.word	0x00000003
        /*38cc*/ 	.word	0x00000000
        /*38d0*/ 	.short	0x010a
        /*38d2*/ 	.byte	0x3f
	.zero		1


	//   ....[47]....
        /*38d4*/ 	.word	0x00029c00
        /*38d8*/ 	.word	0x00000003
        /*38dc*/ 	.word	0x00000000
        /*38e0*/ 	.short	0x010a
        /*38e2*/ 	.byte	0x3f
	.zero		1


	//----- nvinfo : EIATTR_NUM_MBARRIERS
	.align		4
.L_37:
        /*38e4*/ 	.byte	0x03, 0x38
        /*38e6*/ 	.short	0x0014


	//----- nvinfo : EIATTR_EXIT_INSTR_OFFSETS
	.align		4
        /*38e8*/ 	.byte	0x04, 0x1c
        /*38ea*/ 	.short	(.L_39 - .L_38)


	//   ....[0]....
.L_38:
        /*38ec*/ 	.word	0x000007f0


	//   ....[1]....
        /*38f0*/ 	.word	0x00001160


	//   ....[2]....
        /*38f4*/ 	.word	0x00027d00


	//   ....[3]....
        /*38f8*/ 	.word	0x00028410


	//   ....[4]....
        /*38fc*/ 	.word	0x000297c0


	//----- nvinfo : EIATTR_MAX_THREADS
	.align		4
.L_39:
        /*3900*/ 	.byte	0x04, 0x05
        /*3902*/ 	.short	(.L_41 - .L_40)
.L_40:
        /*3904*/ 	.word	0x00000180
        /*3908*/ 	.word	0x00000001
        /*390c*/ 	.word	0x00000001


	//----- nvinfo : EIATTR_CRS_STACK_SIZE
	.align		4
.L_41:
        /*3910*/ 	.byte	0x04, 0x1e
        /*3912*/ 	.short	(.L_43 - .L_42)
.L_42:
        /*3914*/ 	.word	0x00000000


	//----- nvinfo : EIATTR_CBANK_PARAM_SIZE
	.align		4
.L_43:
        /*3918*/ 	.byte	0x03, 0x19
        /*391a*/ 	.short	0x0470


	//----- nvinfo : EIATTR_PARAM_CBANK
	.align		4
        /*391c*/ 	.byte	0x04, 0x0a
        /*391e*/ 	.short	(.L_45 - .L_44)
	.align		4
.L_44:
        /*3920*/ 	.word	index@(.nv.constant0._ZN7cutlass13device_kernelINS_4gemm6kernel13GemmUniversalIN4cute5tupleIJiiiiEEENS1_10collective13CollectiveMmaINS1_34MainloopSm90TmaGmmaWarpSpecializedILi9ENS5_IJNS4_1CILi1EEESB_SB_EEENS1_35KernelTmaWarpSpecializedCooperativeEEENS5_IJNSA_ILi512EEENSA_ILi256EEENSA_ILi16EEEEEENS_10bfloat16_tENS5_IJlSB_lEEESJ_SK_NS4_8TiledMMAINS4_8MMA_AtomIJNS4_4SM904GMMA28MMA_64x256x16_F32BF16BF16_SSILNSO_5MajorE0ELSQ_0ELNSO_7ScaleInE1ELSR_1EEEEEENS4_6LayoutINS5_IJNSA_ILi2EEESB_SB_EEENS5_IJSB_NSA_ILi0EEESX_EEEEENS5_IJNS4_10UnderscoreES10_S10_EEEEENS4_13SM90_TMA_LOADENS4_14ComposedLayoutINS4_7SwizzleILi1ELi4ELi3EEENS4_18smem_ptr_flag_bitsILi16EEENSU_INS5_IJNSA_ILi8EEESH_EEENS5_IJSH_SB_EEEEEEEvNS4_8identityES13_S1D_vS1E_EENS_8epilogue10collective6detail29Sm90TmaWarpSpecializedAdapterINS1H_15DefaultEpilogueISJ_SK_SK_NS1G_6thread17LinearCombinationISJ_Li1EffLNS1L_9ScaleType4KindE0ELNS_15FloatRoundStyleE2ESJ_EENS1_15EpilogueDefaultEEEEEvvEEEEvNT_6ParamsE)
        /*3924*/ 	.short	0x0210
        /*3926*/ 	.short	0x0470


	//----- nvinfo : EIATTR_SW_WAR
	.align		4
.L_45:
        /*3928*/ 	.byte	0x04, 0x36
        /*392a*/ 	.short	(.L_47 - .L_46)
.L_46:
        /*392c*/ 	.word	0x00000008
.L_47:


//--------------------- .nv.callgraph             --------------------------
	.section	.nv.callgraph,"",@"SHT_CUDA_CALLGRAPH"
	.align	4
	.sectionentsize	8
	.align		4
        /*0000*/ 	.word	0x00000000
	.align		4
        /*0004*/ 	.word	0xffffffff
	.align		4
        /*0008*/ 	.word	index@(_ZN7cutlass13device_kernelINS_4gemm6kernel13GemmUniversalIN4cute5tupleIJiiiiEEENS1_10collective13CollectiveMmaINS1_34MainloopSm90TmaGmmaWarpSpecializedILi9ENS5_IJNS4_1CILi1EEESB_SB_EEENS1_35KernelTmaWarpSpecializedCooperativeEEENS5_IJNSA_ILi512EEENSA_ILi256EEENSA_ILi16EEEEEENS_10bfloat16_tENS5_IJlSB_lEEESJ_SK_NS4_8TiledMMAINS4_8MMA_AtomIJNS4_4SM904GMMA28MMA_64x256x16_F32BF16BF16_SSILNSO_5MajorE0ELSQ_0ELNSO_7ScaleInE1ELSR_1EEEEEENS4_6LayoutINS5_IJNSA_ILi2EEESB_SB_EEENS5_IJSB_NSA_ILi0EEESX_EEEEENS5_IJNS4_10UnderscoreES10_S10_EEEEENS4_13SM90_TMA_LOADENS4_14ComposedLayoutINS4_7SwizzleILi1ELi4ELi3EEENS4_18smem_ptr_flag_bitsILi16EEENSU_INS5_IJNSA_ILi8EEESH_EEENS5_IJSH_SB_EEEEEEEvNS4_8identityES13_S1D_vS1E_EENS_8epilogue10collective6detail29Sm90TmaWarpSpecializedAdapterINS1H_15DefaultEpilogueISJ_SK_SK_NS1G_6thread17LinearCombinationISJ_Li1EffLNS1L_9ScaleType4KindE0ELNS_15FloatRoundStyleE2ESJ_EENS1_15EpilogueDefaultEEEEEvvEEEEvNT_6ParamsE)
	.align		4
        /*000c*/ 	.word	index@(__assertfail)
	.align		4
        /*0010*/ 	.word	0x00000000
	.align		4
        /*0014*/ 	.word	0xfffffffe
	.align		4
        /*0018*/ 	.word	0x00000000
	.align		4
        /*001c*/ 	.word	0xfffffffd
	.align		4
        /*0020*/ 	.word	0x00000000
	.align		4
        /*0024*/ 	.word	0xfffffffc


//--------------------- .nv.constant4             --------------------------
	.section	.nv.constant4,"a",@progbits
	.align	8
	.align		8
.nv.constant4:
        /*0000*/ 	.dword	__assertfail
	.align		8
        /*0008*/ 	.dword	__unnamed_1
	.align		8
        /*0010*/ 	.dword	_ZN40_INTERNAL_381fda72_4_k_cu_9e163a3a_165674cuda3std3__45__cpo5beginE
	.align		8
        /*0018*/ 	.dword	_ZN40_INTERNAL_381fda72_4_k_cu_9e163a3a_165674cuda3std3__45__cpo3endE
	.align		8
        /*0020*/ 	.dword	_ZN40_INTERNAL_381fda72_4_k_cu_9e163a3a_165674cuda3std3__45__cpo6cbeginE
	.align		8
        /*0028*/ 	.dword	_ZN40_INTERNAL_381fda72_4_k_cu_9e163a3a_165674cuda3std3__45__cpo4cendE
	.align		8
        /*0030*/ 	.dword	_ZN40_INTERNAL_381fda72_4_k_cu_9e163a3a_165674cuda3std3__442_GLOBAL__N__381fda72_4_k_cu_9e163a3a_165676ignoreE
	.align		8
        /*0038*/ 	.dword	_ZN40_INTERNAL_381fda72_4_k_cu_9e163a3a_165674cuda3std3__419piecewise_constructE
	.align		8
        /*0040*/ 	.dword	_ZN40_INTERNAL_381fda72_4_k_cu_9e163a3a_165674cuda3std3__48in_placeE
	.align		8
        /*0048*/ 	.dword	_ZN40_INTERNAL_381fda72_4_k_cu_9e163a3a_165674cuda3std6ranges3__45__cpo4swapE
	.align		8
        /*0050*/ 	.dword	_ZN40_INTERNAL_381fda72_4_k_cu_9e163a3a_165674cuda3std6ranges3__45__cpo9iter_moveE
	.align		8
        /*0058*/ 	.dword	_ZN40_INTERNAL_381fda72_4_k_cu_9e163a3a_165674cute7productE
	.align		8
        /*0060*/ 	.dword	_ZN40_INTERNAL_381fda72_4_k_cu_9e163a3a_165674cute1_E
	.align		8
        /*0068*/ 	.dword	$str$22
	.align		8
        /*0070*/ 	.dword	$str$23


//--------------------- .text._ZN7cutlass13device_kernelINS_4gemm6kernel13GemmUniversalIN4cute5tupleIJiiiiEEENS1_10collective13CollectiveMmaINS1_34MainloopSm90TmaGmmaWarpSpecializedILi9ENS5_IJNS4_1CILi1EEESB_SB_EEENS1_35KernelTmaWarpSpecializedCooperativeEEENS5_IJNSA_ILi512EEENSA_ILi256EEENSA_ILi16EEEEEENS_10bfloat16_tENS5_IJlSB_lEEESJ_SK_NS4_8TiledMMAINS4_8MMA_AtomIJNS4_4SM904GMMA28MMA_64x256x16_F32BF16BF16_SSILNSO_5MajorE0ELSQ_0ELNSO_7ScaleInE1ELSR_1EEEEEENS4_6LayoutINS5_IJNSA_ILi2EEESB_SB_EEENS5_IJSB_NSA_ILi0EEESX_EEEEENS5_IJNS4_10UnderscoreES10_S10_EEEEENS4_13SM90_TMA_LOADENS4_14ComposedLayoutINS4_7SwizzleILi1ELi4ELi3EEENS4_18smem_ptr_flag_bitsILi16EEENSU_INS5_IJNSA_ILi8EEESH_EEENS5_IJSH_SB_EEEEEEEvNS4_8identityES13_S1D_vS1E_EENS_8epilogue10collective6detail29Sm90TmaWarpSpecializedAdapterINS1H_15DefaultEpilogueISJ_SK_SK_NS1G_6thread17LinearCombinationISJ_Li1EffLNS1L_9ScaleType4KindE0ELNS_15FloatRoundStyleE2ESJ_EENS1_15EpilogueDefaultEEEEEvvEEEEvNT_6ParamsE --------------------------
	.section	.text._ZN7cutlass13device_kernelINS_4gemm6kernel13GemmUniversalIN4cute5tupleIJiiiiEEENS1_10collective13CollectiveMmaINS1_34MainloopSm90TmaGmmaWarpSpecializedILi9ENS5_IJNS4_1CILi1EEESB_SB_EEENS1_35KernelTmaWarpSpecializedCooperativeEEENS5_IJNSA_ILi512EEENSA_ILi256EEENSA_ILi16EEEEEENS_10bfloat16_tENS5_IJlSB_lEEESJ_SK_NS4_8TiledMMAINS4_8MMA_AtomIJNS4_4SM904GMMA28MMA_64x256x16_F32BF16BF16_SSILNSO_5MajorE0ELSQ_0ELNSO_7ScaleInE1ELSR_1EEEEEENS4_6LayoutINS5_IJNSA_ILi2EEESB_SB_EEENS5_IJSB_NSA_ILi0EEESX_EEEEENS5_IJNS4_10UnderscoreES10_S10_EEEEENS4_13SM90_TMA_LOADENS4_14ComposedLayoutINS4_7SwizzleILi1ELi4ELi3EEENS4_18smem_ptr_flag_bitsILi16EEENSU_INS5_IJNSA_ILi8EEESH_EEENS5_IJSH_SB_EEEEEEEvNS4_8identityES13_S1D_vS1E_EENS_8epilogue10collective6detail29Sm90TmaWarpSpecializedAdapterINS1H_15DefaultEpilogueISJ_SK_SK_NS1G_6thread17LinearCombinationISJ_Li1EffLNS1L_9ScaleType4KindE0ELNS_15FloatRoundStyleE2ESJ_EENS1_15EpilogueDefaultEEEEEvvEEEEvNT_6ParamsE,"ax",@progbits
	.align	128
.text._ZN7cutlass13device_kernelINS_4gemm6kernel13GemmUniversalIN4cute5tupleIJiiiiEEENS1_10collective13CollectiveMmaINS1_34MainloopSm90TmaGmmaWarpSpecializedILi9ENS5_IJNS4_1CILi1EEESB_SB_EEENS1_35KernelTmaWarpSpecializedCooperativeEEENS5_IJNSA_ILi512EEENSA_ILi256EEENSA_ILi16EEEEEENS_10bfloat16_tENS5_IJlSB_lEEESJ_SK_NS4_8TiledMMAINS4_8MMA_AtomIJNS4_4SM904GMMA28MMA_64x256x16_F32BF16BF16_SSILNSO_5MajorE0ELSQ_0ELNSO_7ScaleInE1ELSR_1EEEEEENS4_6LayoutINS5_IJNSA_ILi2EEESB_SB_EEENS5_IJSB_NSA_ILi0EEESX_EEEEENS5_IJNS4_10UnderscoreES10_S10_EEEEENS4_13SM90_TMA_LOADENS4_14ComposedLayoutINS4_7SwizzleILi1ELi4ELi3EEENS4_18smem_ptr_flag_bitsILi16EEENSU_INS5_IJNSA_ILi8EEESH_EEENS5_IJSH_SB_EEEEEEEvNS4_8identityES13_S1D_vS1E_EENS_8epilogue10collective6detail29Sm90TmaWarpSpecializedAdapterINS1H_15DefaultEpilogueISJ_SK_SK_NS1G_6thread17LinearCombinationISJ_Li1EffLNS1L_9ScaleType4KindE0ELNS_15FloatRoundStyleE2ESJ_EENS1_15EpilogueDefaultEEEEEvvEEEEvNT_6ParamsE:
        .type           _ZN7cutlass13device_kernelINS_4gemm6kernel13GemmUniversalIN4cute5tupleIJiiiiEEENS1_10collective13CollectiveMmaINS1_34MainloopSm90TmaGmmaWarpSpecializedILi9ENS5_IJNS4_1CILi1EEESB_SB_EEENS1_35KernelTmaWarpSpecializedCooperativeEEENS5_IJNSA_ILi512EEENSA_ILi256EEENSA_ILi16EEEEEENS_10bfloat16_tENS5_IJlSB_lEEESJ_SK_NS4_8TiledMMAINS4_8MMA_AtomIJNS4_4SM904GMMA28MMA_64x256x16_F32BF16BF16_SSILNSO_5MajorE0ELSQ_0ELNSO_7ScaleInE1ELSR_1EEEEEENS4_6LayoutINS5_IJNSA_ILi2EEESB_SB_EEENS5_IJSB_NSA_ILi0EEESX_EEEEENS5_IJNS4_10UnderscoreES10_S10_EEEEENS4_13SM90_TMA_LOADENS4_14ComposedLayoutINS4_7SwizzleILi1ELi4ELi3EEENS4_18smem_ptr_flag_bitsILi16EEENSU_INS5_IJNSA_ILi8EEESH_EEENS5_IJSH_SB_EEEEEEEvNS4_8identityES13_S1D_vS1E_EENS_8epilogue10collective6detail29Sm90TmaWarpSpecializedAdapterINS1H_15DefaultEpilogueISJ_SK_SK_NS1G_6thread17LinearCombinationISJ_Li1EffLNS1L_9ScaleType4KindE0ELNS_15FloatRoundStyleE2ESJ_EENS1_15EpilogueDefaultEEEEEvvEEEEvNT_6ParamsE,@function
        .size           _ZN7cutlass13device_kernelINS_4gemm6kernel13GemmUniversalIN4cute5tupleIJiiiiEEENS1_10collective13CollectiveMmaINS1_34MainloopSm90TmaGmmaWarpSpecializedILi9ENS5_IJNS4_1CILi1EEESB_SB_EEENS1_35KernelTmaWarpSpecializedCooperativeEEENS5_IJNSA_ILi512EEENSA_ILi256EEENSA_ILi16EEEEEENS_10bfloat16_tENS5_IJlSB_lEEESJ_SK_NS4_8TiledMMAINS4_8MMA_AtomIJNS4_4SM904GMMA28MMA_64x256x16_F32BF16BF16_SSILNSO_5MajorE0ELSQ_0ELNSO_7ScaleInE1ELSR_1EEEEEENS4_6LayoutINS5_IJNSA_ILi2EEESB_SB_EEENS5_IJSB_NSA_ILi0EEESX_EEEEENS5_IJNS4_10UnderscoreES10_S10_EEEEENS4_13SM90_TMA_LOADENS4_14ComposedLayoutINS4_7SwizzleILi1ELi4ELi3EEENS4_18smem_ptr_flag_bitsILi16EEENSU_INS5_IJNSA_ILi8EEESH_EEENS5_IJSH_SB_EEEEEEEvNS4_8identityES13_S1D_vS1E_EENS_8epilogue10collective6detail29Sm90TmaWarpSpecializedAdapterINS1H_15DefaultEpilogueISJ_SK_SK_NS1G_6thread17LinearCombinationISJ_Li1EffLNS1L_9ScaleType4KindE0ELNS_15FloatRoundStyleE2ESJ_EENS1_15EpilogueDefaultEEEEEvvEEEEvNT_6ParamsE,(.L_x_1095 - _ZN7cutlass13device_kernelINS_4gemm6kernel13GemmUniversalIN4cute5tupleIJiiiiEEENS1_10collective13CollectiveMmaINS1_34MainloopSm90TmaGmmaWarpSpecializedILi9ENS5_IJNS4_1CILi1EEESB_SB_EEENS1_35KernelTmaWarpSpecializedCooperativeEEENS5_IJNSA_ILi512EEENSA_ILi256EEENSA_ILi16EEEEEENS_10bfloat16_tENS5_IJlSB_lEEESJ_SK_NS4_8TiledMMAINS4_8MMA_AtomIJNS4_4SM904GMMA28MMA_64x256x16_F32BF16BF16_SSILNSO_5MajorE0ELSQ_0ELNSO_7ScaleInE1ELSR_1EEEEEENS4_6LayoutINS5_IJNSA_ILi2EEESB_SB_EEENS5_IJSB_NSA_ILi0EEESX_EEEEENS5_IJNS4_10UnderscoreES10_S10_EEEEENS4_13SM90_TMA_LOADENS4_14ComposedLayoutINS4_7SwizzleILi1ELi4ELi3EEENS4_18smem_ptr_flag_bitsILi16EEENSU_INS5_IJNSA_ILi8EEESH_EEENS5_IJSH_SB_EEEEEEEvNS4_8identityES13_S1D_vS1E_EENS_8epilogue10collective6detail29Sm90TmaWarpSpecializedAdapterINS1H_15DefaultEpilogueISJ_SK_SK_NS1G_6thread17LinearCombinationISJ_Li1EffLNS1L_9ScaleType4KindE0ELNS_15FloatRoundStyleE2ESJ_EENS1_15EpilogueDefaultEEEEEvvEEEEvNT_6ParamsE)
        .other          _ZN7cutlass13device_kernelINS_4gemm6kernel13GemmUniversalIN4cute5tupleIJiiiiEEENS1_10collective13CollectiveMmaINS1_34MainloopSm90TmaGmmaWarpSpecializedILi9ENS5_IJNS4_1CILi1EEESB_SB_EEENS1_35KernelTmaWarpSpecializedCooperativeEEENS5_IJNSA_ILi512EEENSA_ILi256EEENSA_ILi16EEEEEENS_10bfloat16_tENS5_IJlSB_lEEESJ_SK_NS4_8TiledMMAINS4_8MMA_AtomIJNS4_4SM904GMMA28MMA_64x256x16_F32BF16BF16_SSILNSO_5MajorE0ELSQ_0ELNSO_7ScaleInE1ELSR_1EEEEEENS4_6LayoutINS5_IJNSA_ILi2EEESB_SB_EEENS5_IJSB_NSA_ILi0EEESX_EEEEENS5_IJNS4_10UnderscoreES10_S10_EEEEENS4_13SM90_TMA_LOADENS4_14ComposedLayoutINS4_7SwizzleILi1ELi4ELi3EEENS4_18smem_ptr_flag_bitsILi16EEENSU_INS5_IJNSA_ILi8EEESH_EEENS5_IJSH_SB_EEEEEEEvNS4_8identityES13_S1D_vS1E_EENS_8epilogue10collective6detail29Sm90TmaWarpSpecializedAdapterINS1H_15DefaultEpilogueISJ_SK_SK_NS1G_6thread17LinearCombinationISJ_Li1EffLNS1L_9ScaleType4KindE0ELNS_15FloatRoundStyleE2ESJ_EENS1_15EpilogueDefaultEEEEEvvEEEEvNT_6ParamsE,@"STO_CUDA_ENTRY STV_DEFAULT"
_ZN7cutlass13device_kernelINS_4gemm6kernel13GemmUniversalIN4cute5tupleIJiiiiEEENS1_10collective13CollectiveMmaINS1_34MainloopSm90TmaGmmaWarpSpecializedILi9ENS5_IJNS4_1CILi1EEESB_SB_EEENS1_35KernelTmaWarpSpecializedCooperativeEEENS5_IJNSA_ILi512EEENSA_ILi256EEENSA_ILi16EEEEEENS_10bfloat16_tENS5_IJlSB_lEEESJ_SK_NS4_8TiledMMAINS4_8MMA_AtomIJNS4_4SM904GMMA28MMA_64x256x16_F32BF16BF16_SSILNSO_5MajorE0ELSQ_0ELNSO_7ScaleInE1ELSR_1EEEEEENS4_6LayoutINS5_IJNSA_ILi2EEESB_SB_EEENS5_IJSB_NSA_ILi0EEESX_EEEEENS5_IJNS4_10UnderscoreES10_S10_EEEEENS4_13SM90_TMA_LOADENS4_14ComposedLayoutINS4_7SwizzleILi1ELi4ELi3EEENS4_18smem_ptr_flag_bitsILi16EEENSU_INS5_IJNSA_ILi8EEESH_EEENS5_IJSH_SB_EEEEEEEvNS4_8identityES13_S1D_vS1E_EENS_8epilogue10collective6detail29Sm90TmaWarpSpecializedAdapterINS1H_15DefaultEpilogueISJ_SK_SK_NS1G_6thread17LinearCombinationISJ_Li1EffLNS1L_9ScaleType4KindE0ELNS_15FloatRoundStyleE2ESJ_EENS1_15EpilogueDefaultEEEEEvvEEEEvNT_6ParamsE:
[----:B------:R-:W0:Y:S02]  /*0000*/  LDC R1, c[0x0][0x28] ;  /* 0x00000a00ff017b82 */ /* 0x000e240000000800 */
[----:B0-----:R-:W-:Y:S01]  /*0010*/  VIADD R1, R1, 0xfffff548 ;  /* 0xfffff54801017836 */ /* 0x001fe20000000000 */
[----:B------:R-:W0:Y:S01]  /*0020*/  S2R R2, SR_TID.X ;  /* 0x0000000000027919 */ /* 0x000e220000002100 */
[----:B------:R-:W-:Y:S01]  /*0030*/  ELECT P0, URZ, PT ;  /* 0x00000000003f782f */ /* 0x000fe20003800000 */
[----:B------:R-:W-:Y:S01]  /*0040*/  BSSY B0, `(.L_x_0) ;  /* 0x0000015000007945 */ /* 0x000fe20003800000 */
[--C-:B0-----:R-:W-:Y:S02]  /*0050*/  SHF.R.U32.HI R0, RZ, 0x5, R2.reuse ;  /* 0x00000005ff007819 */ /* 0x101fe40000011602 */
[----:B------:R-:W-:-:S03]  /*0060*/  SHF.R.U32.HI R2, RZ, 0x7, R2 ;  /* 0x00000007ff027819 */ /* 0x000fc60000011602 */
[----:B------:R-:W0:Y:S04]  /*0070*/  SHFL.IDX PT, R3, R0, RZ, 0x1f ;  /* 0x00001fff00037589 */ /* 0x000e2800000e0000 */
[----:B------:R-:W1:Y:S01]  /*0080*/  SHFL.IDX PT, R2, R2, RZ, 0x1f ;  /* 0x00001fff02027589 */ /* 0x000e6200000e0000 */
[----:B0-----:R-:W-:Y:S02]  /*0090*/  R2UR UR10, R3 ;  /* 0x00000000030a72ca */ /* 0x001fe400000e0000 */
[----:B-1----:R-:W-:-:S11]  /*00a0*/  R2UR UR5, R2 ;  /* 0x00000000020572ca */ /* 0x002fd600000e0000 */
[----:B------:R-:W-:Y:S02]  /*00b0*/  USHF.R.S32.HI UR4, URZ, 0x1f, UR10 ;  /* 0x0000001f3f047899 */ /* 0x000fe4000801140a */
[----:B------:R-:W-:Y:S02]  /*00c0*/  ISETP.NE.OR P0, PT, RZ, UR10, !P0 ;  /* 0x0000000aff007c0c */ /* 0x000fe4000c705670 */
[----:B------:R-:W-:-:S04]  /*00d0*/  ULEA.HI UR4, UR4, UR10, URZ, 0x2 ;  /* 0x0000000a04047291 */ /* 0x000fc8000f8f103f */
[----:B------:R-:W-:-:S04]  /*00e0*/  ULOP3.LUT UR4, UR4, 0xfffffffc, URZ, 0xc0, !UPT ;  /* 0xfffffffc04047892 */ /* 0x000fc8000f8ec03f */
[----:B------:R-:W-:-:S03]  /*00f0*/  UIADD3 UR10, UR10, -UR4, URZ ;  /* 0x800000040a0a7290 */ /* 0x000fc6000fffe03f */
[----:B------:R-:W-:Y:S09]  /*0100*/  @P0 BRA `(.L_x_1) ;  /* 0x0000000000200947 */ /* 0x000ff20003800000 */
[----:B------:R-:W-:Y:S02]  /*0110*/  ULDC.64 UR6, c[0x0][0x198] ;  /* 0x0000660000067ab9 */ /* 0x000fe40000000a00 */
[----:B------:R-:W-:Y:S02]  /*0120*/  UIADD3 UR8, UP0, UR6, 0xf0, URZ ;  /* 0x000000f006087890 */ /* 0x000fe4000ff1e03f */
[----:B------:R-:W-:Y:S02]  /*0130*/  UIADD3 UR6, UP1, UR6, 0x1f0, URZ ;  /* 0x000001f006067890 */ /* 0x000fe4000ff3e03f */
[----:B------:R-:W-:Y:S02]  /*0140*/  UIADD3.X UR9, URZ, UR7, URZ, UP0, !UPT ;  /* 0x000000073f097290 */ /* 0x000fe400087fe43f */
[----:B------:R-:W-:-:S07]  /*0150*/  UIADD3.X UR7, URZ, UR7, URZ, UP1, !UPT ;  /* 0x000000073f077290 */ /* 0x000fce0008ffe43f */
[----:B------:R0:W-:Y:S02]  /*0160*/  UTMACCTL.PF [UR8] ;  /* 0x00000000080079b9 */ /* 0x0001e40008040000 */
[----:B------:R0:W-:Y:S02]  /*0170*/  UTMACCTL.PF [UR6] ;  /* 0x00000000060079b9 */ /* 0x0001e40008040000 */
[----:B0-----:R-:W-:Y:S01]  /*0180*/  NOP ;  /* 0x0000000000007918 */ /* 0x001fe20000000000 */
.L_x_1:
[----:B------:R-:W-:Y:S05]  /*0190*/  BSYNC B0 ;  /* 0x0000000000007941 */ /* 0x000fea0003800000 */
.L_x_0:
[----:B------:R-:W0:Y:S01]  /*01a0*/  SHFL.IDX PT, R2, R0, RZ, 0x1f ;  /* 0x00001fff00027589 */ /* 0x000e2200000e0000 */
[----:B------:R-:W-:Y:S01]  /*01b0*/  UISETP.NE.AND UP0, UPT, UR10, 0x3, UPT ;  /* 0x000000030a00788c */ /* 0x000fe2000bf05270 */
[----:B------:R-:W-:Y:S01]  /*01c0*/  ISETP.NE.AND P1, PT, RZ, UR5, PT ;  /* 0x00000005ff007c0c */ /* 0x000fe2000bf25270 */
[----:B------:R-:W-:Y:S02]  /*01d0*/  UIADD3 UR18, UR5, -0x1, URZ ;  /* 0xffffffff05127890 */ /* 0x000fe4000fffe03f */
[----:B------:R-:W-:Y:S02]  /*01e0*/  UISETP.EQ.OR UP0, UPT, UR10, URZ, !UP0 ;  /* 0x0000003f0a00728c */ /* 0x000fe4000c702670 */
[----:B------:R-:W-:Y:S02]  /*01f0*/  UISETP.GE.U32.AND UP1, UPT, UR18, 0x2, UPT ;  /* 0x000000021200788c */ /* 0x000fe4000bf26070 */
[----:B------:R-:W-:-:S04]  /*0200*/  UISETP.EQ.AND UP0, UPT, UR5, URZ, UP0 ;  /* 0x0000003f0500728c */ /* 0x000fc80008702270 */
[----:B------:R-:W-:-:S04]  /*0210*/  USEL UR40, URZ, 0x1, !UP0 ;  /* 0x000000013f287887 */ /* 0x000fc8000c000000 */
[----:B------:R-:W-:Y:S01]  /*0220*/  USEL UR40, UR40, 0x2, UP1 ;  /* 0x0000000228287887 */ /* 0x000fe20008800000 */
[----:B0-----:R-:W-:-:S13]  /*0230*/  ISETP.NE.AND P0, PT, R2, RZ, PT ;  /* 0x000000ff0200720c */ /* 0x001fda0003f05270 */
[----:B------:R-:W-:Y:S05]  /*0240*/  @P0 BRA `(.L_x_2) ;  /* 0x00000000008c0947 */ /* 0x000fea0003800000 */
[----:B------:R-:W-:Y:S01]  /*0250*/  ELECT P0, URZ, PT ;  /* 0x00000000003f782f */ /* 0x000fe20003800000 */
[----:B------:R-:W-:-:S12]  /*0260*/  BSSY B0, `(.L_x_2) ;  /* 0x0000021000007945 */ /* 0x000fd80003800000 */
[----:B------:R-:W-:Y:S05]  /*0270*/  @!P0 BRA `(.L_x_3) ;  /* 0x00000000007c8947 */ /* 0x000fea0003800000 */
[----:B------:R-:W0:Y:S01]  /*0280*/  S2UR UR8, SR_CgaCtaId ;  /* 0x00000000000879c3 */ /* 0x000e220000008800 */
[----:B------:R-:W-:Y:S01]  /*0290*/  UMOV UR4, 0x400 ;  /* 0x0000040000047882 */ /* 0x000fe20000000000 */
[----:B------:R-:W-:Y:S01]  /*02a0*/  UMOV UR5, 0x1 ;  /* 0x0000000100057882 */ /* 0x000fe20000000000 */
[----:B------:R-:W-:Y:S02]  /*02b0*/  UMOV UR6, 0x100 ;  /* 0x0000010000067882 */ /* 0x000fe40000000000 */
[----:B------:R-:W-:-:S04]  /*02c0*/  UIADD3 UR6, -UR6, 0x100000, URZ ;  /* 0x0010000006067890 */ /* 0x000fc8000fffe13f */
[----:B------:R-:W-:Y:S02]  /*02d0*/  USHF.L.U32 UR7, UR6, 0xb, URZ ;  /* 0x0000000b06077899 */ /* 0x000fe4000800063f */
[----:B------:R-:W-:Y:S02]  /*02e0*/  USHF.L.U32 UR6, UR6, 0x1, URZ ;  /* 0x0000000106067899 */ /* 0x000fe4000800063f */
[----:B0-----:R-:W-:Y:S02]  /*02f0*/  ULEA UR8, UR8, UR4, 0x18 ;  /* 0x0000000408087291 */ /* 0x001fe4000f8ec03f */
[----:B------:R-:W-:-:S04]  /*0300*/  UIADD3 UR4, -UR5, 0x100000, URZ ;  /* 0x0010000005047890 */ /* 0x000fc8000fffe13f */
[----:B------:R-:W-:Y:S02]  /*0310*/  USHF.L.U32 UR5, UR4, 0xb, URZ ;  /* 0x0000000b04057899 */ /* 0x000fe4000800063f */
[----:B------:R-:W-:Y:S01]  /*0320*/  USHF.L.U32 UR4, UR4, 0x1, URZ ;  /* 0x0000000104047899 */ /* 0x000fe2000800063f */
[----:B------:R-:W0:Y:S11]  /*0330*/  FENCE.VIEW.ASYNC.S ;  /* 0x00000000000073c6 */ /* 0x000e360000000000 */
[----:B0-----:R0:W1:Y:S01]  /*0340*/  SYNCS.EXCH.64 URZ, [UR8], UR4 ;  /* 0x00000004083f75b2 */ /* 0x0010620008000100 */
[----:B------:R0:W2:Y:S01]  /*0350*/  SYNCS.EXCH.64 URZ, [UR8+0x48], UR6 ;  /* 0x00004806083f75b2 */ /* 0x0000a20008000100 */
[----:B------:R0:W3:Y:S01]  /*0360*/  SYNCS.EXCH.64 URZ, [UR8+0x8], UR4 ;  /* 0x00000804083f75b2 */ /* 0x0000e20008000100 */
[----:B------:R0:W4:Y:S01]  /*0370*/  SYNCS.EXCH.64 URZ, [UR8+0x50], UR6 ;  /* 0x00005006083f75b2 */ /* 0x0001220008000100 */
[----:B------:R0:W0:Y:S01]  /*0380*/  SYNCS.EXCH.64 URZ, [UR8+0x10], UR4 ;  /* 0x00001004083f75b2 */ /* 0x0000220008000100 */
        /* <DEDUP_REMOVED lines=13> */
[----:B------:R-:W-:Y:S01]  /*0460*/  NOP ;  /* 0x0000000000007918 */ /* 0x000fe20000000000 */
.L_x_3:
[----:B0-----:R-:W-:Y:S05]  /*0470*/  BSYNC B0 ;  /* 0x0000000000007941 */ /* 0x001fea0003800000 */
.L_x_2:
[----:B------:R-:W0:Y:S01]  /*0480*/  SHFL.IDX PT, R0, R0, RZ, 0x1f ;  /* 0x00001fff00007589 */ /* 0x000e2200000e0000 */
[----:B------:R-:W-:Y:S01]  /*0490*/  ELECT P0, URZ, PT ;  /* 0x00000000003f782f */ /* 0x000fe20003800000 */
[----:B------:R-:W5:Y:S01]  /*04a0*/  S2UR UR17, SR_CTAID.Y ;  /* 0x00000000001179c3 */ /* 0x000f620000002600 */
[----:B------:R-:W-:Y:S01]  /*04b0*/  ULDC UR5, c[0x0][0x65c] ;  /* 0x0001970000057ab9 */ /* 0x000fe20000000800 */
[----:B------:R-:W-:Y:S01]  /*04c0*/  UMOV UR12, 0x20 ;  /* 0x00000020000c7882 */ /* 0x000fe20000000000 */
[----:B------:R-:W-:Y:S01]  /*04d0*/  UISETP.NE.AND UP2, UPT, UR5, 0x1, UPT ;  /* 0x000000010500788c */ /* 0x000fe2000bf45270 */
[----:B------:R-:W-:Y:S01]  /*04e0*/  NOP ;  /* 0x0000000000007918 */ /* 0x000fe20000000000 */
[----:B------:R-:W-:Y:S02]  /*04f0*/  NOP ;  /* 0x0000000000007918 */ /* 0x000fe40000000000 */
[----:B------:R-:W-:Y:S01]  /*0500*/  UP2UR UR46, UPR, URZ, 0x4 ;  /* 0x000000043f2e7883 */ /* 0x000fe20008000000 */
[----:B------:R-:W1:Y:S01]  /*0510*/  S2UR UR4, SR_CTAID.X ;  /* 0x00000000000479c3 */ /* 0x000e620000002500 */
[----:B------:R-:W-:-:S02]  /*0520*/  PLOP3.LUT P2, PT, PT, PT, UP2, 0x80, 0x0 ;  /* 0x000000000000781c */ /* 0x000fc40003f4f028 */
[----:B------:R-:W-:Y:S02]  /*0530*/  PLOP3.LUT P4, PT, PT, PT, UP2, 0x80, 0x0 ;  /* 0x000000000000781c */ /* 0x000fe40003f8f028 */
[----:B------:R-:W-:Y:S01]  /*0540*/  PLOP3.LUT P3, PT, PT, PT, UP2, 0x80, 0x0 ;  /* 0x000000000000781c */ /* 0x000fe20003f6f028 */
[----:B------:R-:W-:Y:S01]  /*0550*/  @UP2 ULDC UR14, c[0x0][0x10] ;  /* 0x00000400000e2ab9 */ /* 0x000fe20000000800 */
[----:B------:R-:W-:Y:S01]  /*0560*/  @UP2 UMOV UR9, URZ ;  /* 0x0000003f00092c82 */ /* 0x000fe20008000000 */
[----:B------:R-:W-:Y:S01]  /*0570*/  @!UP2 ULDC UR11, c[0x0][0xc] ;  /* 0x00000300000baab9 */ /* 0x000fe20000000800 */
[----:B0-----:R-:W-:Y:S01]  /*0580*/  ISETP.NE.OR P0, PT, R0, RZ, !P0 ;  /* 0x000000ff0000720c */ /* 0x001fe20004705670 */
[----:B-----5:R-:W-:Y:S02]  /*0590*/  @UP2 UMOV UR7, UR17 ;  /* 0x0000001100072c82 */ /* 0x020fe40008000000 */
[----:B------:R-:W-:Y:S01]  /*05a0*/  @UP2 UMOV UR8, UR7 ;  /* 0x0000000700082c82 */ /* 0x000fe20008000000 */
[----:B------:R-:W-:Y:S01]  /*05b0*/  @!UP2 UMOV UR7, UR17 ;  /* 0x000000110007ac82 */ /* 0x000fe20008000000 */
[----:B-1----:R-:W-:-:S08]  /*05c0*/  @UP2 UIMAD.WIDE.U32 UR14, UR4, UR14, UR8 ;  /* 0x0000000e040e22a5 */ /* 0x002fd0000f8e0008 */
[----:B------:R-:W-:Y:S01]  /*05d0*/  VOTEU.ALL UP0, P0 ;  /* 0x00000000003f7886 */ /* 0x000fe20000000000 */
[----:B------:R-:W-:Y:S01]  /*05e0*/  VOTEU.ALL UP1, P0 ;  /* 0x00000000003f7886 */ /* 0x000fe20000020000 */
[----:B------:R-:W-:-:S03]  /*05f0*/  IMAD.U32 R2, RZ, RZ, UR14 ;  /* 0x0000000eff027e24 */ /* 0x000fc6000f8e00ff */
[----:B------:R-:W0:Y:S01]  /*0600*/  @!UP0 S2UR UR6, SR_CgaCtaId ;  /* 0x00000000000689c3 */ /* 0x000e220000008800 */
[----:B------:R-:W-:Y:S01]  /*0610*/  @!UP0 UMOV UR5, 0x400 ;  /* 0x0000040000058882 */ /* 0x000fe20000000000 */
[----:B------:R-:W-:-:S04]  /*0620*/  @!UP0 UIADD3 UR12, -UR12, 0x100000, URZ ;  /* 0x001000000c0c8890 */ /* 0x000fc8000fffe13f */
[----:B------:R-:W-:Y:S02]  /*0630*/  @!UP0 USHF.L.U32 UR13, UR12, 0xb, URZ ;  /* 0x0000000b0c0d8899 */ /* 0x000fe4000800063f */
[----:B------:R-:W-:Y:S01]  /*0640*/  @!UP0 USHF.L.U32 UR12, UR12, 0x1, URZ ;  /* 0x000000010c0c8899 */ /* 0x000fe2000800063f */
[----:B------:R-:W-:Y:S01]  /*0650*/  IMAD.U32 R3, RZ, RZ, UR15 ;  /* 0x0000000fff037e24 */ /* 0x000fe2000f8e00ff */
[----:B0-----:R-:W-:Y:S01]  /*0660*/  @!UP0 ULEA UR16, UR6, UR5, 0x18 ;  /* 0x0000000506108291 */ /* 0x001fe2000f8ec03f */
[----:B------:R-:W-:Y:S01]  /*0670*/  VOTEU.ALL UP0, P0 ;  /* 0x00000000003f7886 */ /* 0x000fe20000000000 */
[----:B------:R-:W-:Y:S01]  /*0680*/  PLOP3.LUT P0, PT, PT, PT, UP2, 0x80, 0x0 ;  /* 0x000000000000781c */ /* 0x000fe20003f0f028 */
[----:B------:R-:W-:Y:S01]  /*0690*/  UMOV UR5, URZ ;  /* 0x0000003f00057c82 */ /* 0x000fe20008000000 */
[----:B------:R-:W-:Y:S01]  /*06a0*/  @UP2 UMOV UR6, URZ ;  /* 0x0000003f00062c82 */ /* 0x000fe20008000000 */
[----:B------:R-:W-:Y:S02]  /*06b0*/  @!UP2 UIMAD.WIDE.U32 UR8, UR11, UR7, UR4 ;  /* 0x000000070b08a2a5 */ /* 0x000fe4000f8e0004 */
[----:B------:R-:W-:-:S04]  /*06c0*/  @UP2 UIADD3 UR6, UR15, UR6, URZ ;  /* 0x000000060f062290 */ /* 0x000fc8000fffe03f */
[----:B------:R-:W-:Y:S01]  /*06d0*/  IMAD.U32 R5, RZ, RZ, UR9 ;  /* 0x00000009ff057e24 */ /* 0x000fe2000f8e00ff */
[----:B------:R-:W0:Y:S02]  /*06e0*/  FENCE.VIEW.ASYNC.S ;  /* 0x00000000000073c6 */ /* 0x000e240000000000 */
[----:B0-----:R0:W2:Y:S01]  /*06f0*/  @!UP0 SYNCS.EXCH.64 URZ, [UR16+0xa0], UR12 ;  /* 0x0000a00c103f85b2 */ /* 0x0010a20008000100 */
[----:B------:R-:W-:Y:S02]  /*0700*/  @P2 IMAD.U32 R6, RZ, RZ, UR6 ;  /* 0x00000006ff062e24 */ /* 0x000fe4000f8e00ff */
[----:B------:R-:W-:Y:S02]  /*0710*/  @P0 IMAD.MOV.U32 R7, RZ, RZ, R2 ;  /* 0x000000ffff070224 */ /* 0x000fe400078e0002 */
[----:B------:R-:W-:Y:S02]  /*0720*/  IMAD.U32 R2, RZ, RZ, UR8 ;  /* 0x00000008ff027e24 */ /* 0x000fe4000f8e00ff */
[----:B------:R-:W-:-:S02]  /*0730*/  @!P4 IMAD.MOV.U32 R6, RZ, RZ, R5 ;  /* 0x000000ffff06c224 */ /* 0x000fc400078e0005 */
[----:B------:R-:W-:Y:S02]  /*0740*/  @!P3 IMAD.MOV.U32 R7, RZ, RZ, R2 ;  /* 0x000000ffff07b224 */ /* 0x000fe400078e0002 */
[----:B------:R-:W-:Y:S01]  /*0750*/  IMAD.U32 R3, RZ, RZ, UR9 ;  /* 0x00000009ff037e24 */ /* 0x000fe2000f8e00ff */
[----:B------:R0:W-:Y:S01]  /*0760*/  STL [R1+0x600], R6 ;  /* 0x0006000601007387 */ /* 0x0001e20000100800 */
[----:B------:R-:W-:-:S03]  /*0770*/  IMAD.U32 R4, RZ, RZ, UR8 ;  /* 0x00000008ff047e24 */ /* 0x000fc6000f8e00ff */
[----:B------:R0:W-:Y:S01]  /*0780*/  STL [R1+0x604], R7 ;  /* 0x0006040701007387 */ /* 0x0001e20000100800 */
[----:B------:R0:W2:Y:S01]  /*0790*/  @!UP1 SYNCS.EXCH.64 URZ, [UR16+0xa8], UR12 ;  /* 0x0000a80c103f95b2 */ /* 0x0000a20008000100 */
[----:B------:R-:W-:Y:S01]  /*07a0*/  NOP ;  /* 0x0000000000007918 */ /* 0x000fe20000000000 */
[----:B--234-:R-:W-:Y:S06]  /*07b0*/  BAR.SYNC.DEFER_BLOCKING 0x0 ;  /* 0x0000000000007b1d */ /* 0x01cfec0000010000 */
[----:B------:R-:W-:Y:S05]  /*07c0*/  @!P1 BRA `(.L_x_4) ;  /* 0x0000027400509947 */ /* 0x000fea0003800000 */
[----:B------:R-:W-:-:S06]  /*07d0*/  UISETP.GT.U32.AND UP0, UPT, UR18, 0x1, UPT ;  /* 0x000000011200788c */ /* 0x000fcc000bf04070 */
[----:B------:R-:W-:-:S13]  /*07e0*/  PLOP3.LUT P0, PT, PT, PT, UP0, 0x80, 0x0 ;  /* 0x000000000000781c */ /* 0x000fda0003f0f008 */
[----:B0-----:R-:W-:Y:S05]  /*07f0*/  @P0 EXIT ;  /* 0x000000000000094d */ /* 0x001fea0003800000 */
[----:B------:R-:W-:Y:S01]  /*0800*/  ULDC.64 UR8, c[0x0][0x650] ;  /* 0x0001940000087ab9 */ /* 0x000fe20000000a00 */
[----:B------:R-:W-:Y:S01]  /*0810*/  UMOV UR41, 0xffffffff ;  /* 0xffffffff00297882 */ /* 0x000fe20000000000 */
[----:B------:R-:W-:Y:S01]  /*0820*/  ISETP.GE.U32.AND P0, PT, R7, UR8, PT ;  /* 0x0000000807007c0c */ /* 0x000fe2000bf06070 */
[----:B------:R-:W-:Y:S01]  /*0830*/  UMOV UR42, 0xffffffff ;  /* 0xffffffff002a7882 */ /* 0x000fe20000000000 */
[----:B------:R-:W-:Y:S01]  /*0840*/  UMOV UR43, 0xffffffff ;  /* 0xffffffff002b7882 */ /* 0x000fe20000000000 */
[----:B------:R-:W-:Y:S02]  /*0850*/  PRMT R0, RZ, 0x7610, R0 ;  /* 0x00007610ff007816 */ /* 0x000fe40000000000 */
[----:B------:R-:W-:-:S13]  /*0860*/  ISETP.GE.U32.AND.EX P0, PT, R6, UR9, PT, P0 ;  /* 0x0000000906007c0c */ /* 0x000fda000bf06100 */
[----:B------:R-:W-:Y:S05]  /*0870*/  @P0 BRA `(.L_x_5) ;  /* 0x0000000400800947 */ /* 0x000fea0003800000 */
[----:B------:R-:W-:Y:S01]  /*0880*/  I2FP.F32.U32 R0, UR4 ;  /* 0x0000000400007c45 */ /* 0x000fe20008201000 */
[----:B------:R-:W-:Y:S01]  /*0890*/  ULDC.64 UR16, c[0x0][0x628] ;  /* 0x00018a0000107ab9 */ /* 0x000fe20000000a00 */
[----:B------:R-:W-:Y:S01]  /*08a0*/  ULDC UR6, c[0x0][0x150] ;  /* 0x0000540000067ab9 */ /* 0x000fe20000000800 */
[----:B------:R-:W-:Y:S01]  /*08b0*/  ISETP.NE.U32.AND P0, PT, RZ, UR16, PT ;  /* 0x00000010ff007c0c */ /* 0x000fe2000bf05070 */
[----:B------:R-:W-:Y:S01]  /*08c0*/  ULDC UR15, c[0x0][0x630] ;  /* 0x00018c00000f7ab9 */ /* 0x000fe20000000800 */
[----:B------:R-:W-:Y:S01]  /*08d0*/  FMUL R0, R0, UR6 ;  /* 0x0000000600007c20 */ /* 0x000fe20008400000 */
[----:B------:R-:W-:Y:S01]  /*08e0*/  R2UR UR18, R7 ;  /* 0x00000000071272ca */ /* 0x000fe200000e0000 */
[----:B------:R-:W-:Y:S01]  /*08f0*/  ULDC UR20, c[0x0][0x154] ;  /* 0x0000550000147ab9 */ /* 0x000fe20000000800 */
[----:B------:R-:W-:Y:S01]  /*0900*/  ISETP.NE.AND.EX P0, PT, RZ, UR17, PT, P0 ;  /* 0x00000011ff007c0c */ /* 0x000fe2000bf05300 */
[----:B------:R0:W1:Y:S01]  /*0910*/  F2I.U32.TRUNC.NTZ R2, R0 ;  /* 0x0000000000027305 */ /* 0x000062000020f000 */
[----:B------:R-:W-:-:S02]  /*0920*/  R2UR UR19, R6 ;  /* 0x00000000061372ca */ /* 0x000fc400000e0000 */
[----:B------:R-:W-:Y:S02]  /*0930*/  R2UR UR8, R7 ;  /* 0x00000000070872ca */ /* 0x000fe400000e0000 */
[----:B------:R-:W-:-:S07]  /*0940*/  R2UR UR9, R6 ;  /* 0x00000000060972ca */ /* 0x000fce00000e0000 */
[----:B0-----:R-:W-:Y:S08]  /*0950*/  @!P0 BRA `(.L_x_6) ;  /* 0x0000000000308947 */ /* 0x001ff00003800000 */
[----:B------:R-:W-:Y:S01]  /*0960*/  R2UR UR8, R7 ;  /* 0x00000000070872ca */ /* 0x000fe200000e0000 */
[----:B------:R-:W-:Y:S01]  /*0970*/  ULDC UR6, c[0x0][0x634] ;  /* 0x00018d0000067ab9 */ /* 0x000fe20000000800 */
[----:B------:R-:W-:-:S11]  /*0980*/  R2UR UR14, R6 ;  /* 0x00000000060e72ca */ /* 0x000fd600000e0000 */
[----:B------:R-:W-:-:S04]  /*0990*/  UIADD3 UR6, UP0, UR8, UR6, URZ ;  /* 0x0000000608067290 */ /* 0x000fc8000ff1e03f */
[----:B------:R-:W-:-:S04]  /*09a0*/  UIADD3.X UR14, URZ, UR14, URZ, UP0, !UPT ;  /* 0x0000000e3f0e7290 */ /* 0x000fc800087fe43f */
[----:B------:R-:W-:-:S04]  /*09b0*/  UIMAD.WIDE.U32 UR8, UR14, UR16, URZ ;  /* 0x000000100e0872a5 */ /* 0x000fc8000f8e003f */
[----:B------:R-:W-:Y:S02]  /*09c0*/  UIMAD.WIDE.U32 UR10, UP0, UR6, UR17, UR8 ;  /* 0x00000011060a72a5 */ /* 0x000fe4000f800008 */
[----:B------:R-:W-:Y:S02]  /*09d0*/  UIMAD.WIDE.U32 UR8, UR6, UR16, URZ ;  /* 0x00000010060872a5 */ /* 0x000fe4000f8e003f */
[----:B------:R-:W-:Y:S02]  /*09e0*/  UIADD3.X UR13, URZ, URZ, URZ, UP0, !UPT ;  /* 0x0000003f3f0d7290 */ /* 0x000fe400087fe43f */
[----:B------:R-:W-:Y:S01]  /*09f0*/  UIADD3 URZ, UP0, UR9, UR10, URZ ;  /* 0x0000000a093f7290 */ /* 0x000fe2000ff1e03f */
[----:B------:R-:W-:-:S03]  /*0a00*/  UMOV UR12, UR11 ;  /* 0x0000000b000c7c82 */ /* 0x000fc60008000000 */
[----:B------:R-:W-:-:S12]  /*0a10*/  UIMAD.WIDE.U32.X UR8, UR14, UR17, UR12, UP0 ;  /* 0x000000110e0872a5 */ /* 0x000fd800080e040c */
.L_x_6:
[----:B------:R-:W-:Y:S01]  /*0a20*/  USHF.R.U64 UR43, UR8, UR15, UR9 ;  /* 0x0000000f082b7299 */ /* 0x000fe20008001209 */
[----:B------:R-:W-:Y:S01]  /*0a30*/  I2FP.F32.U32 R0, UR7 ;  /* 0x0000000700007c45 */ /* 0x000fe20008201000 */
[----:B------:R-:W-:Y:S01]  /*0a40*/  USHF.R.U32.HI UR5, URZ, UR15, UR9 ;  /* 0x0000000f3f057299 */ /* 0x000fe20008011609 */
[----:B-1----:R-:W-:Y:S01]  /*0a50*/  R2UR UR12, R2 ;  /* 0x00000000020c72ca */ /* 0x002fe200000e0000 */
[----:B------:R-:W-:Y:S02]  /*0a60*/  UIADD3 UR6, UP0, URZ, -UR43, URZ ;  /* 0x8000002b3f067290 */ /* 0x000fe4000ff1e03f */
[----:B------:R-:W-:Y:S01]  /*0a70*/  FMUL R0, R0, UR20 ;  /* 0x0000001400007c20 */ /* 0x000fe20008400000 */
[----:B------:R-:W-:Y:S01]  /*0a80*/  ULDC.64 UR8, c[0x0][0x620] ;  /* 0x0001880000087ab9 */ /* 0x000fe20000000a00 */
[----:B------:R-:W-:Y:S01]  /*0a90*/  UIADD3.X UR5, URZ, ~UR5, URZ, UP0, !UPT ;  /* 0x800000053f057290 */ /* 0x000fe200087fe43f */
[----:B------:R-:W-:Y:S01]  /*0aa0*/  UMOV UR10, UR18 ;  /* 0x00000012000a7c82 */ /* 0x000fe20008000000 */
[----:B------:R-:W-:-:S02]  /*0ab0*/  UMOV UR11, UR19 ;  /* 0x00000013000b7c82 */ /* 0x000fc40008000000 */
[----:B------:R-:W-:Y:S01]  /*0ac0*/  UIMAD UR5, UR5, UR8, URZ ;  /* 0x00000008050572a4 */ /* 0x000fe2000f8e023f */
[----:B------:R-:W0:Y:S01]  /*0ad0*/  F2I.U32.TRUNC.NTZ R0, R0 ;  /* 0x0000000000007305 */ /* 0x000e22000020f000 */
[----:B------:R-:W-:Y:S02]  /*0ae0*/  UIMAD.WIDE.U32 UR10, UR6, UR8, UR10 ;  /* 0x00000008060a72a5 */ /* 0x000fe4000f8e000a */
[----:B------:R-:W-:Y:S01]  /*0af0*/  UIMAD UR6, UR6, UR9, UR5 ;  /* 0x00000009060672a4 */ /* 0x000fe2000f8e0205 */
[----:B------:R-:W-:Y:S01]  /*0b00*/  ULDC UR21, c[0x0][0x658] ;  /* 0x0001960000157ab9 */ /* 0x000fe20000000800 */
[----:B------:R-:W-:Y:S02]  /*0b10*/  UMOV UR19, 0xffffffff ;  /* 0xffffffff00137882 */ /* 0x000fe40000000000 */
[----:B------:R-:W-:Y:S01]  /*0b20*/  UIADD3 UR6, UR11, UR6, URZ ;  /* 0x000000060b067290 */ /* 0x000fe2000fffe03f */
[----:B------:R-:W-:Y:S01]  /*0b30*/  ULDC UR15, c[0x0][0x618] ;  /* 0x00018600000f7ab9 */ /* 0x000fe20000000800 */
[----:B------:R-:W-:Y:S01]  /*0b40*/  ULDC.64 UR8, c[0x0][0x640] ;  /* 0x0001900000087ab9 */ /* 0x000fe20000000a00 */
[----:B------:R-:W-:Y:S01]  /*0b50*/  USHF.L.U32 UR11, UR19, UR21, URZ ;  /* 0x00000015130b7299 */ /* 0x000fe2000800063f */
[----:B------:R-:W-:Y:S01]  /*0b60*/  ISETP.NE.U32.AND P0, PT, RZ, UR8, PT ;  /* 0x00000008ff007c0c */ /* 0x000fe2000bf05070 */
[----:B------:R-:W-:-:S02]  /*0b70*/  USHF.R.U64 UR19, UR10, UR15, UR6 ;  /* 0x0000000f0a137299 */ /* 0x000fc40008001206 */
[----:B------:R-:W-:Y:S01]  /*0b80*/  USHF.R.U32.HI UR10, URZ, UR15, UR6 ;  /* 0x0000000f3f0a7299 */ /* 0x000fe20008011606 */
[----:B0-----:R-:W-:Y:S01]  /*0b90*/  R2UR UR14, R0 ;  /* 0x00000000000e72ca */ /* 0x001fe200000e0000 */
[----:B------:R-:W-:Y:S01]  /*0ba0*/  ULDC UR17, c[0x0][0x608] ;  /* 0x0001820000117ab9 */ /* 0x000fe20000000800 */
[----:B------:R-:W-:Y:S01]  /*0bb0*/  ISETP.NE.AND.EX P0, PT, RZ, UR9, PT, P0 ;  /* 0x00000009ff007c0c */ /* 0x000fe2000bf05300 */
[----:B------:R-:W-:Y:S02]  /*0bc0*/  USHF.R.U64 UR23, UR19, UR17, UR10 ;  /* 0x0000001113177299 */ /* 0x000fe4000800120a */
[----:B------:R-:W-:Y:S01]  /*0bd0*/  USHF.R.U32.HI UR10, URZ, UR17, UR10 ;  /* 0x000000113f0a7299 */ /* 0x000fe2000801160a */
[----:B------:R-:W-:Y:S01]  /*0be0*/  UMOV UR16, 0x1 ;  /* 0x0000000100107882 */ /* 0x000fe20000000000 */
[----:B------:R-:W-:Y:S02]  /*0bf0*/  UIADD3 UR12, -UR12, URZ, URZ ;  /* 0x0000003f0c0c7290 */ /* 0x000fe4000fffe13f */
[----:B------:R-:W-:-:S02]  /*0c00*/  USHF.R.U64 UR24, UR23, UR21, UR10 ;  /* 0x0000001517187299 */ /* 0x000fc4000800120a */
[----:B------:R-:W-:Y:S01]  /*0c10*/  USHF.L.U32 UR6, UR16, UR21, URZ ;  /* 0x0000001510067299 */ /* 0x000fe2000800063f */
[----:B------:R-:W-:Y:S01]  /*0c20*/  ULDC UR13, c[0x0][0x144] ;  /* 0x00005100000d7ab9 */ /* 0x000fe20000000800 */
[----:B------:R-:W-:Y:S01]  /*0c30*/  ULDC UR5, c[0x0][0x600] ;  /* 0x0001800000057ab9 */ /* 0x000fe20000000800 */
[----:B------:R-:W-:Y:S02]  /*0c40*/  ULOP3.LUT UR16, URZ, UR11, URZ, 0x33, !UPT ;  /* 0x0000000b3f107292 */ /* 0x000fe4000f8e333f */
[----:B------:R-:W-:Y:S02]  /*0c50*/  USHF.R.U32.HI UR11, URZ, UR21, UR10 ;  /* 0x000000153f0b7299 */ /* 0x000fe4000801160a */
[----:B------:R-:W-:Y:S02]  /*0c60*/  UIADD3 UR18, UR5, -0x1, URZ ;  /* 0xffffffff05127890 */ /* 0x000fe4000fffe03f */
[----:B------:R-:W-:Y:S02]  /*0c70*/  UIADD3 UR20, -UR14, URZ, URZ ;  /* 0x0000003f0e147290 */ /* 0x000fe4000fffe13f */
[----:B------:R-:W-:Y:S01]  /*0c80*/  UIMAD UR4, UR13, UR12, UR4 ;  /* 0x0000000c0d0472a4 */ /* 0x000fe2000f8e0204 */
[----:B------:R-:W-:Y:S01]  /*0c90*/  ULDC UR25, c[0x0][0x148] ;  /* 0x0000520000197ab9 */ /* 0x000fe20000000800 */
[----:B------:R-:W-:Y:S01]  /*0ca0*/  ULDC UR21, c[0x0][0x648] ;  /* 0x0001920000157ab9 */ /* 0x000fe20000000800 */
[----:B------:R-:W-:Y:S01]  /*0cb0*/  ULDC UR22, c[0x0][0x638] ;  /* 0x00018e0000167ab9 */ /* 0x000fe20000000800 */
[----:B------:R-:W-:Y:S01]  /*0cc0*/  UMOV UR10, UR24 ;  /* 0x00000018000a7c82 */ /* 0x000fe20008000000 */
[----:B------:R-:W-:Y:S07]  /*0cd0*/  @!P0 BRA `(.L_x_7) ;  /* 0x0000000000308947 */ /* 0x000fee0003800000 */
[----:B------:R-:W-:Y:S02]  /*0ce0*/  ULDC UR14, c[0x0][0x64c] ;  /* 0x00019300000e7ab9 */ /* 0x000fe40000000800 */
        /* <DEDUP_REMOVED lines=8> */
[----:B------:R-:W-:-:S07]  /*0d70*/  UIMAD.WIDE.U32.X UR8, UR17, UR9, UR14, UP0 ;  /* 0x00000009110872a5 */ /* 0x000fce00080e040e */
[----:B------:R-:W-:Y:S01]  /*0d80*/  UMOV UR10, UR8 ;  /* 0x00000008000a7c82 */ /* 0x000fe20008000000 */
[----:B------:R-:W-:-:S05]  /*0d90*/  UMOV UR11, UR9 ;  /* 0x00000009000b7c82 */ /* 0x000fca0008000000 */
.L_x_7:
[----:B------:R-:W-:Y:S01]  /*0da0*/  UISETP.NE.AND UP0, UPT, UR46, URZ, UPT ;  /* 0x0000003f2e00728c */ /* 0x000fe2000bf05270 */
[----:B------:R-:W-:Y:S01]  /*0db0*/  IMAD.MOV.U32 R0, RZ, RZ, 0x1 ;  /* 0x00000001ff007424 */ /* 0x000fe200078e00ff */
[----:B------:R-:W-:Y:S02]  /*0dc0*/  USHF.R.U64 UR8, UR10, UR21, UR11 ;  /* 0x000000150a087299 */ /* 0x000fe4000800120b */
[----:B------:R-:W-:Y:S02]  /*0dd0*/  ULOP3.LUT UR16, UR23, UR16, URZ, 0xc0, !UPT ;  /* 0x0000001017107292 */ /* 0x000fe4000f8ec03f */
[----:B------:R-:W-:Y:S02]  /*0de0*/  ULOP3.LUT UR18, UR19, UR18, URZ, 0xc0, !UPT ;  /* 0x0000001213127292 */ /* 0x000fe4000f8ec03f */
[----:B------:R-:W-:-:S03]  /*0df0*/  UIMAD UR16, UR6, UR8, UR16 ;  /* 0x00000008061072a4 */ /* 0x000fc6000f8e0210 */
[----:B------:R-:W-:Y:S02]  /*0e00*/  @UP0 UIMAD UR4, UR25, UR20, UR7 ;  /* 0x00000014190402a4 */ /* 0x000fe4000f8e0207 */
[----:B------:R-:W-:-:S04]  /*0e10*/  UIADD3 UR7, -UR8, URZ, URZ ;  /* 0x0000003f08077290 */ /* 0x000fc8000fffe13f */
[----:B------:R-:W-:-:S03]  /*0e20*/  UIMAD UR6, UR7, UR22, UR24 ;  /* 0x00000016070672a4 */ /* 0x000fc6000f8e0218 */
[----:B------:R-:W-:Y:S01]  /*0e30*/  ULDC UR7, c[0x0][0x610] ;  /* 0x0001840000077ab9 */ /* 0x000fe20000000800 */
[----:B------:R-:W-:Y:S02]  /*0e40*/  UIMAD UR6, UR6, UR5, UR18 ;  /* 0x00000005060672a4 */ /* 0x000fe4000f8e0212 */
[----:B------:R-:W-:-:S04]  /*0e50*/  UIMAD UR4, UR16, UR7, UR4 ;  /* 0x00000007100472a4 */ /* 0x000fc8000f8e0204 */
[----:B------:R-:W-:Y:S02]  /*0e60*/  USEL UR42, UR6, UR4, !UP0 ;  /* 0x00000004062a7287 */ /* 0x000fe4000c000000 */
[----:B------:R-:W-:-:S12]  /*0e70*/  USEL UR41, UR4, UR6, !UP0 ;  /* 0x0000000604297287 */ /* 0x000fd8000c000000 */
.L_x_5:
[----:B------:R-:W-:-:S08]  /*0e80*/  NOP ;  /* 0x0000000000007918 */ /* 0x000fd00000000000 */
[----:B------:R-:W0:Y:S02]  /*0e90*/  USETMAXREG.TRY_ALLOC.CTAPOOL UP0, 0xf0 ;  /* 0x000000f0000079c8 */ /* 0x000e240008000600 */
[----:B0-----:R-:W-:-:S13]  /*0ea0*/  PLOP3.LUT P0, PT, PT, PT, UP0, 0x80, 0x0 ;  /* 0x000000000000781c */ /* 0x001fda0003f0f008 */
[----:B------:R-:W-:Y:S05]  /*0eb0*/  @!P0 BRA `(.L_x_5) ;  /* 0xfffffffc00f08947 */ /* 0x000fea000383ffff */
[----:B------:R-:W-:Y:S01]  /*0ec0*/  ULDC.64 UR4, c[0x0][0x598] ;  /* 0x0001660000047ab9 */ /* 0x000fe20000000a00 */
[----:B------:R-:W-:Y:S01]  /*0ed0*/  ULDC.64 UR36, c[0x0][0x208] ;  /* 0x0000820000247ab9 */ /* 0x000fe20000000a00 */
[----:B------:R-:W-:-:S04]  /*0ee0*/  ISETP.NE.U32.AND P0, PT, RZ, UR4, PT ;  /* 0x00000004ff007c0c */ /* 0x000fc8000bf05070 */
[----:B------:R-:W-:-:S13]  /*0ef0*/  ISETP.NE.AND.EX P0, PT, RZ, UR5, PT, P0 ;  /* 0x00000005ff007c0c */ /* 0x000fda000bf05300 */
[----:B------:R-:W-:Y:S05]  /*0f00*/  @!P0 BRA `(.L_x_8) ;  /* 0x00000000001c8947 */ /* 0x000fea0003800000 */
[----:B------:R-:W0:Y:S02]  /*0f10*/  LDC.64 R2, c[0x0][0x598] ;  /* 0x00016600ff027b82 */ /* 0x000e240000000a00 */
[----:B0-----:R-:W2:Y:S02]  /*0f20*/  LDG.E.64 R2, desc[UR36][R2.64] ;  /* 0x0000002402027981 */ /* 0x001ea4000c1e1b00 */
[----:B--2---:R-:W-:-:S04]  /*0f30*/  ISETP.NE.U32.AND P0, PT, R2, RZ, PT ;  /* 0x000000ff0200720c */ /* 0x004fc80003f05070 */
[----:B------:R-:W-:-:S13]  /*0f40*/  ISETP.NE.AND.EX P0, PT, R3, RZ, PT, P0 ;  /* 0x000000ff0300720c */ /* 0x000fda0003f05300 */
[----:B------:R-:W-:Y:S05]  /*0f50*/  @!P0 BRA `(.L_x_8) ;  /* 0x0000000000088947 */ /* 0x000fea0003800000 */
[----:B------:R0:W5:Y:S01]  /*0f60*/  LD.E R2, desc[UR36][R2.64] ;  /* 0x0000002402027980 */ /* 0x000162000c101900 */
[----:B------:R-:W-:Y:S05]  /*0f70*/  BRA `(.L_x_9) ;  /* 0x0000000000247947 */ /* 0x000fea0003800000 */
.L_x_8:
[----:B------:R-:W-:Y:S02]  /*0f80*/  ULDC.64 UR4, c[0x0][0x588] ;  /* 0x0001620000047ab9 */ /* 0x000fe40000000a00 */
[----:B------:R-:W-:-:S04]  /*0f90*/  ISETP.NE.U32.AND P0, PT, RZ, UR4, PT ;  /* 0x00000004ff007c0c */ /* 0x000fc8000bf05070 */
[----:B------:R-:W-:-:S13]  /*0fa0*/  ISETP.NE.AND.EX P0, PT, RZ, UR5, PT, P0 ;  /* 0x00000005ff007c0c */ /* 0x000fda000bf05300 */
[----:B------:R-:W-:Y:S05]  /*0fb0*/  @!P0 BRA `(.L_x_10) ;  /* 0x00000000000c8947 */ /* 0x000fea0003800000 */
[----:B------:R-:W0:Y:S02]  /*0fc0*/  LDC.64 R2, c[0x0][0x588] ;  /* 0x00016200ff027b82 */ /* 0x000e240000000a00 */
[----:B0-----:R1:W5:Y:S01]  /*0fd0*/  LDG.E R2, desc[UR36][R2.64] ;  /* 0x0000002402027981 */ /* 0x001362000c1e1900 */
[----:B------:R-:W-:Y:S05]  /*0fe0*/  BRA `(.L_x_9) ;  /* 0x0000000000087947 */ /* 0x000fea0003800000 */
.L_x_10:
[----:B------:R-:W-:Y:S02]  /*0ff0*/  ULDC UR4, c[0x0][0x580] ;  /* 0x0001600000047ab9 */ /* 0x000fe40000000800 */
[----:B------:R-:W-:-:S07]  /*1000*/  IMAD.U32 R2, RZ, RZ, UR4 ;  /* 0x00000004ff027e24 */ /* 0x000fce000f8e00ff */
.L_x_9:
[----:B------:R-:W-:Y:S02]  /*1010*/  ULDC.64 UR4, c[0x0][0x5a0] ;  /* 0x0001680000047ab9 */ /* 0x000fe40000000a00 */
[----:B------:R-:W-:-:S04]  /*1020*/  ISETP.NE.U32.AND P0, PT, RZ, UR4, PT ;  /* 0x00000004ff007c0c */ /* 0x000fc8000bf05070 */
[----:B------:R-:W-:-:S13]  /*1030*/  ISETP.NE.AND.EX P0, PT, RZ, UR5, PT, P0 ;  /* 0x00000005ff007c0c */ /* 0x000fda000bf05300 */
[----:B------:R-:W-:Y:S05]  /*1040*/  @!P0 BRA `(.L_x_11) ;  /* 0x00000000001c8947 */ /* 0x000fea0003800000 */
[----:B------:R-:W2:Y:S02]  /*1050*/  LDC.64 R4, c[0x0][0x5a0] ;  /* 0x00016800ff047b82 */ /* 0x000ea40000000a00 */
[----:B--2---:R-:W2:Y:S02]  /*1060*/  LDG.E.64 R4, desc[UR36][R4.64] ;  /* 0x0000002404047981 */ /* 0x004ea4000c1e1b00 */
[----:B--2---:R-:W-:-:S04]  /*1070*/  ISETP.NE.U32.AND P0, PT, R4, RZ, PT ;  /* 0x000000ff0400720c */ /* 0x004fc80003f05070 */
[----:B------:R-:W-:-:S13]  /*1080*/  ISETP.NE.AND.EX P0, PT, R5, RZ, PT, P0 ;  /* 0x000000ff0500720c */ /* 0x000fda0003f05300 */
[----:B------:R-:W-:Y:S05]  /*1090*/  @!P0 BRA `(.L_x_11) ;  /* 0x0000000000088947 */ /* 0x000fea0003800000 */
[----:B------:R2:W5:Y:S01]  /*10a0*/  LD.E R16, desc[UR36][R4.64] ;  /* 0x0000002404107980 */ /* 0x000562000c101900 */
[----:B------:R-:W-:Y:S05]  /*10b0*/  BRA `(.L_x_12) ;  /* 0x0000000000247947 */ /* 0x000fea0003800000 */
.L_x_11:
[----:B------:R-:W-:Y:S02]  /*10c0*/  ULDC.64 UR4, c[0x0][0x590] ;  /* 0x0001640000047ab9 */ /* 0x000fe40000000a00 */
[----:B------:R-:W-:-:S04]  /*10d0*/  ISETP.NE.U32.AND P0, PT, RZ, UR4, PT ;  /* 0x00000004ff007c0c */ /* 0x000fc8000bf05070 */
[----:B------:R-:W-:-:S13]  /*10e0*/  ISETP.NE.AND.EX P0, PT, RZ, UR5, PT, P0 ;  /* 0x00000005ff007c0c */ /* 0x000fda000bf05300 */
[----:B------:R-:W-:Y:S05]  /*10f0*/  @!P0 BRA `(.L_x_13) ;  /* 0x00000000000c8947 */ /* 0x000fea0003800000 */
[----:B------:R-:W2:Y:S02]  /*1100*/  LDC.64 R16, c[0x0][0x590] ;  /* 0x00016400ff107b82 */ /* 0x000ea40000000a00 */
[----:B--2---:R3:W5:Y:S01]  /*1110*/  LDG.E R16, desc[UR36][R16.64] ;  /* 0x0000002410107981 */ /* 0x004762000c1e1900 */
[----:B------:R-:W-:Y:S05]  /*1120*/  BRA `(.L_x_12) ;  /* 0x0000000000087947 */ /* 0x000fea0003800000 */
.L_x_13:
[----:B------:R-:W-:Y:S02]  /*1130*/  ULDC UR4, c[0x0][0x584] ;  /* 0x0001610000047ab9 */ /* 0x000fe40000000800 */
[----:B------:R-:W-:-:S07]  /*1140*/  IMAD.U32 R16, RZ, RZ, UR4 ;  /* 0x00000004ff107e24 */ /* 0x000fce000f8e00ff */
.L_x_12:
[----:B------:R-:W-:-:S13]  /*1150*/  LOP3.LUT P0, RZ, R0, 0xff, RZ, 0xc0, !PT ;  /* 0x000000ff00ff7812 */ /* 0x000fda000780c0ff */
[----:B------:R-:W-:Y:S05]  /*1160*/  @!P0 EXIT ;  /* 0x000000000000894d */ /* 0x000fea0003800000 */
[----:B------:R-:W-:Y:S01]  /*1170*/  ULDC UR4, c[0x0][0x28c] ;  /* 0x0000a30000047ab9 */ /* 0x000fe20000000800 */
[----:B------:R-:W-:Y:S01]  /*1180*/  UMOV UR38, URZ ;  /* 0x0000003f00267c82 */ /* 0x000fe20008000000 */
[----:B------:R-:W-:Y:S01]  /*1190*/  UIADD3 UR4, UR4, 0xf, URZ ;  /* 0x0000000f04047890 */ /* 0x000fe2000fffe03f */
[----:B------:R-:W-:-:S03]  /*11a0*/  UMOV UR39, URZ ;  /* 0x0000003f00277c82 */ /* 0x000fc60008000000 */
[----:B------:R-:W-:-:S04]  /*11b0*/  USHF.R.S32.HI UR5, URZ, 0x1f, UR4 ;  /* 0x0000001f3f057899 */ /* 0x000fc80008011404 */
[----:B------:R-:W-:-:S04]  /*11c0*/  ULEA.HI UR5, UR5, UR4, URZ, 0x4 ;  /* 0x0000000405057291 */ /* 0x000fc8000f8f203f */
[----:B------:R-:W-:-:S12]  /*11d0*/  USHF.R.S32.HI UR44, URZ, 0x4, UR5 ;  /* 0x000000043f2c7899 */ /* 0x000fd80008011405 */
.L_x_1049:
[----:B------:R-:W4:Y:S01]  /*11e0*/  S2R R0, SR_TID.X ;  /* 0x0000000000007919 */ /* 0x000f220000002100 */
[----:B------:R-:W0:Y:S01]  /*11f0*/  S2UR UR6, SR_CgaCtaId ;  /* 0x00000000000679c3 */ /* 0x000e220000008800 */
[----:B------:R-:W-:Y:S02]  /*1200*/  UMOV UR45, 0x400 ;  /* 0x00000400002d7882 */ /* 0x000fe40000000000 */
[----:B0-----:R-:W-:Y:S01]  /*1210*/  ULEA UR45, UR6, UR45, 0x18 ;  /* 0x0000002d062d7291 */ /* 0x001fe2000f8ec03f */
[----:B----4-:R-:W-:-:S04]  /*1220*/  LOP3.LUT R0, R0, 0x80, RZ, 0xc0, !PT ;  /* 0x0000008000007812 */ /* 0x010fc800078ec0ff */
[----:B------:R-:W-:-:S06]  /*1230*/  SHF.R.U32.HI R0, RZ, 0x7, R0 ;  /* 0x00000007ff007819 */ /* 0x000fcc0000011600 */
[----:B------:R-:W0:Y:S02]  /*1240*/  SHFL.IDX PT, R0, R0, RZ, 0x1f ;  /* 0x00001fff00007589 */ /* 0x000e2400000e0000 */
[----:B0-----:R-:W-:-:S13]  /*1250*/  R2UR UR4, R0 ;  /* 0x00000000000472ca */ /* 0x001fda00000e0000 */
[----:B------:R-:W-:-:S04]  /*1260*/  ULEA.HI UR5, UR4, UR4, URZ, 0x1 ;  /* 0x0000000404057291 */ /* 0x000fc8000f8f083f */
[----:B------:R-:W-:-:S04]  /*1270*/  ULOP3.LUT UR5, UR5, 0x1ffffe, URZ, 0xc0, !UPT ;  /* 0x001ffffe05057892 */ /* 0x000fc8000f8ec03f */
[----:B------:R-:W-:-:S03]  /*1280*/  UIADD3 UR5, UR4, -UR5, URZ ;  /* 0x8000000504057290 */ /* 0x000fc6000fffe03f */
[----:B------:R-:W-:Y:S01]  /*1290*/  ULDC UR4, c[0x0][0x28c] ;  /* 0x0000a30000047ab9 */ /* 0x000fe20000000800 */
[----:B------:R-:W-:Y:S01]  /*12a0*/  ULEA UR5, UR5, UR45, 0xb ;  /* 0x0000002d05057291 */ /* 0x000fe2000f8e583f */
[----:B------:R-:W-:-:S03]  /*12b0*/  ISETP.LT.AND P0, PT, RZ, UR4, PT ;  /* 0x00000004ff007c0c */ /* 0x000fc6000bf01270 */
[----:B------:R-:W-:-:S04]  /*12c0*/  UIADD3 UR5, UR5, 0x180, URZ ;  /* 0x0000018005057890 */ /* 0x000fc8000fffe03f */
[----:B------:R-:W-:-:S04]  /*12d0*/  USHF.R.U32.HI UR5, URZ, 0x4, UR5 ;  /* 0x000000043f057899 */ /* 0x000fc80008011605 */
[----:B------:R-:W-:Y:S02]  /*12e0*/  ULOP3.LUT UR47, UR5, 0x3fff, URZ, 0xc0, !UPT ;  /* 0x00003fff052f7892 */ /* 0x000fe4000f8ec03f */
[----:B---3--:R-:W-:Y:S10]  /*12f0*/  @P0 BRA `(.L_x_14) ;  /* 0x0000000000400947 */ /* 0x008ff40003800000 */
[----:B------:R-:W-:Y:S01]  /*1300*/  MOV R0, 0x0 ;  /* 0x0000000000007802 */ /* 0x000fe20000000f00 */
[----:B------:R-:W-:Y:S01]  /*1310*/  ULDC.64 UR4, c[0x4][0x68] ;  /* 0x01001a0000047ab9 */ /* 0x000fe20000000a00 */
[----:B------:R-:W-:Y:S01]  /*1320*/  ULDC.64 UR6, c[0x4][0x8] ;  /* 0x0100020000067ab9 */ /* 0x000fe20000000a00 */
[----:B--2---:R-:W-:Y:S01]  /*1330*/  IMAD.U32 R4, RZ, RZ, UR4 ;  /* 0x00000004ff047e24 */ /* 0x004fe2000f8e00ff */
[----:B------:R0:W2:Y:S01]  /*1340*/  LDC.64 R14, c[0x4][R0] ;  /* 0x01000000000e7b82 */ /* 0x0000a20000000a00 */
[----:B------:R-:W-:Y:S01]  /*1350*/  IMAD.U32 R5, RZ, RZ, UR5 ;  /* 0x00000005ff057e24 */ /* 0x000fe2000f8e00ff */
[----:B------:R-:W-:Y:S01]  /*1360*/  ULDC.64 UR4, c[0x4][0x70] ;  /* 0x01001c0000047ab9 */ /* 0x000fe20000000a00 */
[----:B------:R-:W-:Y:S02]  /*1370*/  IMAD.U32 R10, RZ, RZ, UR6 ;  /* 0x00000006ff0a7e24 */ /* 0x000fe4000f8e00ff */
[----:B------:R-:W-:Y:S02]  /*1380*/  IMAD.U32 R6, RZ, RZ, UR4 ;  /* 0x00000004ff067e24 */ /* 0x000fe4000f8e00ff */
[----:B------:R-:W-:-:S02]  /*1390*/  IMAD.U32 R7, RZ, RZ, UR5 ;  /* 0x00000005ff077e24 */ /* 0x000fc4000f8e00ff */
[----:B------:R-:W-:Y:S02]  /*13a0*/  IMAD.U32 R11, RZ, RZ, UR7 ;  /* 0x00000007ff0b7e24 */ /* 0x000fe4000f8e00ff */
[----:B------:R-:W-:Y:S02]  /*13b0*/  IMAD.MOV.U32 R8, RZ, RZ, 0x1e1 ;  /* 0x000001e1ff087424 */ /* 0x000fe400078e00ff */
[----:B------:R-:W-:Y:S02]  /*13c0*/  IMAD.MOV.U32 R12, RZ, RZ, 0x1 ;  /* 0x00000001ff0c7424 */ /* 0x000fe400078e00ff */
[----:B0-----:R-:W-:-:S07]  /*13d0*/  IMAD.MOV.U32 R13, RZ, RZ, RZ ;  /* 0x000000ffff0d7224 */ /* 0x001fce00078e00ff */
[----:B------:R-:W-:-:S07]  /*13e0*/  LEPC R20, `(.L_x_14) ;  /* 0x000000001014794e */ /* 0x000fce0000000000 */
[----:B-123-5:R-:W-:Y:S05]  /*13f0*/  CALL.ABS.NOINC R14 ;  /* 0x000000000e007343 */ /* 0x02efea0003c00000 */
.L_x_14:
[----:B------:R-:W-:-:S06]  /*1400*/  ULOP3.LUT UR4, UR40, 0x1, URZ, 0xfc, !UPT ;  /* 0x0000000128047892 */ /* 0x000fcc000f8efc3f */
[----:B------:R-:W-:-:S05]  /*1410*/  IMAD.U32 R0, RZ, RZ, UR4 ;  /* 0x00000004ff007e24 */ /* 0x000fca000f8e00ff */
[----:B------:R-:W-:-:S13]  /*1420*/  ISETP.NE.AND P0, PT, R0, 0x3, PT ;  /* 0x000000030000780c */ /* 0x000fda0003f05270 */
[----:B------:R-:W-:Y:S05]  /*1430*/  @!P0 BRA `(.L_x_15) ;  /* 0x0000000000048947 */ /* 0x000fea0003800000 */
[----:B------:R-:W-:Y:S01]  /*1440*/  BPT.TRAP 0x1 ;  /* 0x000000040000795c */ /* 0x000fe20000300000 */
.L_x_15:
[----:B-1----:R-:W-:Y:S02]  /*1450*/  IMAD.U32 R3, RZ, RZ, UR39 ;  /* 0x00000027ff037e24 */ /* 0x002fe4000f8e00ff */
[----:B------:R-:W-:-:S03]  /*1460*/  IMAD.U32 R0, RZ, RZ, UR38 ;  /* 0x00000026ff007e24 */ /* 0x000fc6000f8e00ff */
[----:B------:R-:W-:Y:S02]  /*1470*/  LEA R3, R3, UR45, 0x3 ;  /* 0x0000002d03037c11 */ /* 0x000fe4000f8e18ff */
[----:B------:R-:W-:-:S04]  /*1480*/  SHF.L.U32 R0, R0, 0x1f, RZ ;  /* 0x0000001f00007819 */ /* 0x000fc800000006ff */
[----:B------:R0:W1:Y:S01]  /*1490*/  SYNCS.PHASECHK.TRANS64.TRYWAIT P1, [R3+URZ], R0 ;  /* 0x00000000030075a7 */ /* 0x000062000802017f */
[----:B------:R-:W-:Y:S05]  /*14a0*/  @!P0 BRA `(.L_x_16) ;  /* 0x0000000000048947 */ /* 0x000fea0003800000 */
[----:B------:R-:W-:Y:S01]  /*14b0*/  BPT.TRAP 0x1 ;  /* 0x000000040000795c */ /* 0x000fe20000300000 */
.L_x_16:
[----:B-1----:R-:W-:Y:S05]  /*14c0*/  @P1 BRA `(.L_x_17) ;  /* 0x0000000000081947 */ /* 0x002fea0003800000 */
[----:B------:R-:W1:Y:S02]  /*14d0*/  SYNCS.PHASECHK.TRANS64.TRYWAIT P1, [R3+URZ], R0 ;  /* 0x00000000030075a7 */ /* 0x000e64000802017f */
[----:B-1----:R-:W-:Y:S05]  /*14e0*/  @!P1 BRA `(.L_x_18) ;  /* 0x0000028000b89947 */ /* 0x002fea0003800000 */
.L_x_17:
[----:B------:R-:W-:-:S04]  /*14f0*/  UISETP.LT.AND UP0, UPT, UR44, 0x1, UPT ;  /* 0x000000012c00788c */ /* 0x000fc8000bf01270 */
[----:B------:R-:W-:-:S06]  /*1500*/  USEL UR4, UR44, 0x1, UP0 ;  /* 0x000000012c047887 */ /* 0x000fcc0008000000 */
[----:B--2---:R-:W-:Y:S01]  /*1510*/  IMAD.U32 R5, RZ, RZ, UR4 ;  /* 0x00000004ff057e24 */ /* 0x004fe2000f8e00ff */
[----:B------:R-:W-:Y:S05]  /*1520*/  WARPSYNC.ALL ;  /* 0x0000000000007948 */ /* 0x000fea0003800000 */
[----:B------:R-:W-:-:S04]  /*1530*/  IADD3 R5, -R5, UR44, RZ ;  /* 0x0000002c05057c10 */ /* 0x000fc8000fffe1ff */
[----:B------:R-:W-:Y:S01]  /*1540*/  ISETP.GE.AND P1, PT, R5, 0x1, PT ;  /* 0x000000010500780c */ /* 0x000fe20003f26270 */
[----:B------:R-:W-:Y:S01]  /*1550*/  UIADD3 UR4, UR45, 0x24180, URZ ;  /* 0x000241802d047890 */ /* 0x000fe2000fffe03f */
[----:B------:R-:W-:Y:S01]  /*1560*/  WARPGROUP.ARRIVE ;  /* 0x00000000000079c5 */ /* 0x000fe20000000000 */
[----:B------:R-:W-:Y:S02]  /*1570*/  ULOP3.LUT UR8, UR47, 0x10000, URZ, 0xfc, !UPT ;  /* 0x000100002f087892 */ /* 0x000fe4000f8efc3f */
[----:B------:R-:W-:Y:S02]  /*1580*/  USHF.R.U32.HI UR4, URZ, 0x4, UR4 ;  /* 0x000000043f047899 */ /* 0x000fe40008011604 */
[----:B------:R-:W-:Y:S02]  /*1590*/  ULEA UR10, UR39, UR8, 0xa ;  /* 0x00000008270a7291 */ /* 0x000fe4000f8e503f */
[----:B------:R-:W-:Y:S01]  /*15a0*/  ULOP3.LUT UR4, UR4, 0x3fff, URZ, 0xc0, !UPT ;  /* 0x00003fff04047892 */ /* 0x000fe2000f8ec03f */
[----:B------:R-:W-:Y:S01]  /*15b0*/  UMOV UR5, 0xc0000010 ;  /* 0xc000001000057882 */ /* 0x000fe20000000000 */
[----:B------:R-:W-:-:S02]  /*15c0*/  UMOV UR7, 0xc0000010 ;  /* 0xc000001000077882 */ /* 0x000fc40000000000 */
[----:B------:R-:W-:-:S03]  /*15d0*/  ULOP3.LUT UR9, UR4, 0x10000, URZ, 0xfc, !UPT ;  /* 0x0001000004097892 */ /* 0x000fc6000f8efc3f */
[----:B------:R-:W-:Y:S01]  /*15e0*/  UMOV UR4, UR10 ;  /* 0x0000000a00047c82 */ /* 0x000fe20008000000 */
[----:B------:R-:W-:-:S09]  /*15f0*/  ULEA UR6, UR39, UR9, 0x9 ;  /* 0x0000000927067291 */ /* 0x000fd2000f8e483f */
[----:B------:R-:W-:Y:S01]  /*1600*/  HGMMA.64x256x16.F32.BF16 R24, gdesc[UR4], RZ, !UPT, gsb0 ;  /* 0x03e00000041879f0 */ /* 0x000fe2000c0018ff */
[----:B------:R-:W-:Y:S01]  /*1610*/  UIADD3 UR4, UR10, 0x100, URZ ;  /* 0x000001000a047890 */ /* 0x000fe2000fffe03f */
[----:B------:R-:W-:Y:S01]  /*1620*/  UMOV UR5, 0xc0000010 ;  /* 0xc000001000057882 */ /* 0x000fe20000000000 */
[----:B------:R-:W-:Y:S02]  /*1630*/  WARPGROUP.DEPBAR.LE gsb0, 0x0 ;  /* 0x00008000000079c5 */ /* 0x000fe40000010000 */
[----:B------:R-:W-:Y:S04]  /*1640*/  STL.64 [R1+0x400], R24 ;  /* 0x0004001801007387 */ /* 0x000fe80000100a00 */
        /* <DEDUP_REMOVED lines=62> */
[----:B------:R2:W-:Y:S02]  /*1a30*/  STL.64 [R1+0x5f8], R150 ;  /* 0x0005f89601007387 */ /* 0x0005e40000100a00 */
[----:B--2---:R-:W-:-:S06]  /*1a40*/  WARPGROUP.ARRIVE ;  /* 0x00000000000079c5 */ /* 0x004fcc0000000000 */
        /* <DEDUP_REMOVED lines=73> */
[----:B------:R-:W-:Y:S04]  /*1ee0*/  STL.64 [R1], R24 ;  /* 0x0000001801007387 */ /* 0x000fe80000100a00 */
        /* <DEDUP_REMOVED lines=64> */
[----:B------:R-:W-:Y:S03]  /*22f0*/  HGMMA.64x256x16.F32.BF16 R24, gdesc[UR4], RZ, !UPT, gsb0 ;  /* 0x03e00000041879f0 */ /* 0x000fe6000c0018ff */
[----:B------:R-:W-:Y:S02]  /*2300*/  WARPGROUP.DEPBAR.LE gsb0, 0x0 ;  /* 0x00008000000079c5 */ /* 0x000fe40000010000 */
[----:B------:R-:W-:Y:S05]  /*2310*/  @!P1 BRA `(.L_x_19) ;  /* 0x0000002c00a89947 */ /* 0x000fea0003800000 */
[----:B------:R-:W-:Y:S01]  /*2320*/  UIADD3 UR4, UR39, 0x1, URZ ;  /* 0x0000000127047890 */ /* 0x000fe2000fffe03f */
[----:B01----:R-:W-:Y:S01]  /*2330*/  IMAD.MOV.U32 R0, RZ, RZ, R5 ;  /* 0x000000ffff007224 */ /* 0x003fe200078e0005 */
[----:B------:R-:W-:Y:S02]  /*2340*/  UMOV UR11, UR39 ;  /* 0x00000027000b7c82 */ /* 0x000fe40008000000 */
[----:B------:R-:W-:-:S04]  /*2350*/  UISETP.NE.AND UP0, UPT, UR4, 0x9, UPT ;  /* 0x000000090400788c */ /* 0x000fc8000bf05270 */
[----:B------:R-:W-:Y:S02]  /*2360*/  USEL UR5, URZ, 0x1, UP0 ;  /* 0x000000013f057887 */ /* 0x000fe40008000000 */
[----:B------:R-:W-:Y:S02]  /*2370*/  USEL UR10, UR4, URZ, UP0 ;  /* 0x0000003f040a7287 */ /* 0x000fe40008000000 */
[----:B------:R-:W-:-:S06]  /*2380*/  ULOP3.LUT UR5, UR38, UR5, URZ, 0x3c, !UPT ;  /* 0x0000000526057292 */ /* 0x000fcc000f8e3c3f */
[----:B------:R-:W-:-:S07]  /*2390*/  IMAD.U32 R3, RZ, RZ, UR5 ;  /* 0x00000005ff037e24 */ /* 0x000fce000f8e00ff */
.L_x_26:
[----:B01----:R-:W-:Y:S05]  /*23a0*/  @!P0 BRA `(.L_x_20) ;  /* 0x0000000000048947 */ /* 0x003fea0003800000 */
[----:B------:R-:W-:Y:S01]  /*23b0*/  BPT.TRAP 0x1 ;  /* 0x000000040000795c */ /* 0x000fe20000300000 */
.L_x_20:
[----:B------:R-:W-:Y:S01]  /*23c0*/  ULEA UR4, UR10, UR45, 0x3 ;  /* 0x0000002d0a047291 */ /* 0x000fe2000f8e183f */
[----:B------:R-:W-:-:S08]  /*23d0*/  SHF.L.U32 R4, R3, 0x1f, RZ ;  /* 0x0000001f03047819 */ /* 0x000fd000000006ff */
[----:B------:R0:W1:Y:S01]  /*23e0*/  SYNCS.PHASECHK.TRANS64.TRYWAIT P1, [UR4], R4 ;  /* 0x00000004ff0075a7 */ /* 0x0000620008020144 */
[----:B------:R-:W-:Y:S05]  /*23f0*/  @!P0 BRA `(.L_x_21) ;  /* 0x0000000000048947 */ /* 0x000fea0003800000 */
[----:B------:R-:W-:Y:S01]  /*2400*/  BPT.TRAP 0x1 ;  /* 0x000000040000795c */ /* 0x000fe20000300000 */
.L_x_21:
[----:B-1----:R-:W-:Y:S05]  /*2410*/  @P1 BRA `(.L_x_22) ;  /* 0x0000000000081947 */ /* 0x002fea0003800000 */
[----:B------:R-:W1:Y:S02]  /*2420*/  SYNCS.PHASECHK.TRANS64.TRYWAIT P1, [UR4], R4 ;  /* 0x00000004ff0075a7 */ /* 0x000e640008020144 */
[----:B-1----:R-:W-:Y:S05]  /*2430*/  @!P1 BRA `(.L_x_23) ;  /* 0x0000027000f89947 */ /* 0x002fea0003800000 */
.L_x_22:
        /* <DEDUP_REMOVED lines=21> */
[----:B------:R2:W-:Y:S04]  /*2590*/  STL.64 [R1+0x608], R108 ;  /* 0x0006086c01007387 */ /* 0x0005e80000100a00 */
[----:B--2---:R-:W2:Y:S04]  /*25a0*/  LDL.LU.64 R108, [R1] ;  /* 0x00000000016c7983 */ /* 0x004ea80000300a00 */
[----:B------:R-:W4:Y:S04]  /*25b0*/  LDL.LU.64 R110, [R1+0x8] ;  /* 0x00000800016e7983 */ /* 0x000f280000300a00 */
[----:B------:R-:W3:Y:S04]  /*25c0*/  LDL.LU.64 R112, [R1+0x10] ;  /* 0x0000100001707983 */ /* 0x000ee80000300a00 */
[----:B------:R-:W2:Y:S04]  /*25d0*/  LDL.LU.64 R114, [R1+0x18] ;  /* 0x0000180001727983 */ /* 0x000ea80000300a00 */
        /* <DEDUP_REMOVED lines=18> */
[----:B--2---:R-:W-:Y:S04]  /*2700*/  STL.64 [R1+0x8b0], R150 ;  /* 0x0008b09601007387 */ /* 0x004fe80000100a00 */
[----:B---3--:R-:W-:Y:S04]  /*2710*/  STL.64 [R1+0x8a8], R148 ;  /* 0x0008a89401007387 */ /* 0x008fe80000100a00 */
[----:B----4-:R-:W-:Y:S04]  /*2720*/  STL.64 [R1+0x8a0], R146 ;  /* 0x0008a09201007387 */ /* 0x010fe80000100a00 */
        /* <DEDUP_REMOVED lines=61> */
[----:B--2---:R-:W2:Y:S04]  /*2b00*/  LDL.LU.64 R24, [R1+0x200] ;  /* 0x0002000001187983 */ /* 0x004ea80000300a00 */
[----:B------:R-:W3:Y:S04]  /*2b10*/  LDL.LU.64 R26, [R1+0x208] ;  /* 0x00020800011a7983 */ /* 0x000ee80000300a00 */
[----:B------:R-:W4:Y:S04]  /*2b20*/  LDL.LU.64 R28, [R1+0x210] ;  /* 0x00021000011c7983 */ /* 0x000f280000300a00 */
[----:B------:R-:W2:Y:S04]  /*2b30*/  LDL.LU.64 R30, [R1+0x218] ;  /* 0x00021800011e7983 */ /* 0x000ea80000300a00 */
        /* <DEDUP_REMOVED lines=60> */
[----:B--2---:R-:W-:Y:S04]  /*2f00*/  STL.64 [R1+0xab0], R150 ;  /* 0x000ab09601007387 */ /* 0x004fe80000100a00 */
[----:B----4-:R-:W-:Y:S04]  /*2f10*/  STL.64 [R1+0xaa8], R148 ;  /* 0x000aa89401007387 */ /* 0x010fe80000100a00 */
[----:B---3--:R-:W-:Y:S04]  /*2f20*/  STL.64 [R1+0xaa0], R146 ;  /* 0x000aa09201007387 */ /* 0x008fe80000100a00 */
        /* <DEDUP_REMOVED lines=62> */
[----:B------:R-:W2:Y:S04]  /*3310*/  LDL.LU.64 R26, [R1+0x408] ;  /* 0x00040800011a7983 */ /* 0x000ea80000300a00 */
        /* <DEDUP_REMOVED lines=61> */
[----:B------:R-:W2:Y:S01]  /*36f0*/  LDL.LU.64 R150, [R1+0x5f8] ;  /* 0x0005f80001967983 */ /* 0x000ea20000300a00 */
[----:B------:R-:W-:-:S02]  /*3700*/  ULEA UR12, UR10, UR8, 0xa ;  /* 0x000000080a0c7291 */ /* 0x000fc4000f8e503f */
[----:B------:R-:W-:Y:S01]  /*3710*/  ULEA UR6, UR10, UR9, 0x9 ;  /* 0x000000090a067291 */ /* 0x000fe2000f8e483f */
[----:B------:R-:W3:Y:S01]  /*3720*/  LDL.LU.64 R152, [R1+0xb0] ;  /* 0x0000b00001987983 */ /* 0x000ee20000300a00 */
[----:B------:R-:W-:Y:S01]  /*3730*/  UMOV UR5, 0xc0000010 ;  /* 0xc000001000057882 */ /* 0x000fe20000000000 */
[----:B------:R-:W-:Y:S02]  /*3740*/  UMOV UR7, 0xc0000010 ;  /* 0xc000001000077882 */ /* 0x000fe40000000000 */
[----:B------:R-:W-:Y:S01]  /*3750*/  UMOV UR4, UR12 ;  /* 0x0000000c00047c82 */ /* 0x000fe20008000000 */
[----:B------:R-:W3:Y:S04]  /*3760*/  LDL.LU.64 R154, [R1+0xb8] ;  /* 0x0000b800019a7983 */ /* 0x000ee80000300a00 */
        /* <DEDUP_REMOVED lines=39> */
[----:B------:R-:W3:Y:S01]  /*39e0*/  LDL.LU.64 R234, [R1+0x1f8] ;  /* 0x0001f80001ea7983 */ /* 0x000ee20000300a00 */
[----:B--2---:R-:W-:-:S06]  /*39f0*/  WARPGROUP.ARRIVE ;  /* 0x00000000000079c5 */ /* 0x004fcc0000000000 */
[----:B------:R-:W-:Y:S03]  /*3a00*/  HGMMA.64x256x16.F32.BF16 R24, gdesc[UR4], R24, gsb0 ;  /* 0x03e00000041879f0 */ /* 0x000fe60008001818 */
        /* <DEDUP_REMOVED lines=129> */
[----:B------:R-:W-:Y:S01]  /*4220*/  UIADD3 UR4, UR12, 0x100, URZ ;  /* 0x000001000c047890 */ /* 0x000fe2000fffe03f */
[----:B------:R-:W-:Y:S01]  /*4230*/  UMOV UR5, 0xc0000010 ;  /* 0xc000001000057882 */ /* 0x000fe20000000000 */
[----:B--2---:R-:W-:-:S07]  /*4240*/  WARPGROUP.ARRIVE ;  /* 0x00000000000079c5 */ /* 0x004fce0000000000 */
        /* <DEDUP_REMOVED lines=66> */
[----:B--2---:R-:W3:Y:S04]  /*4670*/  LDL.LU.64 R150, [R1+0x8b0] ;  /* 0x0008b00001967983 */ /* 0x004ee80000300a00 */
        /* <DEDUP_REMOVED lines=21> */
[----:B------:R-:W-:Y:S01]  /*47d0*/  UIADD3 UR4, UR12, 0x200, URZ ;  /* 0x000002000c047890 */ /* 0x000fe2000fffe03f */
[----:B------:R-:W-:-:S02]  /*47e0*/  UMOV UR5, 0xc0000010 ;  /* 0xc000001000057882 */ /* 0x000fc40000000000 */
        /* <DEDUP_REMOVED lines=42> */
[----:B---3--:R-:W-:-:S06]  /*4a90*/  WARPGROUP.ARRIVE ;  /* 0x00000000000079c5 */ /* 0x008fcc0000000000 */
[----:B------:R-:W-:Y:S03]  /*4aa0*/  HGMMA.64x256x16.F32.BF16 R108, gdesc[UR4], R108, gsb0 ;  /* 0x03e00000046c79f0 */ /* 0x000fe6000800186c */
        /* <DEDUP_REMOVED lines=65> */
[----:B---3--:R-:W2:Y:S04]  /*4ec0*/  LDL.LU.64 R150, [R1+0x6b0] ;  /* 0x0006b00001967983 */ /* 0x008ea80000300a00 */
        /* <DEDUP_REMOVED lines=26> */
[----:B----4-:R-:W-:Y:S05]  /*5070*/  @!P0 BRA `(.L_x_24) ;  /* 0x0000000000048947 */ /* 0x010fea0003800000 */
[----:B------:R-:W-:Y:S01]  /*5080*/  BPT.TRAP 0x1 ;  /* 0x000000040000795c */ /* 0x000fe20000300000 */
.L_x_24:
[----:B------:R-:W-:Y:S02]  /*5090*/  UISETP.GT.U32.AND UP0, UPT, UR40, 0x1, UPT ;  /* 0x000000012800788c */ /* 0x000fe4000bf04070 */
[----:B------:R-:W-:-:S04]  /*50a0*/  ULEA UR4, UR11, UR45, 0x3 ;  /* 0x0000002d0b047291 */ /* 0x000fc8000f8e183f */
[----:B------:R-:W-:Y:S01]  /*50b0*/  UIADD3 UR4, UR4, 0x48, URZ ;  /* 0x0000004804047890 */ /* 0x000fe2000fffe03f */
[----:B------:R-:W-:-:S03]  /*50c0*/  PLOP3.LUT P1, PT, PT, PT, UP0, 0x80, 0x0 ;  /* 0x000000000000781c */ /* 0x000fc60003f2f008 */
[----:B------:R-:W-:-:S09]  /*50d0*/  UPRMT UR4, URZ, 0x654, UR4 ;  /* 0x000006543f047896 */ /* 0x000fd20008000004 */
[----:B------:R-:W-:Y:S01]  /*50e0*/  SYNCS.ARRIVE.TRANS64.RED.A1T0 RZ, [UR4], RZ ;  /* 0x000000ffffff79a7 */ /* 0x000fe20008100404 */
[----:B------:R-:W-:Y:S05]  /*50f0*/  @P1 BRA `(.L_x_25) ;  /* 0x0000000000041947 */ /* 0x000fea0003800000 */
[----:B------:R-:W-:Y:S01]  /*5100*/  BPT.TRAP 0x1 ;  /* 0x000000040000795c */ /* 0x000fe20000300000 */
.L_x_25:
[----:B------:R-:W-:Y:S01]  /*5110*/  UIADD3 UR10, UR10, 0x1, URZ ;  /* 0x000000010a0a7890 */ /* 0x000fe2000fffe03f */
[C---:B------:R-:W-:Y:S01]  /*5120*/  ISETP.GT.AND P1, PT, R0.reuse, 0x1, PT ;  /* 0x000000010000780c */ /* 0x040fe20003f24270 */
[----:B------:R-:W-:Y:S01]  /*5130*/  UIADD3 UR11, UR11, 0x1, URZ ;  /* 0x000000010b0b7890 */ /* 0x000fe2000fffe03f */
[----:B------:R-:W-:Y:S01]  /*5140*/  VIADD R0, R0, 0xffffffff ;  /* 0xffffffff00007836 */ /* 0x000fe20000000000 */
[----:B------:R-:W-:Y:S02]  /*5150*/  UISETP.NE.AND UP0, UPT, UR10, 0x9, UPT ;  /* 0x000000090a00788c */ /* 0x000fe4000bf05270 */
[----:B------:R-:W-:Y:S02]  /*5160*/  UISETP.NE.AND UP1, UPT, UR11, 0x9, UPT ;  /* 0x000000090b00788c */ /* 0x000fe4000bf25270 */
[----:B------:R-:W-:Y:S02]  /*5170*/  USEL UR4, URZ, 0x1, UP0 ;  /* 0x000000013f047887 */ /* 0x000fe40008000000 */
[----:B------:R-:W-:-:S02]  /*5180*/  USEL UR10, UR10, URZ, UP0 ;  /* 0x0000003f0a0a7287 */ /* 0x000fc40008000000 */
[----:B------:R-:W-:Y:S02]  /*5190*/  USEL UR11, UR11, URZ, UP1 ;  /* 0x0000003f0b0b7287 */ /* 0x000fe40008800000 */
[----:B------:R-:W-:Y:S01]  /*51a0*/  LOP3.LUT R3, R3, UR4, RZ, 0x3c, !PT ;  /* 0x0000000403037c12 */ /* 0x000fe2000f8e3cff */
[----:B------:R-:W-:Y:S09]  /*51b0*/  @P1 BRA `(.L_x_26) ;  /* 0xffffffd000781947 */ /* 0x000ff2000383ffff */
.L_x_19:
[----:B01----:R-:W0:Y:S02]  /*51c0*/  LDC R0, c[0x0][0x28c] ;  /* 0x0000a300ff007b82 */ /* 0x003e240000000800 */
[----:B0-----:R-:W-:-:S13]  /*51d0*/  ISETP.GE.AND P1, PT, R0, 0x1, PT ;  /* 0x000000010000780c */ /* 0x001fda0003f26270 */
[----:B------:R-:W-:Y:S05]  /*51e0*/  @!P1 BRA `(.L_x_27) ;  /* 0x0000000000389947 */ /* 0x000fea0003800000 */
[----:B------:R-:W-:Y:S05]  /*51f0*/  @!P0 BRA `(.L_x_28) ;  /* 0x0000000000048947 */ /* 0x000fea0003800000 */
[----:B------:R-:W-:Y:S01]  /*5200*/  BPT.TRAP 0x1 ;  /* 0x000000040000795c */ /* 0x000fe20000300000 */
.L_x_28:
[----:B------:R-:W-:Y:S01]  /*5210*/  VIADD R0, R5, UR39 ;  /* 0x0000002705007c36 */ /* 0x000fe20008000000 */
[----:B------:R-:W-:-:S03]  /*5220*/  UISETP.GT.U32.AND UP0, UPT, UR40, 0x1, UPT ;  /* 0x000000012800788c */ /* 0x000fc6000bf04070 */
[----:B------:R-:W-:-:S03]  /*5230*/  IMAD.WIDE.U32 R4, R0, 0x38e38e39, RZ ;  /* 0x38e38e3900047825 */ /* 0x000fc600078e00ff */
[----:B------:R-:W-:Y:S02]  /*5240*/  PLOP3.LUT P0, PT, PT, PT, UP0, 0x80, 0x0 ;  /* 0x000000000000781c */ /* 0x000fe40003f0f008 */
[----:B------:R-:W-:-:S05]  /*5250*/  SHF.R.U32.HI R4, RZ, 0x1, R5 ;  /* 0x00000001ff047819 */ /* 0x000fca0000011605 */
[----:B------:R-:W-:-:S05]  /*5260*/  IMAD R0, R4, -0x9, R0 ;  /* 0xfffffff704007824 */ /* 0x000fca00078e0200 */
[----:B------:R-:W-:-:S05]  /*5270*/  LEA R0, R0, UR45, 0x3 ;  /* 0x0000002d00007c11 */ /* 0x000fca000f8e18ff */
[----:B------:R-:W-:-:S05]  /*5280*/  VIADD R0, R0, 0x48 ;  /* 0x0000004800007836 */ /* 0x000fca0000000000 */
[----:B------:R-:W-:-:S04]  /*5290*/  PRMT R0, RZ, 0x654, R0 ;  /* 0x00000654ff007816 */ /* 0x000fc80000000000 */
[----:B------:R0:W-:Y:S01]  /*52a0*/  SYNCS.ARRIVE.TRANS64.RED.A1T0 RZ, [R0+URZ], RZ ;  /* 0x000000ff00ff79a7 */ /* 0x0001e2000810043f */
[----:B------:R-:W-:Y:S05]  /*52b0*/  @P0 BRA `(.L_x_27) ;  /* 0x0000000000040947 */ /* 0x000fea0003800000 */
[----:B------:R-:W-:Y:S01]  /*52c0*/  BPT.TRAP 0x1 ;  /* 0x000000040000795c */ /* 0x000fe20000300000 */
.L_x_27:
[----:B------:R-:W1:Y:S01]  /*52d0*/  S2R R5, SR_TID.X ;  /* 0x0000000000057919 */ /* 0x000e620000002100 */
[----:B------:R-:W-:Y:S01]  /*52e0*/  IMAD.MOV.U32 R21, RZ, RZ, 0x6540 ;  /* 0x00006540ff157424 */ /* 0x000fe200078e00ff */
[----:B------:R-:W-:Y:S01]  /*52f0*/  ULDC UR12, c[0x0][0x288] ;  /* 0x0000a200000c7ab9 */ /* 0x000fe20000000800 */
[----:B------:R-:W-:Y:S01]  /*5300*/  UIMAD.WIDE UR8, UR41, 0x200, URZ ;  /* 0x00000200290878a5 */ /* 0x000fe2000f8e023f */
[----:B0-----:R-:W0:Y:S01]  /*5310*/  S2R R0, SR_TID.X ;  /* 0x0000000000007919 */ /* 0x001e220000002100 */
[----:B------:R-:W-:Y:S01]  /*5320*/  USHF.L.U32 UR41, UR41, 0x9, URZ ;  /* 0x0000000929297899 */ /* 0x000fe2000800063f */
[----:B------:R-:W-:Y:S01]  /*5330*/  ULDC UR7, c[0x0][0x284] ;  /* 0x0000a10000077ab9 */ /* 0x000fe20000000800 */
[----:B------:R-:W-:Y:S02]  /*5340*/  UIADD3 UR39, UR44, UR39, URZ ;  /* 0x000000272c277290 */ /* 0x000fe4000fffe03f */
[----:B------:R-:W-:Y:S02]  /*5350*/  USHF.R.S32.HI UR13, URZ, 0x1f, UR43 ;  /* 0x0000001f3f0d7899 */ /* 0x000fe4000801142b */
[----:B------:R-:W-:-:S02]  /*5360*/  UISETP.GT.U32.AND UP1, UPT, UR39, 0x8, UPT ;  /* 0x000000082700788c */ /* 0x000fc4000bf24070 */
[----:B------:R-:W-:Y:S01]  /*5370*/  UIMAD.WIDE.U32 UR4, UR39, 0x38e38e39, URZ ;  /* 0x38e38e39270478a5 */ /* 0x000fe2000f8e003f */
[----:B------:R-:W-:Y:S01]  /*5380*/  ULDC.64 UR10, c[0x0][0x5d0] ;  /* 0x00017400000a7ab9 */ /* 0x000fe20000000a00 */
[----:B------:R-:W-:Y:S02]  /*5390*/  UISETP.LT.U32.AND UP1, UPT, UR44, 0x9, UP1 ;  /* 0x000000092c00788c */ /* 0x000fe40008f21070 */
[----:B------:R-:W-:Y:S02]  /*53a0*/  UISETP.GE.U32.AND UP2, UPT, UR44, 0x9, UPT ;  /* 0x000000092c00788c */ /* 0x000fe4000bf46070 */
[----:B------:R-:W-:Y:S02]  /*53b0*/  UIMAD UR6, UR13, UR10, URZ ;  /* 0x0000000a0d0672a4 */ /* 0x000fe4000f8e023f */
[----:B------:R-:W-:Y:S02]  /*53c0*/  USHF.R.U32.HI UR4, URZ, 0x1, UR5 ;  /* 0x000000013f047899 */ /* 0x000fe40008011605 */
[----:B------:R-:W-:-:S02]  /*53d0*/  USEL UR5, URZ, 0x1, !UP1 ;  /* 0x000000013f057887 */ /* 0x000fc4000c800000 */
[----:B------:R-:W-:Y:S02]  /*53e0*/  UIMAD UR6, UR43, UR11, UR6 ;  /* 0x0000000b2b0672a4 */ /* 0x000fe4000f8e0206 */
[----:B------:R-:W-:Y:S02]  /*53f0*/  ULOP3.LUT UR38, UR38, UR5, URZ, 0x3c, !UPT ;  /* 0x0000000526267292 */ /* 0x000fe4000f8e3c3f */
[----:B------:R-:W-:Y:S01]  /*5400*/  UIMAD UR39, UR4, -0x9, UR39 ;  /* 0xfffffff7042778a4 */ /* 0x000fe2000f8e0227 */
[C---:B-1----:R-:W-:Y:S01]  /*5410*/  IMAD.SHL.U32 R20, R5.reuse, 0x2, RZ ;  /* 0x0000000205147824 */ /* 0x042fe200078e00ff */
[C---:B------:R-:W-:Y:S01]  /*5420*/  LOP3.LUT R4, R5.reuse, 0x60, RZ, 0xc0, !PT ;  /* 0x0000006005047812 */ /* 0x040fe200078ec0ff */
[----:B------:R-:W-:Y:S01]  /*5430*/  @UP2 ULOP3.LUT UR38, UR38, 0x1, UR4, 0x78, !UPT ;  /* 0x0000000126262892 */ /* 0x000fe2000f8e7804 */
[----:B------:R-:W-:Y:S02]  /*5440*/  LOP3.LUT R6, R5, 0x3, RZ, 0xc0, !PT ;  /* 0x0000000305067812 */ /* 0x000fe400078ec0ff */
[----:B0-----:R-:W-:-:S02]  /*5450*/  SHF.R.U32.HI R3, RZ, 0x7, R0 ;  /* 0x00000007ff037819 */ /* 0x001fc40000011600 */
[----:B------:R-:W-:Y:S02]  /*5460*/  LOP3.LUT R20, R20, 0x6, RZ, 0xc0, !PT ;  /* 0x0000000614147812 */ /* 0x000fe400078ec0ff */
[----:B------:R-:W-:Y:S02]  /*5470*/  LOP3.LUT R3, R3, 0x1, RZ, 0xc0, !PT ;  /* 0x0000000103037812 */ /* 0x000fe400078ec0ff */
[----:B------:R-:W-:Y:S01]  /*5480*/  PRMT R20, R20, R21, UR42 ;  /* 0x0000002a14147e16 */ /* 0x000fe20008000015 */
[----:B------:R-:W-:Y:S01]  /*5490*/  USHF.L.U32 UR42, UR42, 0x8, URZ ;  /* 0x000000082a2a7899 */ /* 0x000fe2000800063f */
[----:B------:R-:W-:Y:S01]  /*54a0*/  SHF.R.U32.HI R0, RZ, 0x2, R5 ;  /* 0x00000002ff007819 */ /* 0x000fe20000011605 */
[----:B------:R-:W-:Y:S01]  /*54b0*/  IMAD.SHL.U32 R161, R3, 0x40, RZ ;  /* 0x0000004003a17824 */ /* 0x000fe200078e00ff */
[----:B------:R-:W-:Y:S01]  /*54c0*/  SHF.R.U32.HI R4, RZ, 0x1, R4 ;  /* 0x00000001ff047819 */ /* 0x000fe20000011604 */
[----:B------:R-:W-:Y:S01]  /*54d0*/  UISETP.GE.AND UP0, UPT, UR42, UR12, UPT ;  /* 0x0000000c2a00728c */ /* 0x000fe2000bf06270 */
[----:B------:R-:W-:-:S02]  /*54e0*/  LOP3.LUT R0, R0, 0x7, RZ, 0xc0, !PT ;  /* 0x0000000700007812 */ /* 0x000fc400078ec0ff */
[----:B------:R-:W-:Y:S01]  /*54f0*/  SHF.R.S32.HI R21, RZ, 0x1f, R20 ;  /* 0x0000001fff157819 */ /* 0x000fe20000011414 */
[----:B------:R-:W-:Y:S01]  /*5500*/  UISETP.GE.OR UP0, UPT, UR41, UR7, UP0 ;  /* 0x000000072900728c */ /* 0x000fe20008706670 */
[--C-:B------:R-:W-:Y:S02]  /*5510*/  LOP3.LUT R161, R161, 0x40, R0.reuse, 0xe2, !PT ;  /* 0x00000040a1a17812 */ /* 0x100fe400078ee200 */
[----:B------:R-:W-:Y:S02]  /*5520*/  IADD3 R0, RZ, -R4, -R0 ;  /* 0x80000004ff007210 */ /* 0x000fe40007ffe800 */
[----:B------:R-:W-:Y:S01]  /*5530*/  LOP3.LUT R161, R161, UR8, R4, 0xfe, !PT ;  /* 0x00000008a1a17c12 */ /* 0x000fe2000f8efe04 */
[----:B------:R-:W-:Y:S01]  /*5540*/  IMAD.U32 R4, RZ, RZ, UR10 ;  /* 0x0000000aff047e24 */ /* 0x000fe2000f8e00ff */
[----:B------:R-:W-:Y:S01]  /*5550*/  PLOP3.LUT P0, PT, PT, PT, UP0, 0x80, 0x0 ;  /* 0x000000000000781c */ /* 0x000fe20003f0f008 */
[----:B------:R-:W-:Y:S02]  /*5560*/  IMAD R0, R3, -0x40, R0 ;  /* 0xffffffc003007824 */ /* 0x000fe400078e0200 */
[----:B------:R-:W-:-:S02]  /*5570*/  IMAD.MOV.U32 R3, RZ, RZ, -0x2 ;  /* 0xfffffffeff037424 */ /* 0x000fc400078e00ff */
[----:B------:R-:W-:-:S04]  /*5580*/  IMAD.WIDE.U32 R4, R4, UR43, R20 ;  /* 0x0000002b04047c25 */ /* 0x000fc8000f8e0014 */
[----:B------:R-:W-:Y:S02]  /*5590*/  IMAD R6, R6, R3, UR12 ;  /* 0x0000000c06067e24 */ /* 0x000fe4000f8e0203 */
[----:B------:R-:W-:Y:S02]  /*55a0*/  IMAD.U32 R3, RZ, RZ, UR7 ;  /* 0x00000007ff037e24 */ /* 0x000fe4000f8e00ff */
[----:B------:R-:W-:-:S03]  /*55b0*/  VIADD R5, R5, UR6 ;  /* 0x0000000605057c36 */ /* 0x000fc60008000000 */
[----:B------:R-:W-:Y:S01]  /*55c0*/  IADD3 R3, R3, -UR41, R0 ;  /* 0x8000002903037c10 */ /* 0x000fe2000fffe000 */
[----:B------:R-:W-:Y:S01]  /*55d0*/  VIADD R0, R6, -UR42 ;  /* 0x8000002a06007c36 */ /* 0x000fe20008000000 */
[----:B------:R-:W-:Y:S01]  /*55e0*/  UMOV UR41, 0xffffffff ;  /* 0xffffffff00297882 */ /* 0x000fe20000000000 */
[----:B------:R-:W-:Y:S05]  /*55f0*/  @P0 BRA `(.L_x_29) ;  /* 0x0000021c00e40947 */ /* 0x000fea0003800000 */
[----:B-----5:R-:W-:Y:S01]  /*5600*/  FSETP.NEU.AND P1, PT, R16, RZ, PT ;  /* 0x000000ff1000720b */ /* 0x020fe20003f2d000 */
[----:B------:R-:W-:Y:S01]  /*5610*/  ULDC.64 UR6, c[0x0][0x5c8] ;  /* 0x0001720000067ab9 */ /* 0x000fe20000000a00 */
[----:B------:R-:W-:Y:S01]  /*5620*/  ISETP.GT.AND P0, PT, R3, RZ, PT ;  /* 0x000000ff0300720c */ /* 0x000fe20003f04270 */
[----:B------:R-:W-:Y:S01]  /*5630*/  UIMAD UR4, UR9, UR6, URZ ;  /* 0x00000006090472a4 */ /* 0x000fe2000f8e023f */
[----:B------:R-:W-:Y:S01]  /*5640*/  IMAD.U32 R13, RZ, RZ, UR7 ;  /* 0x00000007ff0d7e24 */ /* 0x000fe2000f8e00ff */
[----:B------:R-:W-:Y:S01]  /*5650*/  BSSY B0, `(.L_x_29) ;  /* 0x00021f3000007945 */ /* 0x000fe20003800000 */
[----:B------:R-:W-:Y:S01]  /*5660*/  IMAD.WIDE.U32 R4, R161, UR6, R4 ;  /* 0x00000006a1047c25 */ /* 0x000fe2000f8e0004 */
[----:B------:R-:W-:-:S03]  /*5670*/  ISETP.GT.AND P2, PT, R0, RZ, P0 ;  /* 0x000000ff0000720c */ /* 0x000fc60000744270 */
[----:B------:R-:W-:-:S04]  /*5680*/  IMAD R13, R161, R13, UR4 ;  /* 0x00000004a10d7e24 */ /* 0x000fc8000f8e020d */
[----:B------:R-:W-:Y:S01]  /*5690*/  IMAD.IADD R13, R5, 0x1, R13 ;  /* 0x00000001050d7824 */ /* 0x000fe200078e020d */
[----:B------:R-:W-:Y:S06]  /*56a0*/  @!P1 BRA `(.L_x_30) ;  /* 0x0000016c00c49947 */ /* 0x000fec0003800000 */
[----:B------:R-:W0:Y:S01]  /*56b0*/  LDC.64 R152, c[0x0][0x5b8] ;  /* 0x00016e00ff987b82 */ /* 0x000e220000000a00 */
[----:B------:R-:W2:Y:S01]  /*56c0*/  LDL.LU R12, [R1+0x400] ;  /* 0x00040000010c7983 */ /* 0x000ea20000300800 */
[----:B------:R-:W-:-:S06]  /*56d0*/  ULDC.64 UR4, c[0x0][0x5c0] ;  /* 0x0001700000047ab9 */ /* 0x000fcc0000000a00 */
[----:B------:R-:W1:Y:S08]  /*56e0*/  LDC.64 R18, c[0x0][0x5b0] ;  /* 0x00016c00ff127b82 */ /* 0x000e700000000a00 */
[----:B------:R-:W4:Y:S01]  /*56f0*/  LDC.64 R14, c[0x0][0x5a8] ;  /* 0x00016a00ff0e7b82 */ /* 0x000f220000000a00 */
[C---:B0-----:R-:W-:Y:S02]  /*5700*/  IMAD R160, R152.reuse, UR13, RZ ;  /* 0x0000000d98a07c24 */ /* 0x041fe4000f8e02ff */
[----:B------:R-:W-:-:S04]  /*5710*/  IMAD.WIDE.U32 R164, R152, UR43, R20 ;  /* 0x0000002b98a47c25 */ /* 0x000fc8000f8e0014 */
[----:B------:R-:W-:Y:S02]  /*5720*/  IMAD R160, R153, UR43, R160 ;  /* 0x0000002b99a07c24 */ /* 0x000fe4000f8e02a0 */
[----:B-1----:R-:W-:Y:S02]  /*5730*/  IMAD R11, R18, UR9, RZ ;  /* 0x00000009120b7c24 */ /* 0x002fe4000f8e02ff */
[----:B------:R-:W-:Y:S02]  /*5740*/  IMAD.IADD R23, R165, 0x1, R160 ;  /* 0x00000001a5177824 */ /* 0x000fe400078e02a0 */
[----:B------:R-:W-:Y:S02]  /*5750*/  IMAD.MOV.U32 R22, RZ, RZ, R164 ;  /* 0x000000ffff167224 */ /* 0x000fe400078e00a4 */
[C---:B------:R-:W-:Y:S02]  /*5760*/  IMAD R11, R161.reuse, R19, R11 ;  /* 0x00000013a10b7224 */ /* 0x040fe400078e020b */
[----:B------:R-:W-:-:S04]  /*5770*/  IMAD.WIDE.U32 R6, R161, R18, R22 ;  /* 0x00000012a1067225 */ /* 0x000fc800078e0016 */
[----:B------:R-:W-:Y:S01]  /*5780*/  IMAD.IADD R5, R7, 0x1, R11 ;  /* 0x0000000107057824 */ /* 0x000fe200078e020b */
[----:B----4-:R-:W-:-:S04]  /*5790*/  LEA R8, P1, R6, R14, 0x1 ;  /* 0x0000000e06087211 */ /* 0x010fc800078208ff */
[----:B------:R-:W-:-:S05]  /*57a0*/  LEA.HI.X R9, R6, R15, R5, 0x1, P1 ;  /* 0x0000000f06097211 */ /* 0x000fca00008f0c05 */
[----:B------:R-:W4:Y:S01]  /*57b0*/  @P2 LDG.E.LTC128B.U16 R10, desc[UR36][R8.64] ;  /* 0x00000024080a2981 */ /* 0x000f22000c1e1520 */
[----:B------:R-:W-:Y:S01]  /*57c0*/  BSSY B1, `(.L_x_31) ;  /* 0x0000011000017945 */ /* 0x000fe20003800000 */
[----:B----4-:R-:W-:-:S04]  /*57d0*/  IMAD.U32 R5, R10, 0x10000, RZ ;  /* 0x000100000a057824 */ /* 0x010fc800078e00ff */
[----:B------:R-:W-:-:S04]  /*57e0*/  FMUL R5, R5, R16 ;  /* 0x0000001005057220 */ /* 0x000fc80000400000 */
[----:B--2---:R-:W-:Y:S01]  /*57f0*/  FFMA R5, R12, R2, R5 ;  /* 0x000000020c057223 */ /* 0x004fe20000000005 */
[----:B------:R-:W-:-:S04]  /*5800*/  LEA R12, P1, R4, UR4, 0x1 ;  /* 0x00000004040c7c11 */ /* 0x000fc8000f8208ff */
[----:B------:R-:W-:Y:S02]  /*5810*/  LEA.HI.X R13, R4, UR5, R13, 0x1, P1 ;  /* 0x00000005040d7c11 */ /* 0x000fe400088f0c0d */
[----:B------:R-:W-:-:S05]  /*5820*/  F2FP.BF16.F32.PACK_AB R4, RZ, R5 ;  /* 0x00000005ff04723e */ /* 0x000fca00000010ff */
[----:B------:R0:W-:Y:S02]  /*5830*/  @P2 STG.E.U16 desc[UR36][R12.64], R4 ;  /* 0x000000040c002986 */ /* 0x0001e4000c101524 */
[----:B0-----:R-:W-:-:S04]  /*5840*/  IMAD.WIDE.U32 R4, R161, R18, R20 ;  /* 0x00000012a1047225 */ /* 0x001fc800078e0014 */
[----:B------:R-:W-:Y:S02]  /*5850*/  IMAD.IADD R5, R11, 0x1, R5 ;  /* 0x000000010b057824 */ /* 0x000fe400078e0205 */
[----:B------:R-:W-:-:S04]  /*5860*/  IMAD.WIDE.U32 R4, R152, UR43, R4 ;  /* 0x0000002b98047c25 */ /* 0x000fc8000f8e0004 */
[----:B------:R-:W-:Y:S01]  /*5870*/  IMAD.IADD R5, R160, 0x1, R5 ;  /* 0x00000001a0057824 */ /* 0x000fe200078e0205 */
[----:B------:R-:W-:-:S04]  /*5880*/  LEA R8, P1, R4, R14, 0x1 ;  /* 0x0000000e04087211 */ /* 0x000fc800078208ff */
[----:B------:R-:W-:Y:S02]  /*5890*/  LEA.HI.X R9, R4, R15, R5, 0x1, P1 ;  /* 0x0000000f04097211 */ /* 0x000fe400008f0c05 */
[----:B------:R-:W-:-:S13]  /*58a0*/  ISETP.GT.AND P1, PT, R0, 0x1, P0 ;  /* 0x000000010000780c */ /* 0x000fda0000724270 */
[----:B------:R-:W-:Y:S05]  /*58b0*/  @!P1 BRA `(.L_x_32) ;  /* 0x0000000000049947 */ /* 0x000fea0003800000 */
[----:B------:R0:W5:Y:S02]  /*58c0*/  LDG.E.LTC128B.U16 R10, desc[UR36][R8.64+0x2] ;  /* 0x00000224080a7981 */ /* 0x000164000c1e1520 */
.L_x_32:
[----:B------:R-:W-:Y:S05]  /*58d0*/  BSYNC B1 ;  /* 0x0000000000017941 */ /* 0x000fea0003800000 */
.L_x_31:
[----:B------:R-:W2:Y:S01]  /*58e0*/  LDL.LU R5, [R1+0x404] ;  /* 0x0004040001057983 */ /* 0x000ea20000300800 */
[----:B-----5:R-:W-:Y:S01]  /*58f0*/  IMAD.U32 R4, R10, 0x10000, RZ ;  /* 0x000100000a047824 */ /* 0x020fe200078e00ff */
[C---:B------:R-:W-:Y:S01]  /*5900*/  SHF.L.U64.HI R167, R18.reuse, 0x3, R19 ;  /* 0x0000000312a77819 */ /* 0x040fe20000010213 */
[----:B------:R-:W-:Y:S01]  /*5910*/  IMAD.SHL.U32 R166, R18, 0x8, RZ ;  /* 0x0000000812a67824 */ /* 0x000fe200078e00ff */
[----:B---3--:R-:W3:Y:S01]  /*5920*/  LDL.LU R17, [R1+0x408] ;  /* 0x0004080001117983 */ /* 0x008ee20000300800 */
[----:B------:R-:W-:-:S04]  /*5930*/  FMUL R4, R4, R16 ;  /* 0x0000001004047220 */ /* 0x000fc80000400000 */
[----:B--2---:R-:W-:Y:S01]  /*5940*/  FFMA R4, R5, R2, R4 ;  /* 0x0000000205047223 */ /* 0x004fe20000000004 */
[----:B------:R-:W-:-:S04]  /*5950*/  @P1 IMAD.MOV.U32 R5, RZ, RZ, R13 ;  /* 0x000000ffff051224 */ /* 0x000fc800078e000d */
[----:B------:R-:W-:-:S04]  /*5960*/  F2FP.BF16.F32.PACK_AB R4, RZ, R4 ;  /* 0x00000004ff04723e */ /* 0x000fc800000010ff */
[----:B------:R-:W-:Y:S01]  /*5970*/  PRMT R6, R4, 0x7610, R6 ;  /* 0x0000761004067816 */ /* 0x000fe20000000006 */
[----:B------:R-:W-:-:S05]  /*5980*/  @P1 IMAD.MOV.U32 R4, RZ, RZ, R12 ;  /* 0x000000ffff041224 */ /* 0x000fca00078e000c */
[----:B------:R1:W-:Y:S01]  /*5990*/  @P1 STG.E.U16 desc[UR36][R4.64+0x2], R6 ;  /* 0x0000020604001986 */ /* 0x0003e2000c101524 */
[----:B------:R-:W-:-:S04]  /*59a0*/  ISETP.GT.AND P1, PT, R3, 0x8, PT ;  /* 0x000000080300780c */ /* 0x000fc80003f24270 */
[----:B------:R-:W-:Y:S01]  /*59b0*/  ISETP.GT.AND P2, PT, R0, RZ, P1 ;  /* 0x000000ff0000720c */ /* 0x000fe20000f44270 */
[----:B-1----:R-:W-:-:S04]  /*59c0*/  IMAD.WIDE.U32 R4, R161, R18, R166 ;  /* 0x00000012a1047225 */ /* 0x002fc800078e00a6 */
[----:B------:R-:W-:Y:S01]  /*59d0*/  IMAD.IADD R11, R11, 0x1, R5 ;  /* 0x000000010b0b7824 */ /* 0x000fe200078e0205 */
[----:B------:R-:W-:-:S05]  /*59e0*/  IADD3 R5, P3, R164, R4, RZ ;  /* 0x00000004a4057210 */ /* 0x000fca0007f7e0ff */
[----:B------:R-:W-:Y:S01]  /*59f0*/  IMAD.X R7, R11, 0x1, R23, P3 ;  /* 0x000000010b077824 */ /* 0x000fe200018e0617 */
[----:B------:R-:W-:-:S04]  /*5a00*/  LEA R6, P3, R5, R14, 0x1 ;  /* 0x0000000e05067211 */ /* 0x000fc800078608ff */
[----:B------:R-:W-:-:S05]  /*5a10*/  LEA.HI.X R7, R5, R15, R7, 0x1, P3 ;  /* 0x0000000f05077211 */ /* 0x000fca00018f0c07 */
[----:B------:R1:W2:Y:S01]  /*5a20*/  @P2 LDG.E.LTC128B.U16 R10, desc[UR36][R6.64] ;  /* 0x00000024060a2981 */ /* 0x0002a2000c1e1520 */
[----:B------:R-:W-:Y:S01]  /*5a30*/  IADD3 R4, P3, R20, R4, RZ ;  /* 0x0000000414047210 */ /* 0x000fe20007f7e0ff */
[----:B------:R-:W-:Y:S01]  /*5a40*/  IMAD.U32 R163, RZ, RZ, UR6 ;  /* 0x00000006ffa37e24 */ /* 0x000fe2000f8e00ff */
[----:B------:R-:W-:Y:S01]  /*5a50*/  ISETP.GT.AND P4, PT, R0, 0x1, P1 ;  /* 0x000000010000780c */ /* 0x000fe20000f84270 */
[----:B------:R-:W-:Y:S01]  /*5a60*/  IMAD.U32 R162, RZ, RZ, UR7 ;  /* 0x00000007ffa27e24 */ /* 0x000fe2000f8e00ff */
[----:B------:R-:W-:Y:S01]  /*5a70*/  BSSY B1, `(.L_x_33) ;  /* 0x0000013000017945 */ /* 0x000fe20003800000 */
[----:B------:R-:W-:Y:S02]  /*5a80*/  IMAD.X R5, R21, 0x1, R11, P3 ;  /* 0x0000000115057824 */ /* 0x000fe400018e060b */
[----:B------:R-:W-:Y:S02]  /*5a90*/  IMAD.SHL.U32 R163, R163, 0x10, RZ ;  /* 0x00000010a3a37824 */ /* 0x000fe400078e00ff */
[----:B------:R-:W-:-:S04]  /*5aa0*/  IMAD.WIDE.U32 R4, R152, UR43, R4 ;  /* 0x0000002b98047c25 */ /* 0x000fc8000f8e0004 */
[----:B------:R-:W-:Y:S01]  /*5ab0*/  IMAD.IADD R5, R160, 0x1, R5 ;  /* 0x00000001a0057824 */ /* 0x000fe200078e0205 */
[----:B-1----:R-:W-:-:S04]  /*5ac0*/  LEA R6, P3, R4, R14, 0x1 ;  /* 0x0000000e04067211 */ /* 0x002fc800078608ff */
[----:B------:R-:W-:Y:S01]  /*5ad0*/  LEA.HI.X R7, R4, R15, R5, 0x1, P3 ;  /* 0x0000000f04077211 */ /* 0x000fe200018f0c05 */
[----:B--2---:R-:W-:-:S04]  /*5ae0*/  IMAD.U32 R4, R10, 0x10000, RZ ;  /* 0x000100000a047824 */ /* 0x004fc800078e00ff */
[----:B------:R-:W-:-:S04]  /*5af0*/  FMUL R4, R4, R16 ;  /* 0x0000001004047220 */ /* 0x000fc80000400000 */
[----:B---3--:R-:W-:Y:S01]  /*5b00*/  FFMA R5, R17, R2, R4 ;  /* 0x0000000211057223 */ /* 0x008fe20000000004 */
[----:B------:R-:W-:-:S04]  /*5b10*/  IMAD.U32 R4, RZ, RZ, UR6 ;  /* 0x00000006ff047e24 */ /* 0x000fc8000f8e00ff */
[----:B------:R-:W-:Y:S02]  /*5b20*/  F2FP.BF16.F32.PACK_AB R5, RZ, R5 ;  /* 0x00000005ff05723e */ /* 0x000fe400000010ff */
[----:B------:R-:W-:Y:S02]  /*5b30*/  SHF.L.U64.HI R162, R4, 0x4, R162 ;  /* 0x0000000404a27819 */ /* 0x000fe400000102a2 */
[----:B------:R-:W-:Y:S02]  /*5b40*/  IADD3 R4, P3, R163, R12, RZ ;  /* 0x0000000ca3047210 */ /* 0x000fe40007f7e0ff */
[----:B------:R-:W-:-:S03]  /*5b50*/  PRMT R11, R5, 0x7610, R11 ;  /* 0x00007610050b7816 */ /* 0x000fc6000000000b */
[----:B------:R-:W-:-:S05]  /*5b60*/  IMAD.X R5, R162, 0x1, R13, P3 ;  /* 0x00000001a2057824 */ /* 0x000fca00018e060d */
[----:B------:R1:W-:Y:S01]  /*5b70*/  @P2 STG.E.U16 desc[UR36][R4.64], R11 ;  /* 0x0000000b04002986 */ /* 0x0003e2000c101524 */
[----:B------:R-:W-:Y:S05]  /*5b80*/  @!P4 BRA `(.L_x_34) ;  /* 0x000000000004c947 */ /* 0x000fea0003800000 */
[----:B------:R2:W5:Y:S02]  /*5b90*/  LDG.E.LTC128B.U16 R10, desc[UR36][R6.64+0x2] ;  /* 0x00000224060a7981 */ /* 0x000564000c1e1520 */
.L_x_34:
[----:B------:R-:W-:Y:S05]  /*5ba0*/  BSYNC B1 ;  /* 0x0000000000017941 */ /* 0x000fea0003800000 */
.L_x_33:
[----:B------:R-:W3:Y:S01]  /*5bb0*/  LDL.LU R17, [R1+0x40c] ;  /* 0x00040c0001117983 */ /* 0x000ee20000300800 */
[----:B-1---5:R-:W-:Y:S01]  /*5bc0*/  IMAD.U32 R11, R10, 0x10000, RZ ;  /* 0x000100000a0b7824 */ /* 0x022fe200078e00ff */
[----:B------:R-:W-:Y:S01]  /*5bd0*/  ISETP.GT.AND P2, PT, R0, 0x8, P0 ;  /* 0x000000080000780c */ /* 0x000fe20000744270 */
[----:B------:R-:W-:Y:S02]  /*5be0*/  BSSY B1, `(.L_x_35) ;  /* 0x0000007000017945 */ /* 0x000fe40003800000 */
[----:B------:R-:W-:-:S04]  /*5bf0*/  FMUL R11, R11, R16 ;  /* 0x000000100b0b7220 */ /* 0x000fc80000400000 */
[----:B---3--:R-:W-:-:S05]  /*5c00*/  FFMA R11, R17, R2, R11 ;  /* 0x00000002110b7223 */ /* 0x008fca000000000b */
[----:B------:R-:W-:-:S05]  /*5c10*/  F2FP.BF16.F32.PACK_AB R11, RZ, R11 ;  /* 0x0000000bff0b723e */ /* 0x000fca00000010ff */
[----:B------:R1:W-:Y:S01]  /*5c20*/  @P4 STG.E.U16 desc[UR36][R4.64+0x2], R11 ;  /* 0x0000020b04004986 */ /* 0x0003e2000c101524 */
[----:B------:R-:W-:Y:S05]  /*5c30*/  @!P2 BRA `(.L_x_36) ;  /* 0x000000000004a947 */ /* 0x000fea0003800000 */
[----:B------:R3:W5:Y:S02]  /*5c40*/  LDG.E.LTC128B.U16 R10, desc[UR36][R8.64+0x10] ;  /* 0x00001024080a7981 */ /* 0x000764000c1e1520 */
.L_x_36:
[----:B------:R-:W-:Y:S05]  /*5c50*/  BSYNC B1 ;  /* 0x0000000000017941 */ /* 0x000fea0003800000 */
.L_x_35:
[----:B------:R-:W4:Y:S01]  /*5c60*/  LDL.LU R17, [R1+0x410] ;  /* 0x0004100001117983 */ /* 0x000f220000300800 */
[----:B-1---5:R-:W-:Y:S01]  /*5c70*/  IMAD.U32 R11, R10, 0x10000, RZ ;  /* 0x000100000a0b7824 */ /* 0x022fe200078e00ff */
[----:B------:R-:W-:Y:S01]  /*5c80*/  ISETP.GT.AND P3, PT, R0, 0x9, P0 ;  /* 0x000000090000780c */ /* 0x000fe20000764270 */
[----:B------:R-:W-:Y:S02]  /*5c90*/  BSSY B1, `(.L_x_37) ;  /* 0x0000007000017945 */ /* 0x000fe40003800000 */
[----:B------:R-:W-:-:S04]  /*5ca0*/  FMUL R11, R11, R16 ;  /* 0x000000100b0b7220 */ /* 0x000fc80000400000 */
[----:B----4-:R-:W-:-:S05]  /*5cb0*/  FFMA R11, R17, R2, R11 ;  /* 0x00000002110b7223 */ /* 0x010fca000000000b */
[----:B------:R-:W-:-:S05]  /*5cc0*/  F2FP.BF16.F32.PACK_AB R11, RZ, R11 ;  /* 0x0000000bff0b723e */ /* 0x000fca00000010ff */
[----:B------:R1:W-:Y:S01]  /*5cd0*/  @P2 STG.E.U16 desc[UR36][R12.64+0x10], R11 ;  /* 0x0000100b0c002986 */ /* 0x0003e2000c101524 */
[----:B------:R-:W-:Y:S05]  /*5ce0*/  @!P3 BRA `(.L_x_38) ;  /* 0x000000000004b947 */ /* 0x000fea0003800000 */
[----:B------:R4:W5:Y:S02]  /*5cf0*/  LDG.E.LTC128B.U16 R10, desc[UR36][R8.64+0x12] ;  /* 0x00001224080a7981 */ /* 0x000964000c1e1520 */
.L_x_38:
[----:B------:R-:W-:Y:S05]  /*5d00*/  BSYNC B1 ;  /* 0x0000000000017941 */ /* 0x000fea0003800000 */
.L_x_37:
[----:B------:R-:W2:Y:S01]  /*5d10*/  LDL.LU R17, [R1+0x414] ;  /* 0x0004140001117983 */ /* 0x000ea20000300800 */
[----:B-1---5:R-:W-:Y:S01]  /*5d20*/  IMAD.U32 R11, R10, 0x10000, RZ ;  /* 0x000100000a0b7824 */ /* 0x022fe200078e00ff */
[----:B------:R-:W-:Y:S01]  /*5d30*/  ISETP.GT.AND P2, PT, R0, 0x8, P1 ;  /* 0x000000080000780c */ /* 0x000fe20000f44270 */
[----:B------:R-:W-:Y:S02]  /*5d40*/  BSSY B1, `(.L_x_39) ;  /* 0x0000007000017945 */ /* 0x000fe40003800000 */
[----:B------:R-:W-:-:S04]  /*5d50*/  FMUL R11, R11, R16 ;  /* 0x000000100b0b7220 */ /* 0x000fc80000400000 */
[----:B--2---:R-:W-:-:S05]  /*5d60*/  FFMA R11, R17, R2, R11 ;  /* 0x00000002110b7223 */ /* 0x004fca000000000b */
[----:B------:R-:W-:-:S05]  /*5d70*/  F2FP.BF16.F32.PACK_AB R11, RZ, R11 ;  /* 0x0000000bff0b723e */ /* 0x000fca00000010ff */
[----:B------:R1:W-:Y:S01]  /*5d80*/  @P3 STG.E.U16 desc[UR36][R12.64+0x12], R11 ;  /* 0x0000120b0c003986 */ /* 0x0003e2000c101524 */
[----:B------:R-:W-:Y:S05]  /*5d90*/  @!P2 BRA `(.L_x_40) ;  /* 0x000000000004a947 */ /* 0x000fea0003800000 */
[----:B------:R2:W5:Y:S02]  /*5da0*/  LDG.E.LTC128B.U16 R10, desc[UR36][R6.64+0x10] ;  /* 0x00001024060a7981 */ /* 0x000564000c1e1520 */
.L_x_40:
[----:B------:R-:W-:Y:S05]  /*5db0*/  BSYNC B1 ;  /* 0x0000000000017941 */ /* 0x000fea0003800000 */
.L_x_39:
        /* <DEDUP_REMOVED lines=10> */
.L_x_42:
[----:B------:R-:W-:Y:S05]  /*5e60*/  BSYNC B1 ;  /* 0x0000000000017941 */ /* 0x000fea0003800000 */
.L_x_41:
        /* <DEDUP_REMOVED lines=10> */
.L_x_44:
[----:B------:R-:W-:Y:S05]  /*5f10*/  BSYNC B1 ;  /* 0x0000000000017941 */ /* 0x000fea0003800000 */
.L_x_43:
        /* <DEDUP_REMOVED lines=10> */
.L_x_46:
[----:B------:R-:W-:Y:S05]  /*5fc0*/  BSYNC B1 ;  /* 0x0000000000017941 */ /* 0x000fea0003800000 */
.L_x_45:
        /* <DEDUP_REMOVED lines=10> */
.L_x_48:
[----:B------:R-:W-:Y:S05]  /*6070*/  BSYNC B1 ;  /* 0x0000000000017941 */ /* 0x000fea0003800000 */
.L_x_47:
        /* <DEDUP_REMOVED lines=10> */
.L_x_50:
[----:B------:R-:W-:Y:S05]  /*6120*/  BSYNC B1 ;  /* 0x0000000000017941 */ /* 0x000fea0003800000 */
.L_x_49:
        /* <DEDUP_REMOVED lines=10> */
.L_x_52:
[----:B------:R-:W-:Y:S05]  /*61d0*/  BSYNC B1 ;  /* 0x0000000000017941 */ /* 0x000fea0003800000 */
.L_x_51:
        /* <DEDUP_REMOVED lines=10> */
.L_x_54:
[----:B------:R-:W-:Y:S05]  /*6280*/  BSYNC B1 ;  /* 0x0000000000017941 */ /* 0x000fea0003800000 */
.L_x_53:
        /* <DEDUP_REMOVED lines=10> */
.L_x_56:
[----:B------:R-:W-:Y:S05]  /*6330*/  BSYNC B1 ;  /* 0x0000000000017941 */ /* 0x000fea0003800000 */
.L_x_55:
        /* <DEDUP_REMOVED lines=10> */
.L_x_58:
[----:B------:R-:W-:Y:S05]  /*63e0*/  BSYNC B1 ;  /* 0x0000000000017941 */ /* 0x000fea0003800000 */
.L_x_57:
        /* <DEDUP_REMOVED lines=10> */
.L_x_60:
[----:B------:R-:W-:Y:S05]  /*6490*/  BSYNC B1 ;  /* 0x0000000000017941 */ /* 0x000fea0003800000 */
.L_x_59:
        /* <DEDUP_REMOVED lines=10> */
.L_x_62:
[----:B------:R-:W-:Y:S05]  /*6540*/  BSYNC B1 ;  /* 0x0000000000017941 */ /* 0x000fea0003800000 */
.L_x_61:
        /* <DEDUP_REMOVED lines=10> */
.L_x_64:
[----:B------:R-:W-:Y:S05]  /*65f0*/  BSYNC B1 ;  /* 0x0000000000017941 */ /* 0x000fea0003800000 */
.L_x_63:
        /* <DEDUP_REMOVED lines=10> */
.L_x_66:
[----:B------:R-:W-:Y:S05]  /*66a0*/  BSYNC B1 ;  /* 0x0000000000017941 */ /* 0x000fea0003800000 */
.L_x_65:
        /* <DEDUP_REMOVED lines=10> */
.L_x_68:
[----:B------:R-:W-:Y:S05]  /*6750*/  BSYNC B1 ;  /* 0x0000000000017941 */ /* 0x000fea0003800000 */
.L_x_67:
        /* <DEDUP_REMOVED lines=10> */
.L_x_70:
[----:B------:R-:W-:Y:S05]  /*6800*/  BSYNC B1 ;  /* 0x0000000000017941 */ /* 0x000fea0003800000 */
.L_x_69:
        /* <DEDUP_REMOVED lines=10> */
.L_x_72:
[----:B------:R-:W-:Y:S05]  /*68b0*/  BSYNC B1 ;  /* 0x0000000000017941 */ /* 0x000fea0003800000 */
.L_x_71:
        /* <DEDUP_REMOVED lines=10> */
.L_x_74:
[----:B------:R-:W-:Y:S05]  /*6960*/  BSYNC B1 ;  /* 0x0000000000017941 */ /* 0x000fea0003800000 */
.L_x_73:
        /* <DEDUP_REMOVED lines=10> */
.L_x_76:
[----:B------:R-:W-:Y:S05]  /*6a10*/  BSYNC B1 ;  /* 0x0000000000017941 */ /* 0x000fea0003800000 */
.L_x_75:
        /* <DEDUP_REMOVED lines=10> */
.L_x_78:
[----:B------:R-:W-:Y:S05]  /*6ac0*/  BSYNC B1 ;  /* 0x0000000000017941 */ /* 0x000fea0003800000 */
.L_x_77:
        /* <DEDUP_REMOVED lines=10> */
.L_x_80:
[----:B------:R-:W-:Y:S05]  /*6b70*/  BSYNC B1 ;  /* 0x0000000000017941 */ /* 0x000fea0003800000 */
.L_x_79:
        /* <DEDUP_REMOVED lines=10> */
.L_x_82:
[----:B------:R-:W-:Y:S05]  /*6c20*/  BSYNC B1 ;  /* 0x0000000000017941 */ /* 0x000fea0003800000 */
.L_x_81:
        /* <DEDUP_REMOVED lines=10> */
.L_x_84:
[----:B------:R-:W-:Y:S05]  /*6cd0*/  BSYNC B1 ;  /* 0x0000000000017941 */ /* 0x000fea0003800000 */
.L_x_83:
        /* <DEDUP_REMOVED lines=10> */
.L_x_86:
[----:B------:R-:W-:Y:S05]  /*6d80*/  BSYNC B1 ;  /* 0x0000000000017941 */ /* 0x000fea0003800000 */
.L_x_85:
        /* <DEDUP_REMOVED lines=10> */
.L_x_88:
[----:B------:R-:W-:Y:S05]  /*6e30*/  BSYNC B1 ;  /* 0x0000000000017941 */ /* 0x000fea0003800000 */
.L_x_87:
        /* <DEDUP_REMOVED lines=10> */
.L_x_90:
[----:B------:R-:W-:Y:S05]  /*6ee0*/  BSYNC B1 ;  /* 0x0000000000017941 */ /* 0x000fea0003800000 */
.L_x_89:
        /* <DEDUP_REMOVED lines=10> */
.L_x_92:
[----:B------:R-:W-:Y:S05]  /*6f90*/  BSYNC B1 ;  /* 0x0000000000017941 */ /* 0x000fea0003800000 */
.L_x_91:
        /* <DEDUP_REMOVED lines=10> */
.L_x_94:
[----:B------:R-:W-:Y:S05]  /*7040*/  BSYNC B1 ;  /* 0x0000000000017941 */ /* 0x000fea0003800000 */
.L_x_93:
        /* <DEDUP_REMOVED lines=10> */
.L_x_96:
[----:B------:R-:W-:Y:S05]  /*70f0*/  BSYNC B1 ;  /* 0x0000000000017941 */ /* 0x000fea0003800000 */
.L_x_95:
        /* <DEDUP_REMOVED lines=10> */
.L_x_98:
[----:B------:R-:W-:Y:S05]  /*71a0*/  BSYNC B1 ;  /* 0x0000000000017941 */ /* 0x000fea0003800000 */
.L_x_97:
        /* <DEDUP_REMOVED lines=10> */
.L_x_100:
[----:B------:R-:W-:Y:S05]  /*7250*/  BSYNC B1 ;  /* 0x0000000000017941 */ /* 0x000fea0003800000 */
.L_x_99:
        /* <DEDUP_REMOVED lines=10> */
.L_x_102:
[----:B------:R-:W-:Y:S05]  /*7300*/  BSYNC B1 ;  /* 0x0000000000017941 */ /* 0x000fea0003800000 */
.L_x_101:
        /* <DEDUP_REMOVED lines=10> */
.L_x_104:
[----:B------:R-:W-:Y:S05]  /*73b0*/  BSYNC B1 ;  /* 0x0000000000017941 */ /* 0x000fea0003800000 */
.L_x_103:
        /* <DEDUP_REMOVED lines=10> */
.L_x_106:
[----:B------:R-:W-:Y:S05]  /*7460*/  BSYNC B1 ;  /* 0x0000000000017941 */ /* 0x000fea0003800000 */
.L_x_105:
        /* <DEDUP_REMOVED lines=10> */
.L_x_108:
[----:B------:R-:W-:Y:S05]  /*7510*/  BSYNC B1 ;  /* 0x0000000000017941 */ /* 0x000fea0003800000 */
.L_x_107:
        /* <DEDUP_REMOVED lines=10> */
.L_x_110:
[----:B------:R-:W-:Y:S05]  /*75c0*/  BSYNC B1 ;  /* 0x0000000000017941 */ /* 0x000fea0003800000 */
.L_x_109:
        /* <DEDUP_REMOVED lines=10> */
.L_x_112:
[----:B------:R-:W-:Y:S05]  /*7670*/  BSYNC B1 ;  /* 0x0000000000017941 */ /* 0x000fea0003800000 */
.L_x_111:
        /* <DEDUP_REMOVED lines=10> */
.L_x_114:
[----:B------:R-:W-:Y:S05]  /*7720*/  BSYNC B1 ;  /* 0x0000000000017941 */ /* 0x000fea0003800000 */
.L_x_113:
        /* <DEDUP_REMOVED lines=10> */
.L_x_116:
[----:B------:R-:W-:Y:S05]  /*77d0*/  BSYNC B1 ;  /* 0x0000000000017941 */ /* 0x000fea0003800000 */
.L_x_115:
        /* <DEDUP_REMOVED lines=10> */
.L_x_118:
[----:B------:R-:W-:Y:S05]  /*7880*/  BSYNC B1 ;  /* 0x0000000000017941 */ /* 0x000fea0003800000 */
.L_x_117:
        /* <DEDUP_REMOVED lines=10> */
.L_x_120:
[----:B------:R-:W-:Y:S05]  /*7930*/  BSYNC B1 ;  /* 0x0000000000017941 */ /* 0x000fea0003800000 */
.L_x_119:
        /* <DEDUP_REMOVED lines=10> */
.L_x_122:
[----:B------:R-:W-:Y:S05]  /*79e0*/  BSYNC B1 ;  /* 0x0000000000017941 */ /* 0x000fea0003800000 */
.L_x_121:
        /* <DEDUP_REMOVED lines=10> */
.L_x_124:
[----:B------:R-:W-:Y:S05]  /*7a90*/  BSYNC B1 ;  /* 0x0000000000017941 */ /* 0x000fea0003800000 */
.L_x_123:
        /* <DEDUP_REMOVED lines=10> */
.L_x_126:
[----:B------:R-:W-:Y:S05]  /*7b40*/  BSYNC B1 ;  /* 0x0000000000017941 */ /* 0x000fea0003800000 */
.L_x_125:
        /* <DEDUP_REMOVED lines=10> */
.L_x_128:
[----:B------:R-:W-:Y:S05]  /*7bf0*/  BSYNC B1 ;  /* 0x0000000000017941 */ /* 0x000fea0003800000 */
.L_x_127:
        /* <DEDUP_REMOVED lines=10> */
.L_x_130:
[----:B------:R-:W-:Y:S05]  /*7ca0*/  BSYNC B1 ;  /* 0x0000000000017941 */ /* 0x000fea0003800000 */
.L_x_129:
        /* <DEDUP_REMOVED lines=10> */
.L_x_132:
[----:B------:R-:W-:Y:S05]  /*7d50*/  BSYNC B1 ;  /* 0x0000000000017941 */ /* 0x000fea0003800000 */
.L_x_131:
        /* <DEDUP_REMOVED lines=10> */
.L_x_134:
[----:B------:R-:W-:Y:S05]  /*7e00*/  BSYNC B1 ;  /* 0x0000000000017941 */ /* 0x000fea0003800000 */
.L_x_133:
        /* <DEDUP_REMOVED lines=10> */
.L_x_136:
[----:B------:R-:W-:Y:S05]  /*7eb0*/  BSYNC B1 ;  /* 0x0000000000017941 */ /* 0x000fea0003800000 */
.L_x_135:
        /* <DEDUP_REMOVED lines=10> */
.L_x_138:
[----:B------:R-:W-:Y:S05]  /*7f60*/  BSYNC B1 ;  /* 0x0000000000017941 */ /* 0x000fea0003800000 */
.L_x_137:
        /* <DEDUP_REMOVED lines=10> */
.L_x_140:
[----:B------:R-:W-:Y:S05]  /*8010*/  BSYNC B1 ;  /* 0x0000000000017941 */ /* 0x000fea0003800000 */
.L_x_139:
        /* <DEDUP_REMOVED lines=10> */
.L_x_142:
[----:B------:R-:W-:Y:S05]  /*80c0*/  BSYNC B1 ;  /* 0x0000000000017941 */ /* 0x000fea0003800000 */
.L_x_141:
        /* <DEDUP_REMOVED lines=10> */
.L_x_144:
[----:B------:R-:W-:Y:S05]  /*8170*/  BSYNC B1 ;  /* 0x0000000000017941 */ /* 0x000fea0003800000 */
.L_x_143:
        /* <DEDUP_REMOVED lines=10> */
.L_x_146:
[----:B------:R-:W-:Y:S05]  /*8220*/  BSYNC B1 ;  /* 0x0000000000017941 */ /* 0x000fea0003800000 */
.L_x_145:
        /* <DEDUP_REMOVED lines=10> */
.L_x_148:
[----:B------:R-:W-:Y:S05]  /*82d0*/  BSYNC B1 ;  /* 0x0000000000017941 */ /* 0x000fea0003800000 */
.L_x_147:
        /* <DEDUP_REMOVED lines=10> */
.L_x_150:
[----:B------:R-:W-:Y:S05]  /*8380*/  BSYNC B1 ;  /* 0x0000000000017941 */ /* 0x000fea0003800000 */
.L_x_149:
        /* <DEDUP_REMOVED lines=10> */
.L_x_152:
[----:B------:R-:W-:Y:S05]  /*8430*/  BSYNC B1 ;  /* 0x0000000000017941 */ /* 0x000fea0003800000 */
.L_x_151:
        /* <DEDUP_REMOVED lines=10> */
.L_x_154:
[----:B------:R-:W-:Y:S05]  /*84e0*/  BSYNC B1 ;  /* 0x0000000000017941 */ /* 0x000fea0003800000 */
.L_x_153:
        /* <DEDUP_REMOVED lines=10> */
.L_x_156:
[----:B------:R-:W-:Y:S05]  /*8590*/  BSYNC B1 ;  /* 0x0000000000017941 */ /* 0x000fea0003800000 */
.L_x_155:
        /* <DEDUP_REMOVED lines=10> */
.L_x_158:
[----:B------:R-:W-:Y:S05]  /*8640*/  BSYNC B1 ;  /* 0x0000000000017941 */ /* 0x000fea0003800000 */
.L_x_157:
        /* <DEDUP_REMOVED lines=10> */
.L_x_160:
[----:B------:R-:W-:Y:S05]  /*86f0*/  BSYNC B1 ;  /* 0x0000000000017941 */ /* 0x000fea0003800000 */
.L_x_159:
        /* <DEDUP_REMOVED lines=10> */
.L_x_162:
[----:B------:R-:W-:Y:S05]  /*87a0*/  BSYNC B1 ;  /* 0x0000000000017941 */ /* 0x000fea0003800000 */
.L_x_161:
        /* <DEDUP_REMOVED lines=10> */
.L_x_164:
[----:B------:R-:W-:Y:S05]  /*8850*/  BSYNC B1 ;  /* 0x0000000000017941 */ /* 0x000fea0003800000 */
.L_x_163:
        /* <DEDUP_REMOVED lines=10> */
.L_x_166:
[----:B------:R-:W-:Y:S05]  /*8900*/  BSYNC B1 ;  /* 0x0000000000017941 */ /* 0x000fea0003800000 */
.L_x_165:
        /* <DEDUP_REMOVED lines=10> */
.L_x_168:
[----:B------:R-:W-:Y:S05]  /*89b0*/  BSYNC B1 ;  /* 0x0000000000017941 */ /* 0x000fea0003800000 */
.L_x_167:
        /* <DEDUP_REMOVED lines=10> */
.L_x_170:
[----:B------:R-:W-:Y:S05]  /*8a60*/  BSYNC B1 ;  /* 0x0000000000017941 */ /* 0x000fea0003800000 */
.L_x_169:
        /* <DEDUP_REMOVED lines=10> */
.L_x_172:
[----:B------:R-:W-:Y:S05]  /*8b10*/  BSYNC B1 ;  /* 0x0000000000017941 */ /* 0x000fea0003800000 */
.L_x_171:
        /* <DEDUP_REMOVED lines=10> */
.L_x_174:
[----:B------:R-:W-:Y:S05]  /*8bc0*/  BSYNC B1 ;  /* 0x0000000000017941 */ /* 0x000fea0003800000 */
.L_x_173:
        /* <DEDUP_REMOVED lines=10> */
.L_x_176:
[----:B------:R-:W-:Y:S05]  /*8c70*/  BSYNC B1 ;  /* 0x0000000000017941 */ /* 0x000fea0003800000 */
.L_x_175:
        /* <DEDUP_REMOVED lines=10> */
.L_x_178:
[----:B------:R-:W-:Y:S05]  /*8d20*/  BSYNC B1 ;  /* 0x0000000000017941 */ /* 0x000fea0003800000 */
.L_x_177:
        /* <DEDUP_REMOVED lines=10> */
.L_x_180:
[----:B------:R-:W-:Y:S05]  /*8dd0*/  BSYNC B1 ;  /* 0x0000000000017941 */ /* 0x000fea0003800000 */
.L_x_179:
        /* <DEDUP_REMOVED lines=10> */
.L_x_182:
[----:B------:R-:W-:Y:S05]  /*8e80*/  BSYNC B1 ;  /* 0x0000000000017941 */ /* 0x000fea0003800000 */
.L_x_181:
        /* <DEDUP_REMOVED lines=10> */
.L_x_184:
[----:B------:R-:W-:Y:S05]  /*8f30*/  BSYNC B1 ;  /* 0x0000000000017941 */ /* 0x000fea0003800000 */
.L_x_183:
        /* <DEDUP_REMOVED lines=10> */
.L_x_186:
[----:B------:R-:W-:Y:S05]  /*8fe0*/  BSYNC B1 ;  /* 0x0000000000017941 */ /* 0x000fea0003800000 */
.L_x_185:
        /* <DEDUP_REMOVED lines=10> */
.L_x_188:
[----:B------:R-:W-:Y:S05]  /*9090*/  BSYNC B1 ;  /* 0x0000000000017941 */ /* 0x000fea0003800000 */
.L_x_187:
        /* <DEDUP_REMOVED lines=10> */
.L_x_190:
[----:B------:R-:W-:Y:S05]  /*9140*/  BSYNC B1 ;  /* 0x0000000000017941 */ /* 0x000fea0003800000 */
.L_x_189:
        /* <DEDUP_REMOVED lines=10> */
.L_x_192:
[----:B------:R-:W-:Y:S05]  /*91f0*/  BSYNC B1 ;  /* 0x0000000000017941 */ /* 0x000fea0003800000 */
.L_x_191:
        /* <DEDUP_REMOVED lines=10> */
.L_x_194:
[----:B------:R-:W-:Y:S05]  /*92a0*/  BSYNC B1 ;  /* 0x0000000000017941 */ /* 0x000fea0003800000 */
.L_x_193:
        /* <DEDUP_REMOVED lines=10> */
.L_x_196:
[----:B------:R-:W-:Y:S05]  /*9350*/  BSYNC B1 ;  /* 0x0000000000017941 */ /* 0x000fea0003800000 */
.L_x_195:
        /* <DEDUP_REMOVED lines=10> */
.L_x_198:
[----:B------:R-:W-:Y:S05]  /*9400*/  BSYNC B1 ;  /* 0x0000000000017941 */ /* 0x000fea0003800000 */
.L_x_197:
        /* <DEDUP_REMOVED lines=10> */
.L_x_200:
[----:B------:R-:W-:Y:S05]  /*94b0*/  BSYNC B1 ;  /* 0x0000000000017941 */ /* 0x000fea0003800000 */
.L_x_199:
        /* <DEDUP_REMOVED lines=10> */
.L_x_202:
[----:B------:R-:W-:Y:S05]  /*9560*/  BSYNC B1 ;  /* 0x0000000000017941 */ /* 0x000fea0003800000 */
.L_x_201:
        /* <DEDUP_REMOVED lines=10> */
.L_x_204:
[----:B------:R-:W-:Y:S05]  /*9610*/  BSYNC B1 ;  /* 0x0000000000017941 */ /* 0x000fea0003800000 */
.L_x_203:
        /* <DEDUP_REMOVED lines=10> */
.L_x_206:
[----:B------:R-:W-:Y:S05]  /*96c0*/  BSYNC B1 ;  /* 0x0000000000017941 */ /* 0x000fea0003800000 */
.L_x_205:
        /* <DEDUP_REMOVED lines=10> */
.L_x_208:
[----:B------:R-:W-:Y:S05]  /*9770*/  BSYNC B1 ;  /* 0x0000000000017941 */ /* 0x000fea0003800000 */
.L_x_207:
        /* <DEDUP_REMOVED lines=10> */
.L_x_210:
[----:B------:R-:W-:Y:S05]  /*9820*/  BSYNC B1 ;  /* 0x0000000000017941 */ /* 0x000fea0003800000 */
.L_x_209:
        /* <DEDUP_REMOVED lines=10> */
.L_x_212:
[----:B------:R-:W-:Y:S05]  /*98d0*/  BSYNC B1 ;  /* 0x0000000000017941 */ /* 0x000fea0003800000 */
.L_x_211:
        /* <DEDUP_REMOVED lines=10> */
.L_x_214:
[----:B------:R-:W-:Y:S05]  /*9980*/  BSYNC B1 ;  /* 0x0000000000017941 */ /* 0x000fea0003800000 */
.L_x_213:
        /* <DEDUP_REMOVED lines=10> */
.L_x_216:
[----:B------:R-:W-:Y:S05]  /*9a30*/  BSYNC B1 ;  /* 0x0000000000017941 */ /* 0x000fea0003800000 */
.L_x_215:
        /* <DEDUP_REMOVED lines=10> */
.L_x_218:
[----:B------:R-:W-:Y:S05]  /*9ae0*/  BSYNC B1 ;  /* 0x0000000000017941 */ /* 0x000fea0003800000 */
.L_x_217:
        /* <DEDUP_REMOVED lines=10> */
.L_x_220:
[----:B------:R-:W-:Y:S05]  /*9b90*/  BSYNC B1 ;  /* 0x0000000000017941 */ /* 0x000fea0003800000 */
.L_x_219:
        /* <DEDUP_REMOVED lines=10> */
.L_x_222:
[----:B------:R-:W-:Y:S05]  /*9c40*/  BSYNC B1 ;  /* 0x0000000000017941 */ /* 0x000fea0003800000 */
.L_x_221:
        /* <DEDUP_REMOVED lines=10> */
.L_x_224:
[----:B------:R-:W-:Y:S05]  /*9cf0*/  BSYNC B1 ;  /* 0x0000000000017941 */ /* 0x000fea0003800000 */
.L_x_223:
        /* <DEDUP_REMOVED lines=10> */
.L_x_226:
[----:B------:R-:W-:Y:S05]  /*9da0*/  BSYNC B1 ;  /* 0x0000000000017941 */ /* 0x000fea0003800000 */
.L_x_225:
        /* <DEDUP_REMOVED lines=10> */
.L_x_228:
[----:B------:R-:W-:Y:S05]  /*9e50*/  BSYNC B1 ;  /* 0x0000000000017941 */ /* 0x000fea0003800000 */
.L_x_227:
        /* <DEDUP_REMOVED lines=10> */
.L_x_230:
[----:B------:R-:W-:Y:S05]  /*9f00*/  BSYNC B1 ;  /* 0x0000000000017941 */ /* 0x000fea0003800000 */
.L_x_229:
        /* <DEDUP_REMOVED lines=10> */
.L_x_232:
[----:B------:R-:W-:Y:S05]  /*9fb0*/  BSYNC B1 ;  /* 0x0000000000017941 */ /* 0x000fea0003800000 */
.L_x_231:
        /* <DEDUP_REMOVED lines=10> */
.L_x_234:
[----:B------:R-:W-:Y:S05]  /*a060*/  BSYNC B1 ;  /* 0x0000000000017941 */ /* 0x000fea0003800000 */
.L_x_233:
        /* <DEDUP_REMOVED lines=10> */
.L_x_236:
[----:B------:R-:W-:Y:S05]  /*a110*/  BSYNC B1 ;  /* 0x0000000000017941 */ /* 0x000fea0003800000 */
.L_x_235:
        /* <DEDUP_REMOVED lines=10> */
.L_x_238:
[----:B------:R-:W-:Y:S05]  /*a1c0*/  BSYNC B1 ;  /* 0x0000000000017941 */ /* 0x000fea0003800000 */
.L_x_237:
        /* <DEDUP_REMOVED lines=10> */
.L_x_240:
[----:B------:R-:W-:Y:S05]  /*a270*/  BSYNC B1 ;  /* 0x0000000000017941 */ /* 0x000fea0003800000 */
.L_x_239:
        /* <DEDUP_REMOVED lines=10> */
.L_x_242:
[----:B------:R-:W-:Y:S05]  /*a320*/  BSYNC B1 ;  /* 0x0000000000017941 */ /* 0x000fea0003800000 */
.L_x_241:
        /* <DEDUP_REMOVED lines=10> */
.L_x_244:
[----:B------:R-:W-:Y:S05]  /*a3d0*/  BSYNC B1 ;  /* 0x0000000000017941 */ /* 0x000fea0003800000 */
.L_x_243:
        /* <DEDUP_REMOVED lines=10> */
.L_x_246:
[----:B------:R-:W-:Y:S05]  /*a480*/  BSYNC B1 ;  /* 0x0000000000017941 */ /* 0x000fea0003800000 */
.L_x_245:
        /* <DEDUP_REMOVED lines=10> */
.L_x_248:
[----:B------:R-:W-:Y:S05]  /*a530*/  BSYNC B1 ;  /* 0x0000000000017941 */ /* 0x000fea0003800000 */
.L_x_247:
        /* <DEDUP_REMOVED lines=10> */
.L_x_250:
[----:B------:R-:W-:Y:S05]  /*a5e0*/  BSYNC B1 ;  /* 0x0000000000017941 */ /* 0x000fea0003800000 */
.L_x_249:
        /* <DEDUP_REMOVED lines=10> */
.L_x_252:
[----:B------:R-:W-:Y:S05]  /*a690*/  BSYNC B1 ;  /* 0x0000000000017941 */ /* 0x000fea0003800000 */
.L_x_251:
        /* <DEDUP_REMOVED lines=10> */
.L_x_254:
[----:B------:R-:W-:Y:S05]  /*a740*/  BSYNC B1 ;  /* 0x0000000000017941 */ /* 0x000fea0003800000 */
.L_x_253:
        /* <DEDUP_REMOVED lines=10> */
.L_x_256:
[----:B------:R-:W-:Y:S05]  /*a7f0*/  BSYNC B1 ;  /* 0x0000000000017941 */ /* 0x000fea0003800000 */
.L_x_255:
        /* <DEDUP_REMOVED lines=10> */
.L_x_258:
[----:B------:R-:W-:Y:S05]  /*a8a0*/  BSYNC B1 ;  /* 0x0000000000017941 */ /* 0x000fea0003800000 */
.L_x_257:
        /* <DEDUP_REMOVED lines=10> */
.L_x_260:
[----:B------:R-:W-:Y:S05]  /*a950*/  BSYNC B1 ;  /* 0x0000000000017941 */ /* 0x000fea0003800000 */
.L_x_259:
        /* <DEDUP_REMOVED lines=10> */
.L_x_262:
[----:B------:R-:W-:Y:S05]  /*aa00*/  BSYNC B1 ;  /* 0x0000000000017941 */ /* 0x000fea0003800000 */
.L_x_261:
        /* <DEDUP_REMOVED lines=10> */
.L_x_264:
[----:B------:R-:W-:Y:S05]  /*aab0*/  BSYNC B1 ;  /* 0x0000000000017941 */ /* 0x000fea0003800000 */
.L_x_263:
        /* <DEDUP_REMOVED lines=10> */
.L_x_266:
[----:B------:R-:W-:Y:S05]  /*ab60*/  BSYNC B1 ;  /* 0x0000000000017941 */ /* 0x000fea0003800000 */
.L_x_265:
        /* <DEDUP_REMOVED lines=10> */
.L_x_268:
[----:B------:R-:W-:Y:S05]  /*ac10*/  BSYNC B1 ;  /* 0x0000000000017941 */ /* 0x000fea0003800000 */
.L_x_267:
        /* <DEDUP_REMOVED lines=10> */
.L_x_270:
[----:B------:R-:W-:Y:S05]  /*acc0*/  BSYNC B1 ;  /* 0x0000000000017941 */ /* 0x000fea0003800000 */
.L_x_269:
        /* <DEDUP_REMOVED lines=10> */
.L_x_272:
[----:B------:R-:W-:Y:S05]  /*ad70*/  BSYNC B1 ;  /* 0x0000000000017941 */ /* 0x000fea0003800000 */
.L_x_271:
        /* <DEDUP_REMOVED lines=10> */
.L_x_274:
[----:B------:R-:W-:Y:S05]  /*ae20*/  BSYNC B1 ;  /* 0x0000000000017941 */ /* 0x000fea0003800000 */
.L_x_273:
        /* <DEDUP_REMOVED lines=10> */
.L_x_276:
[----:B------:R-:W-:Y:S05]  /*aed0*/  BSYNC B1 ;  /* 0x0000000000017941 */ /* 0x000fea0003800000 */
.L_x_275:
        /* <DEDUP_REMOVED lines=10> */
.L_x_278:
[----:B------:R-:W-:Y:S05]  /*af80*/  BSYNC B1 ;  /* 0x0000000000017941 */ /* 0x000fea0003800000 */
.L_x_277:
[----:B-1----:R-:W2:Y:S02]  /*af90*/  LDL.LU R11, [R1+0x5f4] ;  /* 0x0005f400010b7983 */ /* 0x002ea40000300800 */
[----:B0-2345:R-:W-:Y:S01]  /*afa0*/  IMAD.U32 R8, R10, 0x10000, RZ ;  /* 0x000100000a087824 */ /* 0x03dfe200078e00ff */
[----:B------:R-:W-:Y:S01]  /*afb0*/  ISETP.GT.AND P2, PT, R0, 0xf8, P1 ;  /* 0x000000f80000780c */ /* 0x000fe20000f44270 */
[----:B------:R-:W-:Y:S02]  /*afc0*/  BSSY B1, `(.L_x_279) ;  /* 0x0000009000017945 */ /* 0x000fe40003800000 */
[----:B------:R-:W-:-:S04]  /*afd0*/  FMUL R8, R8, R16 ;  /* 0x0000001008087220 */ /* 0x000fc80000400000 */
[----:B------:R-:W-:-:S05]  /*afe0*/  FFMA R8, R11, R2, R8 ;  /* 0x000000020b087223 */ /* 0x000fca0000000008 */
[----:B------:R-:W-:-:S04]  /*aff0*/  F2FP.BF16.F32.PACK_AB R8, RZ, R8 ;  /* 0x00000008ff08723e */ /* 0x000fc800000010ff */
[----:B------:R-:W-:Y:S02]  /*b000*/  PRMT R9, R8, 0x7610, R9 ;  /* 0x0000761008097816 */ /* 0x000fe40000000009 */
[----:B------:R-:W-:-:S03]  /*b010*/  PRMT R8, R10, 0x7610, R8 ;  /* 0x000076100a087816 */ /* 0x000fc60000000008 */
[----:B------:R0:W-:Y:S01]  /*b020*/  @P0 STG.E.U16 desc[UR36][R12.64+0x1f2], R9 ;  /* 0x0001f2090c000986 */ /* 0x0001e2000c101524 */
[----:B------:R-:W-:Y:S05]  /*b030*/  @!P2 BRA `(.L_x_280) ;  /* 0x000000000004a947 */ /* 0x000fea0003800000 */
[----:B------:R1:W5:Y:S02]  /*b040*/  LDG.E.LTC128B.U16 R8, desc[UR36][R6.64+0x1f0] ;  /* 0x0001f02406087981 */ /* 0x000364000c1e1520 */
.L_x_280:
[----:B------:R-:W-:Y:S05]  /*b050*/  BSYNC B1 ;  /* 0x0000000000017941 */ /* 0x000fea0003800000 */
.L_x_279:
[----:B------:R-:W2:Y:S01]  /*b060*/  LDL.LU R10, [R1+0x5f8] ;  /* 0x0005f800010a7983 */ /* 0x000ea20000300800 */
[----:B0----5:R-:W-:Y:S01]  /*b070*/  IMAD.U32 R9, R8, 0x10000, RZ ;  /* 0x0001000008097824 */ /* 0x021fe200078e00ff */
[----:B------:R-:W-:Y:S01]  /*b080*/  ISETP.GT.AND P1, PT, R0, 0xf9, P1 ;  /* 0x000000f90000780c */ /* 0x000fe20000f24270 */
[----:B------:R-:W-:Y:S01]  /*b090*/  BSSY B1, `(.L_x_281) ;  /* 0x000000a000017945 */ /* 0x000fe20003800000 */
[----:B------:R-:W-:Y:S01]  /*b0a0*/  PRMT R17, R8, 0x7610, R17 ;  /* 0x0000761008117816 */ /* 0x000fe20000000011 */
[----:B------:R-:W-:-:S04]  /*b0b0*/  FMUL R9, R9, R16 ;  /* 0x0000001009097220 */ /* 0x000fc80000400000 */
[----:B--2---:R-:W-:Y:S01]  /*b0c0*/  FFMA R9, R10, R2, R9 ;  /* 0x000000020a097223 */ /* 0x004fe20000000009 */
[----:B------:R-:W-:-:S04]  /*b0d0*/  IADD3 R10, P0, R161, 0x80, RZ ;  /* 0x00000080a10a7810 */ /* 0x000fc80007f1e0ff */
[----:B------:R-:W-:Y:S01]  /*b0e0*/  F2FP.BF16.F32.PACK_AB R9, RZ, R9 ;  /* 0x00000009ff09723e */ /* 0x000fe200000010ff */
[----:B------:R-:W-:-:S04]  /*b0f0*/  IMAD.X R11, RZ, RZ, UR9, P0 ;  /* 0x00000009ff0b7e24 */ /* 0x000fc800080e06ff */
[----:B------:R0:W-:Y:S01]  /*b100*/  @P2 STG.E.U16 desc[UR36][R4.64+0x1f0], R9 ;  /* 0x0001f00904002986 */ /* 0x0001e2000c101524 */
[----:B------:R-:W-:Y:S05]  /*b110*/  @!P1 BRA `(.L_x_282) ;  /* 0x0000000000049947 */ /* 0x000fea0003800000 */
[----:B------:R2:W5:Y:S02]  /*b120*/  LDG.E.LTC128B.U16 R17, desc[UR36][R6.64+0x1f2] ;  /* 0x0001f22406117981 */ /* 0x000564000c1e1520 */
.L_x_282:
[----:B------:R-:W-:Y:S05]  /*b130*/  BSYNC B1 ;  /* 0x0000000000017941 */ /* 0x000fea0003800000 */
.L_x_281:
[----:B------:R-:W3:Y:S01]  /*b140*/  LDL.LU R8, [R1+0x5fc] ;  /* 0x0005fc0001087983 */ /* 0x000ee20000300800 */
[----:B-12--5:R-:W-:Y:S01]  /*b150*/  IMAD.U32 R6, R17, 0x10000, RZ ;  /* 0x0001000011067824 */ /* 0x026fe200078e00ff */
[----:B------:R-:W-:Y:S01]  /*b160*/  ISETP.GT.AND P0, PT, R3, 0x80, PT ;  /* 0x000000800300780c */ /* 0x000fe20003f04270 */
[----:B------:R-:W-:Y:S01]  /*b170*/  IMAD R11, R11, R18, RZ ;  /* 0x000000120b0b7224 */ /* 0x000fe200078e02ff */
[----:B------:R-:W2:Y:S01]  /*b180*/  LDL.LU R154, [R1+0x200] ;  /* 0x00020000019a7983 */ /* 0x000ea20000300800 */
[----:B0-----:R-:W-:Y:S01]  /*b190*/  FMUL R9, R6, R16 ;  /* 0x0000001006097220 */ /* 0x001fe20000400000 */
[----:B------:R-:W-:Y:S01]  /*b1a0*/  IMAD.WIDE.U32 R6, R10, R18, R22 ;  /* 0x000000120a067225 */ /* 0x000fe200078e0016 */
[----:B------:R-:W-:-:S03]  /*b1b0*/  ISETP.GT.AND P4, PT, R0, RZ, P0 ;  /* 0x000000ff0000720c */ /* 0x000fc60000784270 */
[----:B------:R-:W-:-:S04]  /*b1c0*/  IMAD R11, R10, R19, R11 ;  /* 0x000000130a0b7224 */ /* 0x000fc800078e020b */
[----:B------:R-:W-:Y:S02]  /*b1d0*/  IMAD.IADD R153, R7, 0x1, R11 ;  /* 0x0000000107997824 */ /* 0x000fe400078e020b */
[----:B---3--:R-:W-:Y:S01]  /*b1e0*/  FFMA R9, R8, R2, R9 ;  /* 0x0000000208097223 */ /* 0x008fe20000000009 */
[----:B------:R-:W-:-:S04]  /*b1f0*/  LEA R8, P2, R6, R14, 0x1 ;  /* 0x0000000e06087211 */ /* 0x000fc800078408ff */
[----:B------:R-:W-:Y:S02]  /*b200*/  F2FP.BF16.F32.PACK_AB R7, RZ, R9 ;  /* 0x00000009ff07723e */ /* 0x000fe400000010ff */
[----:B------:R-:W-:-:S03]  /*b210*/  LEA.HI.X R9, R6, R15, R153, 0x1, P2 ;  /* 0x0000000f06097211 */ /* 0x000fc600010f0c99 */
[----:B------:R0:W-:Y:S04]  /*b220*/  @P1 STG.E.U16 desc[UR36][R4.64+0x1f2], R7 ;  /* 0x0001f20704001986 */ /* 0x0001e8000c101524 */
[----:B------:R1:W3:Y:S01]  /*b230*/  @P4 LDG.E.LTC128B.U16 R17, desc[UR36][R8.64] ;  /* 0x0000002408114981 */ /* 0x0002e2000c1e1520 */
[----:B------:R-:W-:Y:S01]  /*b240*/  IMAD.U32 R159, RZ, RZ, UR6 ;  /* 0x00000006ff9f7e24 */ /* 0x000fe2000f8e00ff */
[----:B------:R-:W-:Y:S01]  /*b250*/  ISETP.GT.AND P2, PT, R0, 0x1, P0 ;  /* 0x000000010000780c */ /* 0x000fe20000744270 */
[----:B------:R-:W-:Y:S01]  /*b260*/  IMAD.U32 R158, RZ, RZ, UR7 ;  /* 0x00000007ff9e7e24 */ /* 0x000fe2000f8e00ff */
[----:B------:R-:W-:Y:S01]  /*b270*/  BSSY B1, `(.L_x_283) ;  /* 0x0000013000017945 */ /* 0x000fe20003800000 */
[----:B------:R-:W-:Y:S02]  /*b280*/  IMAD.SHL.U32 R159, R159, 0x100, RZ ;  /* 0x000001009f9f7824 */ /* 0x000fe400078e00ff */
[----:B0-----:R-:W-:-:S04]  /*b290*/  IMAD.WIDE.U32 R4, R10, R18, R20 ;  /* 0x000000120a047225 */ /* 0x001fc800078e0014 */
[----:B------:R-:W-:Y:S02]  /*b2a0*/  IMAD.IADD R5, R11, 0x1, R5 ;  /* 0x000000010b057824 */ /* 0x000fe400078e0205 */
[----:B-1----:R-:W-:-:S05]  /*b2b0*/  IMAD.U32 R9, RZ, RZ, UR6 ;  /* 0x00000006ff097e24 */ /* 0x002fca000f8e00ff */
[----:B------:R-:W-:Y:S01]  /*b2c0*/  SHF.L.U64.HI R158, R9, 0x8, R158 ;  /* 0x00000008099e7819 */ /* 0x000fe2000001029e */
[----:B---3--:R-:W-:-:S04]  /*b2d0*/  IMAD.U32 R6, R17, 0x10000, RZ ;  /* 0x0001000011067824 */ /* 0x008fc800078e00ff */
[----:B------:R-:W-:Y:S01]  /*b2e0*/  FMUL R8, R6, R16 ;  /* 0x0000001006087220 */ /* 0x000fe20000400000 */
[----:B------:R-:W-:Y:S01]  /*b2f0*/  IMAD.WIDE.U32 R6, R152, UR43, R4 ;  /* 0x0000002b98067c25 */ /* 0x000fe2000f8e0004 */
[----:B------:R-:W-:-:S03]  /*b300*/  IADD3 R4, P1, R159, R12, RZ ;  /* 0x0000000c9f047210 */ /* 0x000fc60007f3e0ff */
[----:B--2---:R-:W-:Y:S01]  /*b310*/  FFMA R5, R154, R2, R8 ;  /* 0x000000029a057223 */ /* 0x004fe20000000008 */
[----:B------:R-:W-:Y:S01]  /*b320*/  IMAD.IADD R9, R160, 0x1, R7 ;  /* 0x00000001a0097824 */ /* 0x000fe200078e0207 */
[----:B------:R-:W-:-:S03]  /*b330*/  LEA R8, P3, R6, R14, 0x1 ;  /* 0x0000000e06087211 */ /* 0x000fc600078608ff */
[----:B------:R-:W-:Y:S01]  /*b340*/  F2FP.BF16.F32.PACK_AB R7, RZ, R5 ;  /* 0x00000005ff07723e */ /* 0x000fe200000010ff */
[----:B------:R-:W-:Y:S01]  /*b350*/  IMAD.X R5, R158, 0x1, R13, P1 ;  /* 0x000000019e057824 */ /* 0x000fe200008e060d */
[----:B------:R-:W-:-:S04]  /*b360*/  LEA.HI.X R9, R6, R15, R9, 0x1, P3 ;  /* 0x0000000f06097211 */ /* 0x000fc800018f0c09 */
[----:B------:R0:W-:Y:S01]  /*b370*/  @P4 STG.E.U16 desc[UR36][R4.64], R7 ;  /* 0x0000000704004986 */ /* 0x0001e2000c101524 */
[----:B------:R-:W-:Y:S05]  /*b380*/  @!P2 BRA `(.L_x_284) ;  /* 0x000000000004a947 */ /* 0x000fea0003800000 */
[----:B------:R1:W5:Y:S02]  /*b390*/  LDG.E.LTC128B.U16 R17, desc[UR36][R8.64+0x2] ;  /* 0x0000022408117981 */ /* 0x000364000c1e1520 */
.L_x_284:
[----:B------:R-:W-:Y:S05]  /*b3a0*/  BSYNC B1 ;  /* 0x0000000000017941 */ /* 0x000fea0003800000 */
.L_x_283:
[----:B------:R-:W2:Y:S01]  /*b3b0*/  LDL.LU R154, [R1+0x204] ;  /* 0x00020400019a7983 */ /* 0x000ea20000300800 */
[----:B-----5:R-:W-:Y:S01]  /*b3c0*/  IMAD.U32 R6, R17, 0x10000, RZ ;  /* 0x0001000011067824 */ /* 0x020fe200078e00ff */
[----:B------:R-:W-:Y:S01]  /*b3d0*/  ISETP.GT.AND P1, PT, R3, 0x88, PT ;  /* 0x000000880300780c */ /* 0x000fe20003f24270 */
[----:B------:R-:W-:Y:S02]  /*b3e0*/  BSSY B1, `(.L_x_285) ;  /* 0x0000012000017945 */ /* 0x000fe40003800000 */
[----:B------:R-:W-:Y:S01]  /*b3f0*/  FMUL R153, R6, R16 ;  /* 0x0000001006997220 */ /* 0x000fe20000400000 */
[----:B0-----:R-:W-:Y:S01]  /*b400*/  IMAD.WIDE.U32 R6, R10, R18, R166 ;  /* 0x000000120a067225 */ /* 0x001fe200078e00a6 */
[----:B------:R-:W-:-:S03]  /*b410*/  ISETP.GT.AND P3, PT, R0, RZ, P1 ;  /* 0x000000ff0000720c */ /* 0x000fc60000f64270 */
[----:B--2---:R-:W-:Y:S01]  /*b420*/  FFMA R10, R154, R2, R153 ;  /* 0x000000029a0a7223 */ /* 0x004fe20000000099 */
[----:B------:R-:W-:Y:S01]  /*b430*/  IMAD.IADD R153, R11, 0x1, R7 ;  /* 0x000000010b997824 */ /* 0x000fe200078e0207 */
[-C--:B------:R-:W-:Y:S02]  /*b440*/  IADD3 R7, P4, R164, R6.reuse, RZ ;  /* 0x00000006a4077210 */ /* 0x080fe40007f9e0ff */
[----:B------:R-:W-:Y:S02]  /*b450*/  IADD3 R154, P5, R20, R6, RZ ;  /* 0x00000006149a7210 */ /* 0x000fe40007fbe0ff */
[----:B------:R-:W-:Y:S01]  /*b460*/  F2FP.BF16.F32.PACK_AB R10, RZ, R10 ;  /* 0x0000000aff0a723e */ /* 0x000fe200000010ff */
[----:B------:R-:W-:Y:S01]  /*b470*/  IMAD.X R11, R153, 0x1, R23, P4 ;  /* 0x00000001990b7824 */ /* 0x000fe200020e0617 */
[C---:B------:R-:W-:Y:S02]  /*b480*/  LEA R6, P4, R7.reuse, R14, 0x1 ;  /* 0x0000000e07067211 */ /* 0x040fe400078808ff */
[----:B------:R-:W-:Y:S01]  /*b490*/  PRMT R156, R10, 0x7610, R156 ;  /* 0x000076100a9c7816 */ /* 0x000fe2000000009c */
[----:B------:R-:W-:Y:S01]  /*b4a0*/  IMAD.MOV.U32 R10, RZ, RZ, R4 ;  /* 0x000000ffff0a7224 */ /* 0x000fe200078e0004 */
[----:B------:R-:W-:Y:S01]  /*b4b0*/  LEA.HI.X R7, R7, R15, R11, 0x1, P4 ;  /* 0x0000000f07077211 */ /* 0x000fe200020f0c0b */
[----:B------:R-:W-:-:S05]  /*b4c0*/  IMAD.MOV.U32 R11, RZ, RZ, R5 ;  /* 0x000000ffff0b7224 */ /* 0x000fca00078e0005 */
[----:B------:R0:W-:Y:S01]  /*b4d0*/  @P2 STG.E.U16 desc[UR36][R10.64+0x2], R156 ;  /* 0x0000029c0a002986 */ /* 0x0001e2000c101524 */
[----:B------:R-:W-:Y:S05]  /*b4e0*/  @!P3 BRA `(.L_x_286) ;  /* 0x000000000004b947 */ /* 0x000fea0003800000 */
[----:B------:R2:W5:Y:S02]  /*b4f0*/  LDG.E.LTC128B.U16 R17, desc[UR36][R6.64] ;  /* 0x0000002406117981 */ /* 0x000564000c1e1520 */
.L_x_286:
[----:B------:R-:W-:Y:S05]  /*b500*/  BSYNC B1 ;  /* 0x0000000000017941 */ /* 0x000fea0003800000 */
.L_x_285:
[----:B--2---:R-:W2:Y:S01]  /*b510*/  LDL.LU R7, [R1+0x208] ;  /* 0x0002080001077983 */ /* 0x004ea20000300800 */
[----:B-----5:R-:W-:Y:S01]  /*b520*/  IMAD.U32 R6, R17, 0x10000, RZ ;  /* 0x0001000011067824 */ /* 0x020fe200078e00ff */
[----:B0-----:R-:W-:Y:S01]  /*b530*/  IADD3 R156, P4, R4, R163, RZ ;  /* 0x000000a3049c7210 */ /* 0x001fe20007f9e0ff */
[----:B------:R-:W-:Y:S01]  /*b540*/  IMAD.X R155, R21, 0x1, R153, P5 ;  /* 0x00000001159b7824 */ /* 0x000fe200028e0699 */
[----:B------:R-:W-:Y:S01]  /*b550*/  ISETP.GT.AND P2, PT, R0, 0x1, P1 ;  /* 0x000000010000780c */ /* 0x000fe20000f44270 */
[----:B------:R-:W-:Y:S01]  /*b560*/  FMUL R6, R6, R16 ;  /* 0x0000001006067220 */ /* 0x000fe20000400000 */
[----:B------:R-:W-:Y:S01]  /*b570*/  BSSY B1, `(.L_x_287) ;  /* 0x000000b000017945 */ /* 0x000fe20003800000 */
[----:B------:R-:W-:Y:S02]  /*b580*/  IMAD.X R157, R5, 0x1, R162, P4 ;  /* 0x00000001059d7824 */ /* 0x000fe400020e06a2 */
[----:B------:R-:W-:-:S04]  /*b590*/  IMAD.WIDE.U32 R154, R152, UR43, R154 ;  /* 0x0000002b989a7c25 */ /* 0x000fc8000f8e009a */
[----:B--2---:R-:W-:Y:S01]  /*b5a0*/  FFMA R153, R7, R2, R6 ;  /* 0x0000000207997223 */ /* 0x004fe20000000006 */
[----:B------:R-:W-:Y:S01]  /*b5b0*/  IMAD.IADD R7, R160, 0x1, R155 ;  /* 0x00000001a0077824 */ /* 0x000fe200078e029b */
[----:B------:R-:W-:-:S03]  /*b5c0*/  LEA R6, P5, R154, R14, 0x1 ;  /* 0x0000000e9a067211 */ /* 0x000fc600078a08ff */
[----:B------:R-:W-:Y:S02]  /*b5d0*/  F2FP.BF16.F32.PACK_AB R153, RZ, R153 ;  /* 0x00000099ff99723e */ /* 0x000fe400000010ff */
[----:B------:R-:W-:-:S03]  /*b5e0*/  LEA.HI.X R7, R154, R15, R7, 0x1, P5 ;  /* 0x0000000f9a077211 */ /* 0x000fc600028f0c07 */
[----:B------:R0:W-:Y:S01]  /*b5f0*/  @P3 STG.E.U16 desc[UR36][R156.64], R153 ;  /* 0x000000999c003986 */ /* 0x0001e2000c101524 */
[----:B------:R-:W-:Y:S05]  /*b600*/  @!P2 BRA `(.L_x_288) ;  /* 0x000000000004a947 */ /* 0x000fea0003800000 */
[----:B------:R2:W5:Y:S02]  /*b610*/  LDG.E.LTC128B.U16 R17, desc[UR36][R6.64+0x2] ;  /* 0x0000022406117981 */ /* 0x000564000c1e1520 */
.L_x_288:
[----:B------:R-:W-:Y:S05]  /*b620*/  BSYNC B1 ;  /* 0x0000000000017941 */ /* 0x000fea0003800000 */
.L_x_287:
[----:B------:R-:W3:Y:S01]  /*b630*/  LDL.LU R154, [R1+0x20c] ;  /* 0x00020c00019a7983 */ /* 0x000ee20000300800 */
[----:B0----5:R-:W-:Y:S01]  /*b640*/  IMAD.U32 R153, R17, 0x10000, RZ ;  /* 0x0001000011997824 */ /* 0x021fe200078e00ff */
[----:B------:R-:W-:Y:S01]  /*b650*/  IADD3 R4, P3, R163, R4, RZ ;  /* 0x00000004a3047210 */ /* 0x000fe20007f7e0ff */
[----:B------:R-:W-:Y:S01]  /*b660*/  BSSY B1, `(.L_x_289) ;  /* 0x0000009000017945 */ /* 0x000fe20003800000 */
[----:B------:R-:W-:Y:S01]  /*b670*/  ISETP.GT.AND P4, PT, R0, 0x8, P0 ;  /* 0x000000080000780c */ /* 0x000fe20000784270 */
[----:B------:R-:W-:Y:S02]  /*b680*/  FMUL R153, R153, R16 ;  /* 0x0000001099997220 */ /* 0x000fe40000400000 */
[----:B------:R-:W-:Y:S02]  /*b690*/  IMAD.X R5, R162, 0x1, R5, P3 ;  /* 0x00000001a2057824 */ /* 0x000fe400018e0605 */
[----:B---3--:R-:W-:-:S05]  /*b6a0*/  FFMA R153, R154, R2, R153 ;  /* 0x000000029a997223 */ /* 0x008fca0000000099 */
[----:B------:R-:W-:-:S05]  /*b6b0*/  F2FP.BF16.F32.PACK_AB R153, RZ, R153 ;  /* 0x00000099ff99723e */ /* 0x000fca00000010ff */
[----:B------:R0:W-:Y:S01]  /*b6c0*/  @P2 STG.E.U16 desc[UR36][R4.64+0x2], R153 ;  /* 0x0000029904002986 */ /* 0x0001e2000c101524 */
[----:B------:R-:W-:Y:S05]  /*b6d0*/  @!P4 BRA `(.L_x_290) ;  /* 0x000000000004c947 */ /* 0x000fea0003800000 */
[----:B------:R3:W5:Y:S02]  /*b6e0*/  LDG.E.LTC128B.U16 R17, desc[UR36][R8.64+0x10] ;  /* 0x0000102408117981 */ /* 0x000764000c1e1520 */
.L_x_290:
[----:B------:R-:W-:Y:S05]  /*b6f0*/  BSYNC B1 ;  /* 0x0000000000017941 */ /* 0x000fea0003800000 */
.L_x_289:
[----:B0-----:R-:W4:Y:S01]  /*b700*/  LDL.LU R153, [R1+0x210] ;  /* 0x0002100001997983 */ /* 0x001f220000300800 */
[----:B-----5:R-:W-:Y:S01]  /*b710*/  IMAD.U32 R4, R17, 0x10000, RZ ;  /* 0x0001000011047824 */ /* 0x020fe200078e00ff */
[----:B------:R-:W-:Y:S01]  /*b720*/  ISETP.GT.AND P2, PT, R0, 0x9, P0 ;  /* 0x000000090000780c */ /* 0x000fe20000744270 */
[----:B------:R-:W-:Y:S02]  /*b730*/  BSSY B1, `(.L_x_291) ;  /* 0x0000009000017945 */ /* 0x000fe40003800000 */
[----:B------:R-:W-:-:S04]  /*b740*/  FMUL R4, R4, R16 ;  /* 0x0000001004047220 */ /* 0x000fc80000400000 */
[----:B----4-:R-:W-:-:S05]  /*b750*/  FFMA R4, R153, R2, R4 ;  /* 0x0000000299047223 */ /* 0x010fca0000000004 */
[----:B------:R-:W-:-:S04]  /*b760*/  F2FP.BF16.F32.PACK_AB R4, RZ, R4 ;  /* 0x00000004ff04723e */ /* 0x000fc800000010ff */
[----:B------:R-:W-:Y:S02]  /*b770*/  PRMT R5, R4, 0x7610, R5 ;  /* 0x0000761004057816 */ /* 0x000fe40000000005 */
[----:B------:R-:W-:-:S03]  /*b780*/  PRMT R4, R17, 0x7610, R4 ;  /* 0x0000761011047816 */ /* 0x000fc60000000004 */
[----:B------:R0:W-:Y:S01]  /*b790*/  @P4 STG.E.U16 desc[UR36][R10.64+0x10], R5 ;  /* 0x000010050a004986 */ /* 0x0001e2000c101524 */
[----:B------:R-:W-:Y:S05]  /*b7a0*/  @!P2 BRA `(.L_x_292) ;  /* 0x000000000004a947 */ /* 0x000fea0003800000 */
[----:B------:R4:W5:Y:S02]  /*b7b0*/  LDG.E.LTC128B.U16 R4, desc[UR36][R8.64+0x12] ;  /* 0x0000122408047981 */ /* 0x000964000c1e1520 */
.L_x_292:
[----:B------:R-:W-:Y:S05]  /*b7c0*/  BSYNC B1 ;  /* 0x0000000000017941 */ /* 0x000fea0003800000 */
.L_x_291:
[----:B------:R-:W2:Y:S01]  /*b7d0*/  LDL.LU R153, [R1+0x214] ;  /* 0x0002140001997983 */ /* 0x000ea20000300800 */
[----:B0----5:R-:W-:Y:S01]  /*b7e0*/  IMAD.U32 R5, R4, 0x10000, RZ ;  /* 0x0001000004057824 */ /* 0x021fe200078e00ff */
[----:B------:R-:W-:Y:S01]  /*b7f0*/  ISETP.GT.AND P4, PT, R0, 0x8, P1 ;  /* 0x000000080000780c */ /* 0x000fe20000f84270 */
[----:B------:R-:W-:Y:S01]  /*b800*/  BSSY B1, `(.L_x_293) ;  /* 0x0000008000017945 */ /* 0x000fe20003800000 */
[----:B------:R-:W-:Y:S01]  /*b810*/  PRMT R17, R4, 0x7610, R17 ;  /* 0x0000761004117816 */ /* 0x000fe20000000011 */
[----:B------:R-:W-:-:S04]  /*b820*/  FMUL R5, R5, R16 ;  /* 0x0000001005057220 */ /* 0x000fc80000400000 */
[----:B--2---:R-:W-:-:S05]  /*b830*/  FFMA R5, R153, R2, R5 ;  /* 0x0000000299057223 */ /* 0x004fca0000000005 */
[----:B------:R-:W-:-:S05]  /*b840*/  F2FP.BF16.F32.PACK_AB R5, RZ, R5 ;  /* 0x00000005ff05723e */ /* 0x000fca00000010ff */
[----:B------:R0:W-:Y:S01]  /*b850*/  @P2 STG.E.U16 desc[UR36][R10.64+0x12], R5 ;  /* 0x000012050a002986 */ /* 0x0001e2000c101524 */
[----:B------:R-:W-:Y:S05]  /*b860*/  @!P4 BRA `(.L_x_294) ;  /* 0x000000000004c947 */ /* 0x000fea0003800000 */
[----:B------:R2:W5:Y:S02]  /*b870*/  LDG.E.LTC128B.U16 R17, desc[UR36][R6.64+0x10] ;  /* 0x0000102406117981 */ /* 0x000564000c1e1520 */
.L_x_294:
[----:B------:R-:W-:Y:S05]  /*b880*/  BSYNC B1 ;  /* 0x0000000000017941 */ /* 0x000fea0003800000 */
.L_x_293:
[----:B0-----:R-:W3:Y:S01]  /*b890*/  LDL.LU R5, [R1+0x218] ;  /* 0x0002180001057983 */ /* 0x001ee20000300800 */
[----:B-----5:R-:W-:Y:S01]  /*b8a0*/  IMAD.U32 R4, R17, 0x10000, RZ ;  /* 0x0001000011047824 */ /* 0x020fe200078e00ff */
[----:B------:R-:W-:Y:S01]  /*b8b0*/  ISETP.GT.AND P5, PT, R0, 0x9, P1 ;  /* 0x000000090000780c */ /* 0x000fe20000fa4270 */
[----:B------:R-:W-:Y:S02]  /*b8c0*/  BSSY B1, `(.L_x_295) ;  /* 0x0000009000017945 */ /* 0x000fe40003800000 */
[----:B------:R-:W-:-:S04]  /*b8d0*/  FMUL R4, R4, R16 ;  /* 0x0000001004047220 */ /* 0x000fc80000400000 */
[----:B---3--:R-:W-:Y:S01]  /*b8e0*/  FFMA R153, R5, R2, R4 ;  /* 0x0000000205997223 */ /* 0x008fe20000000004 */
[----:B------:R-:W-:-:S04]  /*b8f0*/  IADD3 R4, P2, P3, R163, R12, R159 ;  /* 0x0000000ca3047210 */ /* 0x000fc80007b5e09f */
[----:B------:R-:W-:Y:S02]  /*b900*/  F2FP.BF16.F32.PACK_AB R153, RZ, R153 ;  /* 0x00000099ff99723e */ /* 0x000fe400000010ff */
[----:B------:R-:W-:-:S05]  /*b910*/  IADD3.X R5, R162, R13, R158, P2, P3 ;  /* 0x0000000da2057210 */ /* 0x000fca00017e649e */
[----:B------:R0:W-:Y:S01]  /*b920*/  @P4 STG.E.U16 desc[UR36][R4.64+0x10], R153 ;  /* 0x0000109904004986 */ /* 0x0001e2000c101524 */
[----:B------:R-:W-:Y:S05]  /*b930*/  @!P5 BRA `(.L_x_296) ;  /* 0x000000000004d947 */ /* 0x000fea0003800000 */
[----:B------:R3:W5:Y:S02]  /*b940*/  LDG.E.LTC128B.U16 R17, desc[UR36][R6.64+0x12] ;  /* 0x0000122406117981 */ /* 0x000764000c1e1520 */
.L_x_296:
[----:B------:R-:W-:Y:S05]  /*b950*/  BSYNC B1 ;  /* 0x0000000000017941 */ /* 0x000fea0003800000 */
.L_x_295:
[----:B------:R-:W2:Y:S01]  /*b960*/  LDL.LU R154, [R1+0x21c] ;  /* 0x00021c00019a7983 */ /* 0x000ea20000300800 */
[----:B0----5:R-:W-:Y:S01]  /*b970*/  IMAD.U32 R153, R17, 0x10000, RZ ;  /* 0x0001000011997824 */ /* 0x021fe200078e00ff */
        /* <DEDUP_REMOVED lines=8> */
.L_x_298:
[----:B------:R-:W-:Y:S05]  /*ba00*/  BSYNC B1 ;  /* 0x0000000000017941 */ /* 0x000fea0003800000 */
.L_x_297:
[----:B------:R-:W3:Y:S01]  /*ba10*/  LDL.LU R154, [R1+0x220] ;  /* 0x00022000019a7983 */ /* 0x000ee20000300800 */
[----:B0----5:R-:W-:Y:S01]  /*ba20*/  IMAD.U32 R153, R17, 0x10000, RZ ;  /* 0x0001000011997824 */ /* 0x021fe200078e00ff */
        /* <DEDUP_REMOVED lines=8> */
.L_x_300:
[----:B------:R-:W-:Y:S05]  /*bab0*/  BSYNC B1 ;  /* 0x0000000000017941 */ /* 0x000fea0003800000 */
.L_x_299:
        /* <DEDUP_REMOVED lines=10> */
.L_x_302:
[----:B------:R-:W-:Y:S05]  /*bb60*/  BSYNC B1 ;  /* 0x0000000000017941 */ /* 0x000fea0003800000 */
.L_x_301:
        /* <DEDUP_REMOVED lines=10> */
.L_x_304:
[----:B------:R-:W-:Y:S05]  /*bc10*/  BSYNC B1 ;  /* 0x0000000000017941 */ /* 0x000fea0003800000 */
.L_x_303:
        /* <DEDUP_REMOVED lines=10> */
.L_x_306:
[----:B------:R-:W-:Y:S05]  /*bcc0*/  BSYNC B1 ;  /* 0x0000000000017941 */ /* 0x000fea0003800000 */
.L_x_305:
        /* <DEDUP_REMOVED lines=10> */
.L_x_308:
[----:B------:R-:W-:Y:S05]  /*bd70*/  BSYNC B1 ;  /* 0x0000000000017941 */ /* 0x000fea0003800000 */
.L_x_307:
        /* <DEDUP_REMOVED lines=10> */
.L_x_310:
[----:B------:R-:W-:Y:S05]  /*be20*/  BSYNC B1 ;  /* 0x0000000000017941 */ /* 0x000fea0003800000 */
.L_x_309:
        /* <DEDUP_REMOVED lines=10> */
.L_x_312:
[----:B------:R-:W-:Y:S05]  /*bed0*/  BSYNC B1 ;  /* 0x0000000000017941 */ /* 0x000fea0003800000 */
.L_x_311:
        /* <DEDUP_REMOVED lines=10> */
.L_x_314:
[----:B------:R-:W-:Y:S05]  /*bf80*/  BSYNC B1 ;  /* 0x0000000000017941 */ /* 0x000fea0003800000 */
.L_x_313:
        /* <DEDUP_REMOVED lines=10> */
.L_x_316:
[----:B------:R-:W-:Y:S05]  /*c030*/  BSYNC B1 ;  /* 0x0000000000017941 */ /* 0x000fea0003800000 */
.L_x_315:
        /* <DEDUP_REMOVED lines=10> */
.L_x_318:
[----:B------:R-:W-:Y:S05]  /*c0e0*/  BSYNC B1 ;  /* 0x0000000000017941 */ /* 0x000fea0003800000 */
.L_x_317:
        /* <DEDUP_REMOVED lines=10> */
.L_x_320:
[----:B------:R-:W-:Y:S05]  /*c190*/  BSYNC B1 ;  /* 0x0000000000017941 */ /* 0x000fea0003800000 */
.L_x_319:
        /* <DEDUP_REMOVED lines=10> */
.L_x_322:
[----:B------:R-:W-:Y:S05]  /*c240*/  BSYNC B1 ;  /* 0x0000000000017941 */ /* 0x000fea0003800000 */
.L_x_321:
        /* <DEDUP_REMOVED lines=10> */
.L_x_324:
[----:B------:R-:W-:Y:S05]  /*c2f0*/  BSYNC B1 ;  /* 0x0000000000017941 */ /* 0x000fea0003800000 */
.L_x_323:
        /* <DEDUP_REMOVED lines=10> */
.L_x_326:
[----:B------:R-:W-:Y:S05]  /*c3a0*/  BSYNC B1 ;  /* 0x0000000000017941 */ /* 0x000fea0003800000 */
.L_x_325:
        /* <DEDUP_REMOVED lines=10> */
.L_x_328:
[----:B------:R-:W-:Y:S05]  /*c450*/  BSYNC B1 ;  /* 0x0000000000017941 */ /* 0x000fea0003800000 */
.L_x_327:
        /* <DEDUP_REMOVED lines=10> */
.L_x_330:
[----:B------:R-:W-:Y:S05]  /*c500*/  BSYNC B1 ;  /* 0x0000000000017941 */ /* 0x000fea0003800000 */
.L_x_329:
        /* <DEDUP_REMOVED lines=10> */
.L_x_332:
[----:B------:R-:W-:Y:S05]  /*c5b0*/  BSYNC B1 ;  /* 0x0000000000017941 */ /* 0x000fea0003800000 */
.L_x_331:
        /* <DEDUP_REMOVED lines=10> */
.L_x_334:
[----:B------:R-:W-:Y:S05]  /*c660*/  BSYNC B1 ;  /* 0x0000000000017941 */ /* 0x000fea0003800000 */
.L_x_333:
        /* <DEDUP_REMOVED lines=10> */
.L_x_336:
[----:B------:R-:W-:Y:S05]  /*c710*/  BSYNC B1 ;  /* 0x0000000000017941 */ /* 0x000fea0003800000 */
.L_x_335:
        /* <DEDUP_REMOVED lines=10> */
.L_x_338:
[----:B------:R-:W-:Y:S05]  /*c7c0*/  BSYNC B1 ;  /* 0x0000000000017941 */ /* 0x000fea0003800000 */
.L_x_337:
        /* <DEDUP_REMOVED lines=10> */
.L_x_340:
[----:B------:R-:W-:Y:S05]  /*c870*/  BSYNC B1 ;  /* 0x0000000000017941 */ /* 0x000fea0003800000 */
.L_x_339:
        /* <DEDUP_REMOVED lines=10> */
.L_x_342:
[----:B------:R-:W-:Y:S05]  /*c920*/  BSYNC B1 ;  /* 0x0000000000017941 */ /* 0x000fea0003800000 */
.L_x_341:
        /* <DEDUP_REMOVED lines=10> */
.L_x_344:
[----:B------:R-:W-:Y:S05]  /*c9d0*/  BSYNC B1 ;  /* 0x0000000000017941 */ /* 0x000fea0003800000 */
.L_x_343:
        /* <DEDUP_REMOVED lines=10> */
.L_x_346:
[----:B------:R-:W-:Y:S05]  /*ca80*/  BSYNC B1 ;  /* 0x0000000000017941 */ /* 0x000fea0003800000 */
.L_x_345:
        /* <DEDUP_REMOVED lines=10> */
.L_x_348:
[----:B------:R-:W-:Y:S05]  /*cb30*/  BSYNC B1 ;  /* 0x0000000000017941 */ /* 0x000fea0003800000 */
.L_x_347:
        /* <DEDUP_REMOVED lines=10> */
.L_x_350:
[----:B------:R-:W-:Y:S05]  /*cbe0*/  BSYNC B1 ;  /* 0x0000000000017941 */ /* 0x000fea0003800000 */
.L_x_349:
        /* <DEDUP_REMOVED lines=10> */
.L_x_352:
[----:B------:R-:W-:Y:S05]  /*cc90*/  BSYNC B1 ;  /* 0x0000000000017941 */ /* 0x000fea0003800000 */
.L_x_351:
        /* <DEDUP_REMOVED lines=10> */
.L_x_354:
[----:B------:R-:W-:Y:S05]  /*cd40*/  BSYNC B1 ;  /* 0x0000000000017941 */ /* 0x000fea0003800000 */
.L_x_353:
        /* <DEDUP_REMOVED lines=10> */
.L_x_356:
[----:B------:R-:W-:Y:S05]  /*cdf0*/  BSYNC B1 ;  /* 0x0000000000017941 */ /* 0x000fea0003800000 */
.L_x_355:
        /* <DEDUP_REMOVED lines=10> */
.L_x_358:
[----:B------:R-:W-:Y:S05]  /*cea0*/  BSYNC B1 ;  /* 0x0000000000017941 */ /* 0x000fea0003800000 */
.L_x_357:
        /* <DEDUP_REMOVED lines=10> */
.L_x_360:
[----:B------:R-:W-:Y:S05]  /*cf50*/  BSYNC B1 ;  /* 0x0000000000017941 */ /* 0x000fea0003800000 */
.L_x_359:
        /* <DEDUP_REMOVED lines=10> */
.L_x_362:
[----:B------:R-:W-:Y:S05]  /*d000*/  BSYNC B1 ;  /* 0x0000000000017941 */ /* 0x000fea0003800000 */
.L_x_361:
        /* <DEDUP_REMOVED lines=10> */
.L_x_364:
[----:B------:R-:W-:Y:S05]  /*d0b0*/  BSYNC B1 ;  /* 0x0000000000017941 */ /* 0x000fea0003800000 */
.L_x_363:
        /* <DEDUP_REMOVED lines=10> */
.L_x_366:
[----:B------:R-:W-:Y:S05]  /*d160*/  BSYNC B1 ;  /* 0x0000000000017941 */ /* 0x000fea0003800000 */
.L_x_365:
        /* <DEDUP_REMOVED lines=10> */
.L_x_368:
[----:B------:R-:W-:Y:S05]  /*d210*/  BSYNC B1 ;  /* 0x0000000000017941 */ /* 0x000fea0003800000 */
.L_x_367:
        /* <DEDUP_REMOVED lines=10> */
.L_x_370:
[----:B------:R-:W-:Y:S05]  /*d2c0*/  BSYNC B1 ;  /* 0x0000000000017941 */ /* 0x000fea0003800000 */
.L_x_369:
        /* <DEDUP_REMOVED lines=10> */
.L_x_372:
[----:B------:R-:W-:Y:S05]  /*d370*/  BSYNC B1 ;  /* 0x0000000000017941 */ /* 0x000fea0003800000 */
.L_x_371:
        /* <DEDUP_REMOVED lines=10> */
.L_x_374:
[----:B------:R-:W-:Y:S05]  /*d420*/  BSYNC B1 ;  /* 0x0000000000017941 */ /* 0x000fea0003800000 */
.L_x_373:
        /* <DEDUP_REMOVED lines=10> */
.L_x_376:
[----:B------:R-:W-:Y:S05]  /*d4d0*/  BSYNC B1 ;  /* 0x0000000000017941 */ /* 0x000fea0003800000 */
.L_x_375:
        /* <DEDUP_REMOVED lines=10> */
.L_x_378:
[----:B------:R-:W-:Y:S05]  /*d580*/  BSYNC B1 ;  /* 0x0000000000017941 */ /* 0x000fea0003800000 */
.L_x_377:
        /* <DEDUP_REMOVED lines=10> */
.L_x_380:
[----:B------:R-:W-:Y:S05]  /*d630*/  BSYNC B1 ;  /* 0x0000000000017941 */ /* 0x000fea0003800000 */
.L_x_379:
        /* <DEDUP_REMOVED lines=10> */
.L_x_382:
[----:B------:R-:W-:Y:S05]  /*d6e0*/  BSYNC B1 ;  /* 0x0000000000017941 */ /* 0x000fea0003800000 */
.L_x_381:
        /* <DEDUP_REMOVED lines=10> */
.L_x_384:
[----:B------:R-:W-:Y:S05]  /*d790*/  BSYNC B1 ;  /* 0x0000000000017941 */ /* 0x000fea0003800000 */
.L_x_383:
        /* <DEDUP_REMOVED lines=10> */
.L_x_386:
[----:B------:R-:W-:Y:S05]  /*d840*/  BSYNC B1 ;  /* 0x0000000000017941 */ /* 0x000fea0003800000 */
.L_x_385:
        /* <DEDUP_REMOVED lines=10> */
.L_x_388:
[----:B------:R-:W-:Y:S05]  /*d8f0*/  BSYNC B1 ;  /* 0x0000000000017941 */ /* 0x000fea0003800000 */
.L_x_387:
        /* <DEDUP_REMOVED lines=10> */
.L_x_390:
[----:B------:R-:W-:Y:S05]  /*d9a0*/  BSYNC B1 ;  /* 0x0000000000017941 */ /* 0x000fea0003800000 */
.L_x_389:
        /* <DEDUP_REMOVED lines=10> */
.L_x_392:
[----:B------:R-:W-:Y:S05]  /*da50*/  BSYNC B1 ;  /* 0x0000000000017941 */ /* 0x000fea0003800000 */
.L_x_391:
        /* <DEDUP_REMOVED lines=10> */
.L_x_394:
[----:B------:R-:W-:Y:S05]  /*db00*/  BSYNC B1 ;  /* 0x0000000000017941 */ /* 0x000fea0003800000 */
.L_x_393:
        /* <DEDUP_REMOVED lines=10> */
.L_x_396:
[----:B------:R-:W-:Y:S05]  /*dbb0*/  BSYNC B1 ;  /* 0x0000000000017941 */ /* 0x000fea0003800000 */
.L_x_395:
        /* <DEDUP_REMOVED lines=10> */
.L_x_398:
[----:B------:R-:W-:Y:S05]  /*dc60*/  BSYNC B1 ;  /* 0x0000000000017941 */ /* 0x000fea0003800000 */
.L_x_397:
        /* <DEDUP_REMOVED lines=10> */
.L_x_400:
[----:B------:R-:W-:Y:S05]  /*dd10*/  BSYNC B1 ;  /* 0x0000000000017941 */ /* 0x000fea0003800000 */
.L_x_399:
        /* <DEDUP_REMOVED lines=10> */
.L_x_402:
[----:B------:R-:W-:Y:S05]  /*ddc0*/  BSYNC B1 ;  /* 0x0000000000017941 */ /* 0x000fea0003800000 */
.L_x_401:
        /* <DEDUP_REMOVED lines=10> */
.L_x_404:
[----:B------:R-:W-:Y:S05]  /*de70*/  BSYNC B1 ;  /* 0x0000000000017941 */ /* 0x000fea0003800000 */
.L_x_403:
        /* <DEDUP_REMOVED lines=10> */
.L_x_406:
[----:B------:R-:W-:Y:S05]  /*df20*/  BSYNC B1 ;  /* 0x0000000000017941 */ /* 0x000fea0003800000 */
.L_x_405:
        /* <DEDUP_REMOVED lines=10> */
.L_x_408:
[----:B------:R-:W-:Y:S05]  /*dfd0*/  BSYNC B1 ;  /* 0x0000000000017941 */ /* 0x000fea0003800000 */
.L_x_407:
        /* <DEDUP_REMOVED lines=10> */
.L_x_410:
[----:B------:R-:W-:Y:S05]  /*e080*/  BSYNC B1 ;  /* 0x0000000000017941 */ /* 0x000fea0003800000 */
.L_x_409:
        /* <DEDUP_REMOVED lines=10> */
.L_x_412:
[----:B------:R-:W-:Y:S05]  /*e130*/  BSYNC B1 ;  /* 0x0000000000017941 */ /* 0x000fea0003800000 */
.L_x_411:
        /* <DEDUP_REMOVED lines=10> */
.L_x_414:
[----:B------:R-:W-:Y:S05]  /*e1e0*/  BSYNC B1 ;  /* 0x0000000000017941 */ /* 0x000fea0003800000 */
.L_x_413:
        /* <DEDUP_REMOVED lines=10> */
.L_x_416:
[----:B------:R-:W-:Y:S05]  /*e290*/  BSYNC B1 ;  /* 0x0000000000017941 */ /* 0x000fea0003800000 */
.L_x_415:
        /* <DEDUP_REMOVED lines=10> */
.L_x_418:
[----:B------:R-:W-:Y:S05]  /*e340*/  BSYNC B1 ;  /* 0x0000000000017941 */ /* 0x000fea0003800000 */
.L_x_417:
        /* <DEDUP_REMOVED lines=10> */
.L_x_420:
[----:B------:R-:W-:Y:S05]  /*e3f0*/  BSYNC B1 ;  /* 0x0000000000017941 */ /* 0x000fea0003800000 */
.L_x_419:
        /* <DEDUP_REMOVED lines=10> */
.L_x_422:
[----:B------:R-:W-:Y:S05]  /*e4a0*/  BSYNC B1 ;  /* 0x0000000000017941 */ /* 0x000fea0003800000 */
.L_x_421:
        /* <DEDUP_REMOVED lines=10> */
.L_x_424:
[----:B------:R-:W-:Y:S05]  /*e550*/  BSYNC B1 ;  /* 0x0000000000017941 */ /* 0x000fea0003800000 */
.L_x_423:
        /* <DEDUP_REMOVED lines=10> */
.L_x_426:
[----:B------:R-:W-:Y:S05]  /*e600*/  BSYNC B1 ;  /* 0x0000000000017941 */ /* 0x000fea0003800000 */
.L_x_425:
        /* <DEDUP_REMOVED lines=10> */
.L_x_428:
[----:B------:R-:W-:Y:S05]  /*e6b0*/  BSYNC B1 ;  /* 0x0000000000017941 */ /* 0x000fea0003800000 */
.L_x_427:
        /* <DEDUP_REMOVED lines=10> */
.L_x_430:
[----:B------:R-:W-:Y:S05]  /*e760*/  BSYNC B1 ;  /* 0x0000000000017941 */ /* 0x000fea0003800000 */
.L_x_429:
        /* <DEDUP_REMOVED lines=10> */
.L_x_432:
[----:B------:R-:W-:Y:S05]  /*e810*/  BSYNC B1 ;  /* 0x0000000000017941 */ /* 0x000fea0003800000 */
.L_x_431:
        /* <DEDUP_REMOVED lines=10> */
.L_x_434:
[----:B------:R-:W-:Y:S05]  /*e8c0*/  BSYNC B1 ;  /* 0x0000000000017941 */ /* 0x000fea0003800000 */
.L_x_433:
        /* <DEDUP_REMOVED lines=10> */
.L_x_436:
[----:B------:R-:W-:Y:S05]  /*e970*/  BSYNC B1 ;  /* 0x0000000000017941 */ /* 0x000fea0003800000 */
.L_x_435:
        /* <DEDUP_REMOVED lines=10> */
.L_x_438:
[----:B------:R-:W-:Y:S05]  /*ea20*/  BSYNC B1 ;  /* 0x0000000000017941 */ /* 0x000fea0003800000 */
.L_x_437:
        /* <DEDUP_REMOVED lines=10> */
.L_x_440:
[----:B------:R-:W-:Y:S05]  /*ead0*/  BSYNC B1 ;  /* 0x0000000000017941 */ /* 0x000fea0003800000 */
.L_x_439:
        /* <DEDUP_REMOVED lines=10> */
.L_x_442:
[----:B------:R-:W-:Y:S05]  /*eb80*/  BSYNC B1 ;  /* 0x0000000000017941 */ /* 0x000fea0003800000 */
.L_x_441:
        /* <DEDUP_REMOVED lines=10> */
.L_x_444:
[----:B------:R-:W-:Y:S05]  /*ec30*/  BSYNC B1 ;  /* 0x0000000000017941 */ /* 0x000fea0003800000 */
.L_x_443:
        /* <DEDUP_REMOVED lines=10> */
.L_x_446:
[----:B------:R-:W-:Y:S05]  /*ece0*/  BSYNC B1 ;  /* 0x0000000000017941 */ /* 0x000fea0003800000 */
.L_x_445:
        /* <DEDUP_REMOVED lines=10> */
.L_x_448:
[----:B------:R-:W-:Y:S05]  /*ed90*/  BSYNC B1 ;  /* 0x0000000000017941 */ /* 0x000fea0003800000 */
.L_x_447:
        /* <DEDUP_REMOVED lines=10> */
.L_x_450:
[----:B------:R-:W-:Y:S05]  /*ee40*/  BSYNC B1 ;  /* 0x0000000000017941 */ /* 0x000fea0003800000 */
.L_x_449:
        /* <DEDUP_REMOVED lines=10> */
.L_x_452:
[----:B------:R-:W-:Y:S05]  /*eef0*/  BSYNC B1 ;  /* 0x0000000000017941 */ /* 0x000fea0003800000 */
.L_x_451:
        /* <DEDUP_REMOVED lines=10> */
.L_x_454:
[----:B------:R-:W-:Y:S05]  /*efa0*/  BSYNC B1 ;  /* 0x0000000000017941 */ /* 0x000fea0003800000 */
.L_x_453:
        /* <DEDUP_REMOVED lines=10> */
.L_x_456:
[----:B------:R-:W-:Y:S05]  /*f050*/  BSYNC B1 ;  /* 0x0000000000017941 */ /* 0x000fea0003800000 */
.L_x_455:
        /* <DEDUP_REMOVED lines=10> */
.L_x_458:
[----:B------:R-:W-:Y:S05]  /*f100*/  BSYNC B1 ;  /* 0x0000000000017941 */ /* 0x000fea0003800000 */
.L_x_457:
        /* <DEDUP_REMOVED lines=10> */
.L_x_460:
[----:B------:R-:W-:Y:S05]  /*f1b0*/  BSYNC B1 ;  /* 0x0000000000017941 */ /* 0x000fea0003800000 */
.L_x_459:
        /* <DEDUP_REMOVED lines=10> */
.L_x_462:
[----:B------:R-:W-:Y:S05]  /*f260*/  BSYNC B1 ;  /* 0x0000000000017941 */ /* 0x000fea0003800000 */
.L_x_461:
        /* <DEDUP_REMOVED lines=10> */
.L_x_464:
[----:B------:R-:W-:Y:S05]  /*f310*/  BSYNC B1 ;  /* 0x0000000000017941 */ /* 0x000fea0003800000 */
.L_x_463:
        /* <DEDUP_REMOVED lines=10> */
.L_x_466:
[----:B------:R-:W-:Y:S05]  /*f3c0*/  BSYNC B1 ;  /* 0x0000000000017941 */ /* 0x000fea0003800000 */
.L_x_465:
        /* <DEDUP_REMOVED lines=10> */
.L_x_468:
[----:B------:R-:W-:Y:S05]  /*f470*/  BSYNC B1 ;  /* 0x0000000000017941 */ /* 0x000fea0003800000 */
.L_x_467:
        /* <DEDUP_REMOVED lines=10> */
.L_x_470:
[----:B------:R-:W-:Y:S05]  /*f520*/  BSYNC B1 ;  /* 0x0000000000017941 */ /* 0x000fea0003800000 */
.L_x_469:
        /* <DEDUP_REMOVED lines=10> */
.L_x_472:
[----:B------:R-:W-:Y:S05]  /*f5d0*/  BSYNC B1 ;  /* 0x0000000000017941 */ /* 0x000fea0003800000 */
.L_x_471:
        /* <DEDUP_REMOVED lines=10> */
.L_x_474:
[----:B------:R-:W-:Y:S05]  /*f680*/  BSYNC B1 ;  /* 0x0000000000017941 */ /* 0x000fea0003800000 */
.L_x_473:
        /* <DEDUP_REMOVED lines=10> */
.L_x_476:
[----:B------:R-:W-:Y:S05]  /*f730*/  BSYNC B1 ;  /* 0x0000000000017941 */ /* 0x000fea0003800000 */
.L_x_475:
        /* <DEDUP_REMOVED lines=10> */
.L_x_478:
[----:B------:R-:W-:Y:S05]  /*f7e0*/  BSYNC B1 ;  /* 0x0000000000017941 */ /* 0x000fea0003800000 */
.L_x_477:
        /* <DEDUP_REMOVED lines=10> */
.L_x_480:
[----:B------:R-:W-:Y:S05]  /*f890*/  BSYNC B1 ;  /* 0x0000000000017941 */ /* 0x000fea0003800000 */
.L_x_479:
        /* <DEDUP_REMOVED lines=10> */
.L_x_482:
[----:B------:R-:W-:Y:S05]  /*f940*/  BSYNC B1 ;  /* 0x0000000000017941 */ /* 0x000fea0003800000 */
.L_x_481:
        /* <DEDUP_REMOVED lines=10> */
.L_x_484:
[----:B------:R-:W-:Y:S05]  /*f9f0*/  BSYNC B1 ;  /* 0x0000000000017941 */ /* 0x000fea0003800000 */
.L_x_483:
        /* <DEDUP_REMOVED lines=10> */
.L_x_486:
[----:B------:R-:W-:Y:S05]  /*faa0*/  BSYNC B1 ;  /* 0x0000000000017941 */ /* 0x000fea0003800000 */
.L_x_485:
        /* <DEDUP_REMOVED lines=10> */
.L_x_488:
[----:B------:R-:W-:Y:S05]  /*fb50*/  BSYNC B1 ;  /* 0x0000000000017941 */ /* 0x000fea0003800000 */
.L_x_487:
        /* <DEDUP_REMOVED lines=10> */
.L_x_490:
[----:B------:R-:W-:Y:S05]  /*fc00*/  BSYNC B1 ;  /* 0x0000000000017941 */ /* 0x000fea0003800000 */
.L_x_489:
        /* <DEDUP_REMOVED lines=10> */
.L_x_492:
[----:B------:R-:W-:Y:S05]  /*fcb0*/  BSYNC B1 ;  /* 0x0000000000017941 */ /* 0x000fea0003800000 */
.L_x_491:
        /* <DEDUP_REMOVED lines=10> */
.L_x_494:
[----:B------:R-:W-:Y:S05]  /*fd60*/  BSYNC B1 ;  /* 0x0000000000017941 */ /* 0x000fea0003800000 */
.L_x_493:
        /* <DEDUP_REMOVED lines=10> */
.L_x_496:
[----:B------:R-:W-:Y:S05]  /*fe10*/  BSYNC B1 ;  /* 0x0000000000017941 */ /* 0x000fea0003800000 */
.L_x_495:
        /* <DEDUP_REMOVED lines=10> */
.L_x_498:
[----:B------:R-:W-:Y:S05]  /*fec0*/  BSYNC B1 ;  /* 0x0000000000017941 */ /* 0x000fea0003800000 */
.L_x_497:
        /* <DEDUP_REMOVED lines=10> */
.L_x_500:
[----:B------:R-:W-:Y:S05]  /*ff70*/  BSYNC B1 ;  /* 0x0000000000017941 */ /* 0x000fea0003800000 */
.L_x_499:
        /* <DEDUP_REMOVED lines=10> */
.L_x_502:
[----:B------:R-:W-:Y:S05]  /*10020*/  BSYNC B1 ;  /* 0x0000000000017941 */ /* 0x000fea0003800000 */
.L_x_501:
        /* <DEDUP_REMOVED lines=10> */
.L_x_504:
[----:B------:R-:W-:Y:S05]  /*100d0*/  BSYNC B1 ;  /* 0x0000000000017941 */ /* 0x000fea0003800000 */
.L_x_503:
        /* <DEDUP_REMOVED lines=10> */
.L_x_506:
[----:B------:R-:W-:Y:S05]  /*10180*/  BSYNC B1 ;  /* 0x0000000000017941 */ /* 0x000fea0003800000 */
.L_x_505:
        /* <DEDUP_REMOVED lines=10> */
.L_x_508:
[----:B------:R-:W-:Y:S05]  /*10230*/  BSYNC B1 ;  /* 0x0000000000017941 */ /* 0x000fea0003800000 */
.L_x_507:
        /* <DEDUP_REMOVED lines=10> */
.L_x_510:
[----:B------:R-:W-:Y:S05]  /*102e0*/  BSYNC B1 ;  /* 0x0000000000017941 */ /* 0x000fea0003800000 */
.L_x_509:
        /* <DEDUP_REMOVED lines=10> */
.L_x_512:
[----:B------:R-:W-:Y:S05]  /*10390*/  BSYNC B1 ;  /* 0x0000000000017941 */ /* 0x000fea0003800000 */
.L_x_511:
        /* <DEDUP_REMOVED lines=10> */
.L_x_514:
[----:B------:R-:W-:Y:S05]  /*10440*/  BSYNC B1 ;  /* 0x0000000000017941 */ /* 0x000fea0003800000 */
.L_x_513:
        /* <DEDUP_REMOVED lines=10> */
.L_x_516:
[----:B------:R-:W-:Y:S05]  /*104f0*/  BSYNC B1 ;  /* 0x0000000000017941 */ /* 0x000fea0003800000 */
.L_x_515:
        /* <DEDUP_REMOVED lines=10> */
.L_x_518:
[----:B------:R-:W-:Y:S05]  /*105a0*/  BSYNC B1 ;  /* 0x0000000000017941 */ /* 0x000fea0003800000 */
.L_x_517:
        /* <DEDUP_REMOVED lines=10> */
.L_x_520:
[----:B------:R-:W-:Y:S05]  /*10650*/  BSYNC B1 ;  /* 0x0000000000017941 */ /* 0x000fea0003800000 */
.L_x_519:
        /* <DEDUP_REMOVED lines=10> */
.L_x_522:
[----:B------:R-:W-:Y:S05]  /*10700*/  BSYNC B1 ;  /* 0x0000000000017941 */ /* 0x000fea0003800000 */
.L_x_521:
        /* <DEDUP_REMOVED lines=10> */
.L_x_524:
[----:B------:R-:W-:Y:S05]  /*107b0*/  BSYNC B1 ;  /* 0x0000000000017941 */ /* 0x000fea0003800000 */
.L_x_523:
        /* <DEDUP_REMOVED lines=10> */
.L_x_526:
[----:B------:R-:W-:Y:S05]  /*10860*/  BSYNC B1 ;  /* 0x0000000000017941 */ /* 0x000fea0003800000 */
.L_x_525:
        /* <DEDUP_REMOVED lines=10> */
.L_x_528:
[----:B------:R-:W-:Y:S05]  /*10910*/  BSYNC B1 ;  /* 0x0000000000017941 */ /* 0x000fea0003800000 */
.L_x_527:
        /* <DEDUP_REMOVED lines=10> */
.L_x_530:
[----:B------:R-:W-:Y:S05]  /*109c0*/  BSYNC B1 ;  /* 0x0000000000017941 */ /* 0x000fea0003800000 */
.L_x_529:
        /* <DEDUP_REMOVED lines=10> */
.L_x_532:
[----:B------:R-:W-:Y:S05]  /*10a70*/  BSYNC B1 ;  /* 0x0000000000017941 */ /* 0x000fea0003800000 */
.L_x_531:
[----:B0-----:R-:W2:Y:S02]  /*10a80*/  LDL.LU R153, [R1+0x3f4] ;  /* 0x0003f40001997983 */ /* 0x001ea40000300800 */
[----:B-12345:R-:W-:Y:S01]  /*10a90*/  IMAD.U32 R8, R17, 0x10000, RZ ;  /* 0x0001000011087824 */ /* 0x03efe200078e00ff */
        /* <DEDUP_REMOVED lines=10> */
.L_x_534:
[----:B------:R-:W-:Y:S05]  /*10b40*/  BSYNC B1 ;  /* 0x0000000000017941 */ /* 0x000fea0003800000 */
.L_x_533:
[----:B0-----:R-:W2:Y:S01]  /*10b50*/  LDL.LU R10, [R1+0x3f8] ;  /* 0x0003f800010a7983 */ /* 0x001ea20000300800 */
[----:B-----5:R-:W-:Y:S01]  /*10b60*/  IMAD.U32 R9, R8, 0x10000, RZ ;  /* 0x0001000008097824 */ /* 0x020fe200078e00ff */
        /* <DEDUP_REMOVED lines=11> */
.L_x_536:
[----:B------:R-:W-:Y:S05]  /*10c20*/  BSYNC B1 ;  /* 0x0000000000017941 */ /* 0x000fea0003800000 */
.L_x_535:
[----:B------:R-:W3:Y:S01]  /*10c30*/  LDL.LU R8, [R1+0x3fc] ;  /* 0x0003fc0001087983 */ /* 0x000ee20000300800 */
[----:B-12--5:R-:W-:Y:S01]  /*10c40*/  IMAD.U32 R6, R17, 0x10000, RZ ;  /* 0x0001000011067824 */ /* 0x026fe200078e00ff */
[----:B------:R-:W-:Y:S01]  /*10c50*/  ISETP.GT.AND P0, PT, R3, 0x100, PT ;  /* 0x000001000300780c */ /* 0x000fe20003f04270 */
[----:B------:R-:W-:Y:S01]  /*10c60*/  IMAD R11, R11, R18, RZ ;  /* 0x000000120b0b7224 */ /* 0x000fe200078e02ff */
[----:B------:R-:W2:Y:S01]  /*10c70*/  LDL.LU R154, [R1] ;  /* 0x00000000019a7983 */ /* 0x000ea20000300800 */
        /* <DEDUP_REMOVED lines=33> */
.L_x_538:
[----:B------:R-:W-:Y:S05]  /*10e90*/  BSYNC B1 ;  /* 0x0000000000017941 */ /* 0x000fea0003800000 */
.L_x_537:
        /* <DEDUP_REMOVED lines=21> */
.L_x_540:
[----:B------:R-:W-:Y:S05]  /*10ff0*/  BSYNC B1 ;  /* 0x0000000000017941 */ /* 0x000fea0003800000 */
.L_x_539:
        /* <DEDUP_REMOVED lines=17> */
.L_x_542:
[----:B------:R-:W-:Y:S05]  /*11110*/  BSYNC B1 ;  /* 0x0000000000017941 */ /* 0x000fea0003800000 */
.L_x_541:
        /* <DEDUP_REMOVED lines=12> */
.L_x_544:
[----:B------:R-:W-:Y:S05]  /*111e0*/  BSYNC B1 ;  /* 0x0000000000017941 */ /* 0x000fea0003800000 */
.L_x_543:
        /* <DEDUP_REMOVED lines=12> */
.L_x_546:
[----:B------:R-:W-:Y:S05]  /*112b0*/  BSYNC B1 ;  /* 0x0000000000017941 */ /* 0x000fea0003800000 */
.L_x_545:
        /* <DEDUP_REMOVED lines=11> */
.L_x_548:
[----:B------:R-:W-:Y:S05]  /*11370*/  BSYNC B1 ;  /* 0x0000000000017941 */ /* 0x000fea0003800000 */
.L_x_547:
        /* <DEDUP_REMOVED lines=12> */
.L_x_550:
[----:B------:R-:W-:Y:S05]  /*11440*/  BSYNC B1 ;  /* 0x0000000000017941 */ /* 0x000fea0003800000 */
.L_x_549:
        /* <DEDUP_REMOVED lines=10> */
.L_x_552:
[----:B------:R-:W-:Y:S05]  /*114f0*/  BSYNC B1 ;  /* 0x0000000000017941 */ /* 0x000fea0003800000 */
.L_x_551:
        /* <DEDUP_REMOVED lines=10> */
.L_x_554:
[----:B------:R-:W-:Y:S05]  /*115a0*/  BSYNC B1 ;  /* 0x0000000000017941 */ /* 0x000fea0003800000 */
.L_x_553:
        /* <DEDUP_REMOVED lines=10> */
.L_x_556:
[----:B------:R-:W-:Y:S05]  /*11650*/  BSYNC B1 ;  /* 0x0000000000017941 */ /* 0x000fea0003800000 */
.L_x_555:
        /* <DEDUP_REMOVED lines=10> */
.L_x_558:
[----:B------:R-:W-:Y:S05]  /*11700*/  BSYNC B1 ;  /* 0x0000000000017941 */ /* 0x000fea0003800000 */
.L_x_557:
        /* <DEDUP_REMOVED lines=10> */
.L_x_560:
[----:B------:R-:W-:Y:S05]  /*117b0*/  BSYNC B1 ;  /* 0x0000000000017941 */ /* 0x000fea0003800000 */
.L_x_559:
        /* <DEDUP_REMOVED lines=10> */
.L_x_562:
[----:B------:R-:W-:Y:S05]  /*11860*/  BSYNC B1 ;  /* 0x0000000000017941 */ /* 0x000fea0003800000 */
.L_x_561:
        /* <DEDUP_REMOVED lines=10> */
.L_x_564:
[----:B------:R-:W-:Y:S05]  /*11910*/  BSYNC B1 ;  /* 0x0000000000017941 */ /* 0x000fea0003800000 */
.L_x_563:
        /* <DEDUP_REMOVED lines=10> */
.L_x_566:
[----:B------:R-:W-:Y:S05]  /*119c0*/  BSYNC B1 ;  /* 0x0000000000017941 */ /* 0x000fea0003800000 */
.L_x_565:
        /* <DEDUP_REMOVED lines=10> */
.L_x_568:
[----:B------:R-:W-:Y:S05]  /*11a70*/  BSYNC B1 ;  /* 0x0000000000017941 */ /* 0x000fea0003800000 */
.L_x_567:
        /* <DEDUP_REMOVED lines=10> */
.L_x_570:
[----:B------:R-:W-:Y:S05]  /*11b20*/  BSYNC B1 ;  /* 0x0000000000017941 */ /* 0x000fea0003800000 */
.L_x_569:
        /* <DEDUP_REMOVED lines=10> */
.L_x_572:
[----:B------:R-:W-:Y:S05]  /*11bd0*/  BSYNC B1 ;  /* 0x0000000000017941 */ /* 0x000fea0003800000 */
.L_x_571:
        /* <DEDUP_REMOVED lines=10> */
.L_x_574:
[----:B------:R-:W-:Y:S05]  /*11c80*/  BSYNC B1 ;  /* 0x0000000000017941 */ /* 0x000fea0003800000 */
.L_x_573:
        /* <DEDUP_REMOVED lines=10> */
.L_x_576:
[----:B------:R-:W-:Y:S05]  /*11d30*/  BSYNC B1 ;  /* 0x0000000000017941 */ /* 0x000fea0003800000 */
.L_x_575:
        /* <DEDUP_REMOVED lines=10> */
.L_x_578:
[----:B------:R-:W-:Y:S05]  /*11de0*/  BSYNC B1 ;  /* 0x0000000000017941 */ /* 0x000fea0003800000 */
.L_x_577:
        /* <DEDUP_REMOVED lines=10> */
.L_x_580:
[----:B------:R-:W-:Y:S05]  /*11e90*/  BSYNC B1 ;  /* 0x0000000000017941 */ /* 0x000fea0003800000 */
.L_x_579:
        /* <DEDUP_REMOVED lines=10> */
.L_x_582:
[----:B------:R-:W-:Y:S05]  /*11f40*/  BSYNC B1 ;  /* 0x0000000000017941 */ /* 0x000fea0003800000 */
.L_x_581:
        /* <DEDUP_REMOVED lines=10> */
.L_x_584:
[----:B------:R-:W-:Y:S05]  /*11ff0*/  BSYNC B1 ;  /* 0x0000000000017941 */ /* 0x000fea0003800000 */
.L_x_583:
        /* <DEDUP_REMOVED lines=10> */
.L_x_586:
[----:B------:R-:W-:Y:S05]  /*120a0*/  BSYNC B1 ;  /* 0x0000000000017941 */ /* 0x000fea0003800000 */
.L_x_585:
        /* <DEDUP_REMOVED lines=10> */
.L_x_588:
[----:B------:R-:W-:Y:S05]  /*12150*/  BSYNC B1 ;  /* 0x0000000000017941 */ /* 0x000fea0003800000 */
.L_x_587:
        /* <DEDUP_REMOVED lines=10> */
.L_x_590:
[----:B------:R-:W-:Y:S05]  /*12200*/  BSYNC B1 ;  /* 0x0000000000017941 */ /* 0x000fea0003800000 */
.L_x_589:
        /* <DEDUP_REMOVED lines=10> */
.L_x_592:
[----:B------:R-:W-:Y:S05]  /*122b0*/  BSYNC B1 ;  /* 0x0000000000017941 */ /* 0x000fea0003800000 */
.L_x_591:
        /* <DEDUP_REMOVED lines=10> */
.L_x_594:
[----:B------:R-:W-:Y:S05]  /*12360*/  BSYNC B1 ;  /* 0x0000000000017941 */ /* 0x000fea0003800000 */
.L_x_593:
        /* <DEDUP_REMOVED lines=10> */
.L_x_596:
[----:B------:R-:W-:Y:S05]  /*12410*/  BSYNC B1 ;  /* 0x0000000000017941 */ /* 0x000fea0003800000 */
.L_x_595:
        /* <DEDUP_REMOVED lines=10> */
.L_x_598:
[----:B------:R-:W-:Y:S05]  /*124c0*/  BSYNC B1 ;  /* 0x0000000000017941 */ /* 0x000fea0003800000 */
.L_x_597:
        /* <DEDUP_REMOVED lines=10> */
.L_x_600:
[----:B------:R-:W-:Y:S05]  /*12570*/  BSYNC B1 ;  /* 0x0000000000017941 */ /* 0x000fea0003800000 */
.L_x_599:
        /* <DEDUP_REMOVED lines=10> */
.L_x_602:
[----:B------:R-:W-:Y:S05]  /*12620*/  BSYNC B1 ;  /* 0x0000000000017941 */ /* 0x000fea0003800000 */
.L_x_601:
        /* <DEDUP_REMOVED lines=10> */
.L_x_604:
[----:B------:R-:W-:Y:S05]  /*126d0*/  BSYNC B1 ;  /* 0x0000000000017941 */ /* 0x000fea0003800000 */
.L_x_603:
        /* <DEDUP_REMOVED lines=10> */
.L_x_606:
[----:B------:R-:W-:Y:S05]  /*12780*/  BSYNC B1 ;  /* 0x0000000000017941 */ /* 0x000fea0003800000 */
.L_x_605:
        /* <DEDUP_REMOVED lines=10> */
.L_x_608:
[----:B------:R-:W-:Y:S05]  /*12830*/  BSYNC B1 ;  /* 0x0000000000017941 */ /* 0x000fea0003800000 */
.L_x_607:
        /* <DEDUP_REMOVED lines=10> */
.L_x_610:
[----:B------:R-:W-:Y:S05]  /*128e0*/  BSYNC B1 ;  /* 0x0000000000017941 */ /* 0x000fea0003800000 */
.L_x_609:
        /* <DEDUP_REMOVED lines=10> */
.L_x_612:
[----:B------:R-:W-:Y:S05]  /*12990*/  BSYNC B1 ;  /* 0x0000000000017941 */ /* 0x000fea0003800000 */
.L_x_611:
        /* <DEDUP_REMOVED lines=10> */
.L_x_614:
[----:B------:R-:W-:Y:S05]  /*12a40*/  BSYNC B1 ;  /* 0x0000000000017941 */ /* 0x000fea0003800000 */
.L_x_613:
        /* <DEDUP_REMOVED lines=10> */
.L_x_616:
[----:B------:R-:W-:Y:S05]  /*12af0*/  BSYNC B1 ;  /* 0x0000000000017941 */ /* 0x000fea0003800000 */
.L_x_615:
        /* <DEDUP_REMOVED lines=10> */
.L_x_618:
[----:B------:R-:W-:Y:S05]  /*12ba0*/  BSYNC B1 ;  /* 0x0000000000017941 */ /* 0x000fea0003800000 */
.L_x_617:
        /* <DEDUP_REMOVED lines=10> */
.L_x_620:
[----:B------:R-:W-:Y:S05]  /*12c50*/  BSYNC B1 ;  /* 0x0000000000017941 */ /* 0x000fea0003800000 */
.L_x_619:
        /* <DEDUP_REMOVED lines=10> */
.L_x_622:
[----:B------:R-:W-:Y:S05]  /*12d00*/  BSYNC B1 ;  /* 0x0000000000017941 */ /* 0x000fea0003800000 */
.L_x_621:
        /* <DEDUP_REMOVED lines=10> */
.L_x_624:
[----:B------:R-:W-:Y:S05]  /*12db0*/  BSYNC B1 ;  /* 0x0000000000017941 */ /* 0x000fea0003800000 */
.L_x_623:
        /* <DEDUP_REMOVED lines=10> */
.L_x_626:
[----:B------:R-:W-:Y:S05]  /*12e60*/  BSYNC B1 ;  /* 0x0000000000017941 */ /* 0x000fea0003800000 */
.L_x_625:
        /* <DEDUP_REMOVED lines=10> */
.L_x_628:
[----:B------:R-:W-:Y:S05]  /*12f10*/  BSYNC B1 ;  /* 0x0000000000017941 */ /* 0x000fea0003800000 */
.L_x_627:
        /* <DEDUP_REMOVED lines=10> */
.L_x_630:
[----:B------:R-:W-:Y:S05]  /*12fc0*/  BSYNC B1 ;  /* 0x0000000000017941 */ /* 0x000fea0003800000 */
.L_x_629:
        /* <DEDUP_REMOVED lines=10> */
.L_x_632:
[----:B------:R-:W-:Y:S05]  /*13070*/  BSYNC B1 ;  /* 0x0000000000017941 */ /* 0x000fea0003800000 */
.L_x_631:
        /* <DEDUP_REMOVED lines=10> */
.L_x_634:
[----:B------:R-:W-:Y:S05]  /*13120*/  BSYNC B1 ;  /* 0x0000000000017941 */ /* 0x000fea0003800000 */
.L_x_633:
        /* <DEDUP_REMOVED lines=10> */
.L_x_636:
[----:B------:R-:W-:Y:S05]  /*131d0*/  BSYNC B1 ;  /* 0x0000000000017941 */ /* 0x000fea0003800000 */
.L_x_635:
        /* <DEDUP_REMOVED lines=10> */
.L_x_638:
[----:B------:R-:W-:Y:S05]  /*13280*/  BSYNC B1 ;  /* 0x0000000000017941 */ /* 0x000fea0003800000 */
.L_x_637:
        /* <DEDUP_REMOVED lines=10> */
.L_x_640:
[----:B------:R-:W-:Y:S05]  /*13330*/  BSYNC B1 ;  /* 0x0000000000017941 */ /* 0x000fea0003800000 */
.L_x_639:
        /* <DEDUP_REMOVED lines=10> */
.L_x_642:
[----:B------:R-:W-:Y:S05]  /*133e0*/  BSYNC B1 ;  /* 0x0000000000017941 */ /* 0x000fea0003800000 */
.L_x_641:
        /* <DEDUP_REMOVED lines=10> */
.L_x_644:
[----:B------:R-:W-:Y:S05]  /*13490*/  BSYNC B1 ;  /* 0x0000000000017941 */ /* 0x000fea0003800000 */
.L_x_643:
        /* <DEDUP_REMOVED lines=10> */
.L_x_646:
[----:B------:R-:W-:Y:S05]  /*13540*/  BSYNC B1 ;  /* 0x0000000000017941 */ /* 0x000fea0003800000 */
.L_x_645:
        /* <DEDUP_REMOVED lines=10> */
.L_x_648:
[----:B------:R-:W-:Y:S05]  /*135f0*/  BSYNC B1 ;  /* 0x0000000000017941 */ /* 0x000fea0003800000 */
.L_x_647:
        /* <DEDUP_REMOVED lines=10> */
.L_x_650:
[----:B------:R-:W-:Y:S05]  /*136a0*/  BSYNC B1 ;  /* 0x0000000000017941 */ /* 0x000fea0003800000 */
.L_x_649:
        /* <DEDUP_REMOVED lines=10> */
.L_x_652:
[----:B------:R-:W-:Y:S05]  /*13750*/  BSYNC B1 ;  /* 0x0000000000017941 */ /* 0x000fea0003800000 */
.L_x_651:
        /* <DEDUP_REMOVED lines=10> */
.L_x_654:
[----:B------:R-:W-:Y:S05]  /*13800*/  BSYNC B1 ;  /* 0x0000000000017941 */ /* 0x000fea0003800000 */
.L_x_653:
        /* <DEDUP_REMOVED lines=10> */
.L_x_656:
[----:B------:R-:W-:Y:S05]  /*138b0*/  BSYNC B1 ;  /* 0x0000000000017941 */ /* 0x000fea0003800000 */
.L_x_655:
        /* <DEDUP_REMOVED lines=10> */
.L_x_658:
[----:B------:R-:W-:Y:S05]  /*13960*/  BSYNC B1 ;  /* 0x0000000000017941 */ /* 0x000fea0003800000 */
.L_x_657:
        /* <DEDUP_REMOVED lines=10> */
.L_x_660:
[----:B------:R-:W-:Y:S05]  /*13a10*/  BSYNC B1 ;  /* 0x0000000000017941 */ /* 0x000fea0003800000 */
.L_x_659:
        /* <DEDUP_REMOVED lines=10> */
.L_x_662:
[----:B------:R-:W-:Y:S05]  /*13ac0*/  BSYNC B1 ;  /* 0x0000000000017941 */ /* 0x000fea0003800000 */
.L_x_661:
        /* <DEDUP_REMOVED lines=10> */
.L_x_664:
[----:B------:R-:W-:Y:S05]  /*13b70*/  BSYNC B1 ;  /* 0x0000000000017941 */ /* 0x000fea0003800000 */
.L_x_663:
        /* <DEDUP_REMOVED lines=10> */
.L_x_666:
[----:B------:R-:W-:Y:S05]  /*13c20*/  BSYNC B1 ;  /* 0x0000000000017941 */ /* 0x000fea0003800000 */
.L_x_665:
        /* <DEDUP_REMOVED lines=10> */
.L_x_668:
[----:B------:R-:W-:Y:S05]  /*13cd0*/  BSYNC B1 ;  /* 0x0000000000017941 */ /* 0x000fea0003800000 */
.L_x_667:
        /* <DEDUP_REMOVED lines=10> */
.L_x_670:
[----:B------:R-:W-:Y:S05]  /*13d80*/  BSYNC B1 ;  /* 0x0000000000017941 */ /* 0x000fea0003800000 */
.L_x_669:
        /* <DEDUP_REMOVED lines=10> */
.L_x_672:
[----:B------:R-:W-:Y:S05]  /*13e30*/  BSYNC B1 ;  /* 0x0000000000017941 */ /* 0x000fea0003800000 */
.L_x_671:
        /* <DEDUP_REMOVED lines=10> */
.L_x_674:
[----:B------:R-:W-:Y:S05]  /*13ee0*/  BSYNC B1 ;  /* 0x0000000000017941 */ /* 0x000fea0003800000 */
.L_x_673:
        /* <DEDUP_REMOVED lines=10> */
.L_x_676:
[----:B------:R-:W-:Y:S05]  /*13f90*/  BSYNC B1 ;  /* 0x0000000000017941 */ /* 0x000fea0003800000 */
.L_x_675:
        /* <DEDUP_REMOVED lines=10> */
.L_x_678:
[----:B------:R-:W-:Y:S05]  /*14040*/  BSYNC B1 ;  /* 0x0000000000017941 */ /* 0x000fea0003800000 */
.L_x_677:
        /* <DEDUP_REMOVED lines=10> */
.L_x_680:
[----:B------:R-:W-:Y:S05]  /*140f0*/  BSYNC B1 ;  /* 0x0000000000017941 */ /* 0x000fea0003800000 */
.L_x_679:
        /* <DEDUP_REMOVED lines=10> */
.L_x_682:
[----:B------:R-:W-:Y:S05]  /*141a0*/  BSYNC B1 ;  /* 0x0000000000017941 */ /* 0x000fea0003800000 */
.L_x_681:
        /* <DEDUP_REMOVED lines=10> */
.L_x_684:
[----:B------:R-:W-:Y:S05]  /*14250*/  BSYNC B1 ;  /* 0x0000000000017941 */ /* 0x000fea0003800000 */
.L_x_683:
        /* <DEDUP_REMOVED lines=10> */
.L_x_686:
[----:B------:R-:W-:Y:S05]  /*14300*/  BSYNC B1 ;  /* 0x0000000000017941 */ /* 0x000fea0003800000 */
.L_x_685:
        /* <DEDUP_REMOVED lines=10> */
.L_x_688:
[----:B------:R-:W-:Y:S05]  /*143b0*/  BSYNC B1 ;  /* 0x0000000000017941 */ /* 0x000fea0003800000 */
.L_x_687:
        /* <DEDUP_REMOVED lines=10> */
.L_x_690:
[----:B------:R-:W-:Y:S05]  /*14460*/  BSYNC B1 ;  /* 0x0000000000017941 */ /* 0x000fea0003800000 */
.L_x_689:
        /* <DEDUP_REMOVED lines=10> */
.L_x_692:
[----:B------:R-:W-:Y:S05]  /*14510*/  BSYNC B1 ;  /* 0x0000000000017941 */ /* 0x000fea0003800000 */
.L_x_691:
        /* <DEDUP_REMOVED lines=10> */
.L_x_694:
[----:B------:R-:W-:Y:S05]  /*145c0*/  BSYNC B1 ;  /* 0x0000000000017941 */ /* 0x000fea0003800000 */
.L_x_693:
        /* <DEDUP_REMOVED lines=10> */
.L_x_696:
[----:B------:R-:W-:Y:S05]  /*14670*/  BSYNC B1 ;  /* 0x0000000000017941 */ /* 0x000fea0003800000 */
.L_x_695:
        /* <DEDUP_REMOVED lines=10> */
.L_x_698:
[----:B------:R-:W-:Y:S05]  /*14720*/  BSYNC B1 ;  /* 0x0000000000017941 */ /* 0x000fea0003800000 */
.L_x_697:
        /* <DEDUP_REMOVED lines=10> */
.L_x_700:
[----:B------:R-:W-:Y:S05]  /*147d0*/  BSYNC B1 ;  /* 0x0000000000017941 */ /* 0x000fea0003800000 */
.L_x_699:
        /* <DEDUP_REMOVED lines=10> */
.L_x_702:
[----:B------:R-:W-:Y:S05]  /*14880*/  BSYNC B1 ;  /* 0x0000000000017941 */ /* 0x000fea0003800000 */
.L_x_701:
        /* <DEDUP_REMOVED lines=10> */
.L_x_704:
[----:B------:R-:W-:Y:S05]  /*14930*/  BSYNC B1 ;  /* 0x0000000000017941 */ /* 0x000fea0003800000 */
.L_x_703:
        /* <DEDUP_REMOVED lines=10> */
.L_x_706:
[----:B------:R-:W-:Y:S05]  /*149e0*/  BSYNC B1 ;  /* 0x0000000000017941 */ /* 0x000fea0003800000 */
.L_x_705:
        /* <DEDUP_REMOVED lines=10> */
.L_x_708:
[----:B------:R-:W-:Y:S05]  /*14a90*/  BSYNC B1 ;  /* 0x0000000000017941 */ /* 0x000fea0003800000 */
.L_x_707:
        /* <DEDUP_REMOVED lines=10> */
.L_x_710:
[----:B------:R-:W-:Y:S05]  /*14b40*/  BSYNC B1 ;  /* 0x0000000000017941 */ /* 0x000fea0003800000 */
.L_x_709:
        /* <DEDUP_REMOVED lines=10> */
.L_x_712:
[----:B------:R-:W-:Y:S05]  /*14bf0*/  BSYNC B1 ;  /* 0x0000000000017941 */ /* 0x000fea0003800000 */
.L_x_711:
        /* <DEDUP_REMOVED lines=10> */
.L_x_714:
[----:B------:R-:W-:Y:S05]  /*14ca0*/  BSYNC B1 ;  /* 0x0000000000017941 */ /* 0x000fea0003800000 */
.L_x_713:
        /* <DEDUP_REMOVED lines=10> */
.L_x_716:
[----:B------:R-:W-:Y:S05]  /*14d50*/  BSYNC B1 ;  /* 0x0000000000017941 */ /* 0x000fea0003800000 */
.L_x_715:
        /* <DEDUP_REMOVED lines=10> */
.L_x_718:
[----:B------:R-:W-:Y:S05]  /*14e00*/  BSYNC B1 ;  /* 0x0000000000017941 */ /* 0x000fea0003800000 */
.L_x_717:
        /* <DEDUP_REMOVED lines=10> */
.L_x_720:
[----:B------:R-:W-:Y:S05]  /*14eb0*/  BSYNC B1 ;  /* 0x0000000000017941 */ /* 0x000fea0003800000 */
.L_x_719:
        /* <DEDUP_REMOVED lines=10> */
.L_x_722:
[----:B------:R-:W-:Y:S05]  /*14f60*/  BSYNC B1 ;  /* 0x0000000000017941 */ /* 0x000fea0003800000 */
.L_x_721:
        /* <DEDUP_REMOVED lines=10> */
.L_x_724:
[----:B------:R-:W-:Y:S05]  /*15010*/  BSYNC B1 ;  /* 0x0000000000017941 */ /* 0x000fea0003800000 */
.L_x_723:
        /* <DEDUP_REMOVED lines=10> */
.L_x_726:
[----:B------:R-:W-:Y:S05]  /*150c0*/  BSYNC B1 ;  /* 0x0000000000017941 */ /* 0x000fea0003800000 */
.L_x_725:
        /* <DEDUP_REMOVED lines=10> */
.L_x_728:
[----:B------:R-:W-:Y:S05]  /*15170*/  BSYNC B1 ;  /* 0x0000000000017941 */ /* 0x000fea0003800000 */
.L_x_727:
        /* <DEDUP_REMOVED lines=10> */
.L_x_730:
[----:B------:R-:W-:Y:S05]  /*15220*/  BSYNC B1 ;  /* 0x0000000000017941 */ /* 0x000fea0003800000 */
.L_x_729:
        /* <DEDUP_REMOVED lines=10> */
.L_x_732:
[----:B------:R-:W-:Y:S05]  /*152d0*/  BSYNC B1 ;  /* 0x0000000000017941 */ /* 0x000fea0003800000 */
.L_x_731:
        /* <DEDUP_REMOVED lines=10> */
.L_x_734:
[----:B------:R-:W-:Y:S05]  /*15380*/  BSYNC B1 ;  /* 0x0000000000017941 */ /* 0x000fea0003800000 */
.L_x_733:
        /* <DEDUP_REMOVED lines=10> */
.L_x_736:
[----:B------:R-:W-:Y:S05]  /*15430*/  BSYNC B1 ;  /* 0x0000000000017941 */ /* 0x000fea0003800000 */
.L_x_735:
        /* <DEDUP_REMOVED lines=10> */
.L_x_738:
[----:B------:R-:W-:Y:S05]  /*154e0*/  BSYNC B1 ;  /* 0x0000000000017941 */ /* 0x000fea0003800000 */
.L_x_737:
        /* <DEDUP_REMOVED lines=10> */
.L_x_740:
[----:B------:R-:W-:Y:S05]  /*15590*/  BSYNC B1 ;  /* 0x0000000000017941 */ /* 0x000fea0003800000 */
.L_x_739:
        /* <DEDUP_REMOVED lines=10> */
.L_x_742:
[----:B------:R-:W-:Y:S05]  /*15640*/  BSYNC B1 ;  /* 0x0000000000017941 */ /* 0x000fea0003800000 */
.L_x_741:
        /* <DEDUP_REMOVED lines=10> */
.L_x_744:
[----:B------:R-:W-:Y:S05]  /*156f0*/  BSYNC B1 ;  /* 0x0000000000017941 */ /* 0x000fea0003800000 */
.L_x_743:
        /* <DEDUP_REMOVED lines=10> */
.L_x_746:
[----:B------:R-:W-:Y:S05]  /*157a0*/  BSYNC B1 ;  /* 0x0000000000017941 */ /* 0x000fea0003800000 */
.L_x_745:
        /* <DEDUP_REMOVED lines=10> */
.L_x_748:
[----:B------:R-:W-:Y:S05]  /*15850*/  BSYNC B1 ;  /* 0x0000000000017941 */ /* 0x000fea0003800000 */
.L_x_747:
        /* <DEDUP_REMOVED lines=10> */
.L_x_750:
[----:B------:R-:W-:Y:S05]  /*15900*/  BSYNC B1 ;  /* 0x0000000000017941 */ /* 0x000fea0003800000 */
.L_x_749:
        /* <DEDUP_REMOVED lines=10> */
.L_x_752:
[----:B------:R-:W-:Y:S05]  /*159b0*/  BSYNC B1 ;  /* 0x0000000000017941 */ /* 0x000fea0003800000 */
.L_x_751:
        /* <DEDUP_REMOVED lines=10> */
.L_x_754:
[----:B------:R-:W-:Y:S05]  /*15a60*/  BSYNC B1 ;  /* 0x0000000000017941 */ /* 0x000fea0003800000 */
.L_x_753:
        /* <DEDUP_REMOVED lines=10> */
.L_x_756:
[----:B------:R-:W-:Y:S05]  /*15b10*/  BSYNC B1 ;  /* 0x0000000000017941 */ /* 0x000fea0003800000 */
.L_x_755:
        /* <DEDUP_REMOVED lines=10> */
.L_x_758:
[----:B------:R-:W-:Y:S05]  /*15bc0*/  BSYNC B1 ;  /* 0x0000000000017941 */ /* 0x000fea0003800000 */
.L_x_757:
        /* <DEDUP_REMOVED lines=10> */
.L_x_760:
[----:B------:R-:W-:Y:S05]  /*15c70*/  BSYNC B1 ;  /* 0x0000000000017941 */ /* 0x000fea0003800000 */
.L_x_759:
        /* <DEDUP_REMOVED lines=10> */
.L_x_762:
[----:B------:R-:W-:Y:S05]  /*15d20*/  BSYNC B1 ;  /* 0x0000000000017941 */ /* 0x000fea0003800000 */
.L_x_761:
        /* <DEDUP_REMOVED lines=10> */
.L_x_764:
[----:B------:R-:W-:Y:S05]  /*15dd0*/  BSYNC B1 ;  /* 0x0000000000017941 */ /* 0x000fea0003800000 */
.L_x_763:
        /* <DEDUP_REMOVED lines=10> */
.L_x_766:
[----:B------:R-:W-:Y:S05]  /*15e80*/  BSYNC B1 ;  /* 0x0000000000017941 */ /* 0x000fea0003800000 */
.L_x_765:
        /* <DEDUP_REMOVED lines=10> */
.L_x_768:
[----:B------:R-:W-:Y:S05]  /*15f30*/  BSYNC B1 ;  /* 0x0000000000017941 */ /* 0x000fea0003800000 */
.L_x_767:
        /* <DEDUP_REMOVED lines=10> */
.L_x_770:
[----:B------:R-:W-:Y:S05]  /*15fe0*/  BSYNC B1 ;  /* 0x0000000000017941 */ /* 0x000fea0003800000 */
.L_x_769:
        /* <DEDUP_REMOVED lines=10> */
.L_x_772:
[----:B------:R-:W-:Y:S05]  /*16090*/  BSYNC B1 ;  /* 0x0000000000017941 */ /* 0x000fea0003800000 */
.L_x_771:
        /* <DEDUP_REMOVED lines=10> */
.L_x_774:
[----:B------:R-:W-:Y:S05]  /*16140*/  BSYNC B1 ;  /* 0x0000000000017941 */ /* 0x000fea0003800000 */
.L_x_773:
        /* <DEDUP_REMOVED lines=10> */
.L_x_776:
[----:B------:R-:W-:Y:S05]  /*161f0*/  BSYNC B1 ;  /* 0x0000000000017941 */ /* 0x000fea0003800000 */
.L_x_775:
        /* <DEDUP_REMOVED lines=10> */
.L_x_778:
[----:B------:R-:W-:Y:S05]  /*162a0*/  BSYNC B1 ;  /* 0x0000000000017941 */ /* 0x000fea0003800000 */
.L_x_777:
        /* <DEDUP_REMOVED lines=10> */
.L_x_780:
[----:B------:R-:W-:Y:S05]  /*16350*/  BSYNC B1 ;  /* 0x0000000000017941 */ /* 0x000fea0003800000 */
.L_x_779:
        /* <DEDUP_REMOVED lines=10> */
.L_x_782:
[----:B------:R-:W-:Y:S05]  /*16400*/  BSYNC B1 ;  /* 0x0000000000017941 */ /* 0x000fea0003800000 */
.L_x_781:
        /* <DEDUP_REMOVED lines=10> */
.L_x_784:
[----:B------:R-:W-:Y:S05]  /*164b0*/  BSYNC B1 ;  /* 0x0000000000017941 */ /* 0x000fea0003800000 */
.L_x_783:
        /* <DEDUP_REMOVED lines=10> */
.L_x_786:
[----:B------:R-:W-:Y:S05]  /*16560*/  BSYNC B1 ;  /* 0x0000000000017941 */ /* 0x000fea0003800000 */
.L_x_785:
[----:B-1234-:R-:W2:Y:S01]  /*16570*/  LDL.LU R8, [R1+0x1f4] ;  /* 0x0001f40001087983 */ /* 0x01eea20000300800 */
[----:B-----5:R-:W-:Y:S01]  /*16580*/  IMAD.U32 R9, R17, 0x10000, RZ ;  /* 0x0001000011097824 */ /* 0x020fe200078e00ff */
        /* <DEDUP_REMOVED lines=8> */
.L_x_788:
[----:B------:R-:W-:Y:S05]  /*16610*/  BSYNC B1 ;  /* 0x0000000000017941 */ /* 0x000fea0003800000 */
.L_x_787:
[----:B01----:R-:W3:Y:S01]  /*16620*/  LDL.LU R10, [R1+0x1f8] ;  /* 0x0001f800010a7983 */ /* 0x003ee20000300800 */
[----:B-----5:R-:W-:Y:S01]  /*16630*/  IMAD.U32 R9, R17, 0x10000, RZ ;  /* 0x0001000011097824 */ /* 0x020fe200078e00ff */
[----:B------:R-:W-:Y:S01]  /*16640*/  ISETP.GT.AND P1, PT, R0, 0xf9, P1 ;  /* 0x000000f90000780c */ /* 0x000fe20000f24270 */
[----:B------:R-:W-:Y:S01]  /*16650*/  BSSY B1, `(.L_x_789) ;  /* 0x000000a000017945 */ /* 0x000fe20003800000 */
[----:B------:R-:W-:Y:S01]  /*16660*/  IADD3 R161, P0, R161, 0x180, RZ ;  /* 0x00000180a1a17810 */ /* 0x000fe20007f1e0ff */
[----:B------:R-:W-:-:S04]  /*16670*/  FMUL R9, R9, R16 ;  /* 0x0000001009097220 */ /* 0x000fc80000400000 */
[----:B---3--:R-:W-:-:S05]  /*16680*/  FFMA R9, R10, R2, R9 ;  /* 0x000000020a097223 */ /* 0x008fca0000000009 */
[----:B------:R-:W-:-:S04]  /*16690*/  F2FP.BF16.F32.PACK_AB R9, RZ, R9 ;  /* 0x00000009ff09723e */ /* 0x000fc800000010ff */
[----:B------:R-:W-:Y:S01]  /*166a0*/  PRMT R8, R9, 0x7610, R8 ;  /* 0x0000761009087816 */ /* 0x000fe20000000008 */
[----:B------:R-:W-:-:S04]  /*166b0*/  IMAD.X R9, RZ, RZ, UR9, P0 ;  /* 0x00000009ff097e24 */ /* 0x000fc800080e06ff */
[----:B------:R0:W-:Y:S01]  /*166c0*/  @P2 STG.E.U16 desc[UR36][R4.64+0x1f0], R8 ;  /* 0x0001f00804002986 */ /* 0x0001e2000c101524 */
[----:B------:R-:W-:Y:S05]  /*166d0*/  @!P1 BRA `(.L_x_790) ;  /* 0x0000000000049947 */ /* 0x000fea0003800000 */
[----:B------:R1:W5:Y:S02]  /*166e0*/  LDG.E.LTC128B.U16 R17, desc[UR36][R6.64+0x1f2] ;  /* 0x0001f22406117981 */ /* 0x000364000c1e1520 */
.L_x_790:
[----:B------:R-:W-:Y:S05]  /*166f0*/  BSYNC B1 ;  /* 0x0000000000017941 */ /* 0x000fea0003800000 */
.L_x_789:
[----:B0-----:R-:W3:Y:S01]  /*16700*/  LDL.LU R8, [R1+0x1fc] ;  /* 0x0001fc0001087983 */ /* 0x001ee20000300800 */
[----:B-12--5:R-:W-:Y:S01]  /*16710*/  IMAD.U32 R7, R17, 0x10000, RZ ;  /* 0x0001000011077824 */ /* 0x026fe200078e00ff */
[----:B------:R-:W-:Y:S01]  /*16720*/  ISETP.GT.AND P0, PT, R3, 0x180, PT ;  /* 0x000001800300780c */ /* 0x000fe20003f04270 */
[----:B------:R-:W-:Y:S01]  /*16730*/  IMAD R6, R9, R18, RZ ;  /* 0x0000001209067224 */ /* 0x000fe200078e02ff */
[----:B------:R-:W-:Y:S01]  /*16740*/  PRMT R153, R17, 0x7610, R153 ;  /* 0x0000761011997816 */ /* 0x000fe20000000099 */
[----:B------:R-:W-:Y:S01]  /*16750*/  FMUL R9, R7, R16 ;  /* 0x0000001007097220 */ /* 0x000fe20000400000 */
[----:B------:R-:W-:Y:S01]  /*16760*/  ISETP.GT.AND P3, PT, R0, RZ, P0 ;  /* 0x000000ff0000720c */ /* 0x000fe20000764270 */
[C---:B------:R-:W-:Y:S02]  /*16770*/  IMAD R19, R161.reuse, R19, R6 ;  /* 0x00000013a1137224 */ /* 0x040fe400078e0206 */
[----:B------:R-:W-:-:S04]  /*16780*/  IMAD.WIDE.U32 R6, R161, R18, R22 ;  /* 0x00000012a1067225 */ /* 0x000fc800078e0016 */
[----:B------:R-:W-:Y:S02]  /*16790*/  IMAD.IADD R7, R7, 0x1, R19 ;  /* 0x0000000107077824 */ /* 0x000fe400078e0213 */
[----:B---3--:R-:W-:Y:S01]  /*167a0*/  FFMA R9, R8, R2, R9 ;  /* 0x0000000208097223 */ /* 0x008fe20000000009 */
[----:B------:R-:W-:-:S04]  /*167b0*/  LEA R8, P2, R6, R14, 0x1 ;  /* 0x0000000e06087211 */ /* 0x000fc800078408ff */
[----:B------:R-:W-:Y:S02]  /*167c0*/  F2FP.BF16.F32.PACK_AB R10, RZ, R9 ;  /* 0x00000009ff0a723e */ /* 0x000fe400000010ff */
[--C-:B------:R-:W-:Y:S02]  /*167d0*/  LEA.HI.X R9, R6, R15, R7.reuse, 0x1, P2 ;  /* 0x0000000f06097211 */ /* 0x100fe400010f0c07 */
[----:B------:R-:W-:-:S05]  /*167e0*/  PRMT R7, R10, 0x7610, R7 ;  /* 0x000076100a077816 */ /* 0x000fca0000000007 */
[----:B------:R0:W-:Y:S04]  /*167f0*/  @P1 STG.E.U16 desc[UR36][R4.64+0x1f2], R7 ;  /* 0x0001f20704001986 */ /* 0x0001e8000c101524 */
[----:B------:R1:W2:Y:S01]  /*16800*/  @P3 LDG.E.LTC128B.U16 R153, desc[UR36][R8.64] ;  /* 0x0000002408993981 */ /* 0x0002a2000c1e1520 */
[----:B------:R-:W-:Y:S01]  /*16810*/  IMAD.U32 R155, RZ, RZ, UR6 ;  /* 0x00000006ff9b7e24 */ /* 0x000fe2000f8e00ff */
[----:B------:R-:W-:Y:S01]  /*16820*/  ISETP.GT.AND P2, PT, R0, 0x1, P0 ;  /* 0x000000010000780c */ /* 0x000fe20000744270 */
[----:B------:R-:W-:Y:S01]  /*16830*/  IMAD.U32 R154, RZ, RZ, UR7 ;  /* 0x00000007ff9a7e24 */ /* 0x000fe2000f8e00ff */
[----:B------:R-:W-:Y:S01]  /*16840*/  BSSY B1, `(.L_x_791) ;  /* 0x0000014000017945 */ /* 0x000fe20003800000 */
[----:B0-----:R-:W-:Y:S02]  /*16850*/  IMAD.MOV.U32 R4, RZ, RZ, R12 ;  /* 0x000000ffff047224 */ /* 0x001fe400078e000c */
[----:B------:R-:W-:-:S02]  /*16860*/  IMAD.MOV.U32 R5, RZ, RZ, R13 ;  /* 0x000000ffff057224 */ /* 0x000fc400078e000d */
[----:B------:R-:W-:-:S04]  /*16870*/  IMAD.WIDE.U32 R6, R161, R18, R20 ;  /* 0x00000012a1067225 */ /* 0x000fc800078e0014 */
[----:B------:R-:W-:-:S04]  /*16880*/  IMAD.WIDE.U32 R4, R155, 0x300, R4 ;  /* 0x000003009b047825 */ /* 0x000fc800078e0004 */
[----:B------:R-:W-:Y:S02]  /*16890*/  IMAD R155, R154, 0x300, RZ ;  /* 0x000003009a9b7824 */ /* 0x000fe400078e02ff */
[----:B-1----:R-:W-:Y:S02]  /*168a0*/  @P3 IMAD.MOV.U32 R8, RZ, RZ, R4 ;  /* 0x000000ffff083224 */ /* 0x002fe400078e0004 */
[----:B------:R-:W-:Y:S02]  /*168b0*/  IMAD.IADD R9, R5, 0x1, R155 ;  /* 0x0000000105097824 */ /* 0x000fe400078e029b */
[----:B------:R-:W-:Y:S02]  /*168c0*/  IMAD.IADD R7, R19, 0x1, R7 ;  /* 0x0000000113077824 */ /* 0x000fe400078e0207 */
[----:B--2---:R-:W-:-:S04]  /*168d0*/  IMAD.U32 R11, R153, 0x10000, RZ ;  /* 0x00010000990b7824 */ /* 0x004fc800078e00ff */
[----:B------:R-:W-:Y:S01]  /*168e0*/  FMUL R17, R11, R16 ;  /* 0x000000100b117220 */ /* 0x000fe20000400000 */
[----:B------:R-:W-:-:S04]  /*168f0*/  IMAD.WIDE.U32 R10, R152, UR43, R6 ;  /* 0x0000002b980a7c25 */ /* 0x000fc8000f8e0006 */
[----:B------:R-:W-:Y:S01]  /*16900*/  FFMA R17, R24, R2, R17 ;  /* 0x0000000218117223 */ /* 0x000fe20000000011 */
[----:B------:R-:W-:Y:S01]  /*16910*/  IMAD.IADD R7, R160, 0x1, R11 ;  /* 0x00000001a0077824 */ /* 0x000fe200078e020b */
[----:B------:R-:W-:-:S03]  /*16920*/  LEA R6, P1, R10, R14, 0x1 ;  /* 0x0000000e0a067211 */ /* 0x000fc600078208ff */
[----:B------:R-:W-:Y:S02]  /*16930*/  F2FP.BF16.F32.PACK_AB R17, RZ, R17 ;  /* 0x00000011ff11723e */ /* 0x000fe400000010ff */
[----:B------:R-:W-:-:S03]  /*16940*/  LEA.HI.X R7, R10, R15, R7, 0x1, P1 ;  /* 0x0000000f0a077211 */ /* 0x000fc600008f0c07 */
[----:B------:R0:W-:Y:S01]  /*16950*/  @P3 STG.E.U16 desc[UR36][R8.64], R17 ;  /* 0x0000001108003986 */ /* 0x0001e2000c101524 */
[----:B------:R-:W-:Y:S05]  /*16960*/  @!P2 BRA `(.L_x_792) ;  /* 0x000000000004a947 */ /* 0x000fea0003800000 */
[----:B------:R1:W5:Y:S02]  /*16970*/  LDG.E.LTC128B.U16 R153, desc[UR36][R6.64+0x2] ;  /* 0x0000022406997981 */ /* 0x000364000c1e1520 */
.L_x_792:
[----:B------:R-:W-:Y:S05]  /*16980*/  BSYNC B1 ;  /* 0x0000000000017941 */ /* 0x000fea0003800000 */
.L_x_791:
[----:B-----5:R-:W-:Y:S01]  /*16990*/  IMAD.U32 R11, R153, 0x10000, RZ ;  /* 0x00010000990b7824 */ /* 0x020fe200078e00ff */
[----:B------:R-:W-:Y:S01]  /*169a0*/  ISETP.GT.AND P1, PT, R3, 0x188, PT ;  /* 0x000001880300780c */ /* 0x000fe20003f24270 */
[----:B------:R-:W-:Y:S01]  /*169b0*/  IMAD.WIDE.U32 R12, R161, R18, R166 ;  /* 0x00000012a10c7225 */ /* 0x000fe200078e00a6 */
[----:B------:R-:W-:Y:S03]  /*169c0*/  BSSY B1, `(.L_x_793) ;  /* 0x0000012000017945 */ /* 0x000fe60003800000 */
[----:B------:R-:W-:Y:S01]  /*169d0*/  FMUL R10, R11, R16 ;  /* 0x000000100b0a7220 */ /* 0x000fe20000400000 */
[----:B------:R-:W-:Y:S01]  /*169e0*/  ISETP.GT.AND P3, PT, R0, RZ, P1 ;  /* 0x000000ff0000720c */ /* 0x000fe20000f64270 */
[----:B------:R-:W-:Y:S01]  /*169f0*/  IMAD.IADD R13, R19, 0x1, R13 ;  /* 0x00000001130d7824 */ /* 0x000fe200078e020d */
[----:B------:R-:W-:Y:S01]  /*16a00*/  IADD3 R164, P4, R164, R12, RZ ;  /* 0x0000000ca4a47210 */ /* 0x000fe20007f9e0ff */
[----:B------:R-:W-:Y:S01]  /*16a10*/  FFMA R10, R25, R2, R10 ;  /* 0x00000002190a7223 */ /* 0x000fe2000000000a */
[----:B------:R-:W-:Y:S01]  /*16a20*/  @P2 IMAD.MOV.U32 R18, RZ, RZ, R4 ;  /* 0x000000ffff122224 */ /* 0x000fe200078e0004 */
[----:B------:R-:W-:Y:S01]  /*16a30*/  IADD3 R12, P5, R20, R12, RZ ;  /* 0x0000000c140c7210 */ /* 0x000fe20007fbe0ff */
[----:B------:R-:W-:-:S02]  /*16a40*/  @P2 IMAD.MOV.U32 R19, RZ, RZ, R9 ;  /* 0x000000ffff132224 */ /* 0x000fc400078e0009 */
[----:B------:R-:W-:Y:S01]  /*16a50*/  F2FP.BF16.F32.PACK_AB R3, RZ, R10 ;  /* 0x0000000aff03723e */ /* 0x000fe200000010ff */
[----:B------:R-:W-:Y:S01]  /*16a60*/  IMAD.X R22, R13, 0x1, R23, P4 ;  /* 0x000000010d167824 */ /* 0x000fe200020e0617 */
[C---:B------:R-:W-:Y:S02]  /*16a70*/  LEA R10, P4, R164.reuse, R14, 0x1 ;  /* 0x0000000ea40a7211 */ /* 0x040fe400078808ff */
[----:B0-----:R-:W-:Y:S02]  /*16a80*/  PRMT R17, R3, 0x7610, R17 ;  /* 0x0000761003117816 */ /* 0x001fe40000000011 */
[----:B------:R-:W-:Y:S02]  /*16a90*/  LEA.HI.X R11, R164, R15, R22, 0x1, P4 ;  /* 0x0000000fa40b7211 */ /* 0x000fe400020f0c16 */
[----:B------:R-:W-:Y:S01]  /*16aa0*/  PRMT R3, R153, 0x7610, R3 ;  /* 0x0000761099037816 */ /* 0x000fe20000000003 */
[----:B------:R0:W-:Y:S01]  /*16ab0*/  @P2 STG.E.U16 desc[UR36][R18.64+0x2], R17 ;  /* 0x0000021112002986 */ /* 0x0001e2000c101524 */
[----:B------:R-:W-:Y:S05]  /*16ac0*/  @!P3 BRA `(.L_x_794) ;  /* 0x000000000004b947 */ /* 0x000fea0003800000 */
[----:B------:R2:W5:Y:S02]  /*16ad0*/  LDG.E.LTC128B.U16 R3, desc[UR36][R10.64] ;  /* 0x000000240a037981 */ /* 0x000564000c1e1520 */
.L_x_794:
[----:B------:R-:W-:Y:S05]  /*16ae0*/  BSYNC B1 ;  /* 0x0000000000017941 */ /* 0x000fea0003800000 */
.L_x_793:
[----:B--2--5:R-:W-:Y:S01]  /*16af0*/  IMAD.U32 R11, R3, 0x10000, RZ ;  /* 0x00010000030b7824 */ /* 0x024fe200078e00ff */
[----:B------:R-:W-:Y:S01]  /*16b00*/  IADD3 R8, P2, R163, R4, RZ ;  /* 0x00000004a3087210 */ /* 0x000fe20007f5e0ff */
[----:B------:R-:W-:Y:S01]  /*16b10*/  IMAD.X R13, R21, 0x1, R13, P5 ;  /* 0x00000001150d7824 */ /* 0x000fe200028e060d */
[----:B------:R-:W-:Y:S01]  /*16b20*/  ISETP.GT.AND P5, PT, R0, 0x1, P1 ;  /* 0x000000010000780c */ /* 0x000fe20000fa4270 */
[----:B------:R-:W-:Y:S01]  /*16b30*/  FMUL R11, R11, R16 ;  /* 0x000000100b0b7220 */ /* 0x000fe20000400000 */
[----:B------:R-:W-:Y:S01]  /*16b40*/  BSSY B1, `(.L_x_795) ;  /* 0x000000b000017945 */ /* 0x000fe20003800000 */
[----:B------:R-:W-:Y:S02]  /*16b50*/  IMAD.X R9, R9, 0x1, R162, P2 ;  /* 0x0000000109097824 */ /* 0x000fe400010e06a2 */
[----:B------:R-:W-:Y:S01]  /*16b60*/  FFMA R11, R26, R2, R11 ;  /* 0x000000021a0b7223 */ /* 0x000fe2000000000b */
[----:B------:R-:W-:-:S04]  /*16b70*/  IMAD.WIDE.U32 R152, R152, UR43, R12 ;  /* 0x0000002b98987c25 */ /* 0x000fc8000f8e000c */
[----:B------:R-:W-:Y:S01]  /*16b80*/  F2FP.BF16.F32.PACK_AB R11, RZ, R11 ;  /* 0x0000000bff0b723e */ /* 0x000fe200000010ff */
[----:B------:R-:W-:Y:S01]  /*16b90*/  IMAD.IADD R160, R160, 0x1, R153 ;  /* 0x00000001a0a07824 */ /* 0x000fe200078e0299 */
[----:B------:R-:W-:-:S03]  /*16ba0*/  LEA R14, P4, R152, R14, 0x1 ;  /* 0x0000000e980e7211 */ /* 0x000fc600078808ff */
[----:B------:R2:W-:Y:S01]  /*16bb0*/  @P3 STG.E.U16 desc[UR36][R8.64], R11 ;  /* 0x0000000b08003986 */ /* 0x0005e2000c101524 */
[----:B------:R-:W-:Y:S01]  /*16bc0*/  LEA.HI.X R15, R152, R15, R160, 0x1, P4 ;  /* 0x0000000f980f7211 */ /* 0x000fe200020f0ca0 */
[----:B------:R-:W-:Y:S08]  /*16bd0*/  @!P5 BRA `(.L_x_796) ;  /* 0x000000000004d947 */ /* 0x000ff00003800000 */
[----:B------:R3:W5:Y:S02]  /*16be0*/  LDG.E.LTC128B.U16 R3, desc[UR36][R14.64+0x2] ;  /* 0x000002240e037981 */ /* 0x000764000c1e1520 */
.L_x_796:
[----:B------:R-:W-:Y:S05]  /*16bf0*/  BSYNC B1 ;  /* 0x0000000000017941 */ /* 0x000fea0003800000 */
.L_x_795:
[----:B--2--5:R-:W-:Y:S01]  /*16c00*/  IMAD.U32 R11, R3, 0x10000, RZ ;  /* 0x00010000030b7824 */ /* 0x024fe200078e00ff */
[----:B------:R-:W-:Y:S01]  /*16c10*/  ISETP.GT.AND P2, PT, R0, 0x8, P0 ;  /* 0x000000080000780c */ /* 0x000fe20000744270 */
[----:B------:R-:W-:Y:S02]  /*16c20*/  BSSY B1, `(.L_x_797) ;  /* 0x0000007000017945 */ /* 0x000fe40003800000 */
[----:B------:R-:W-:-:S04]  /*16c30*/  FMUL R10, R11, R16 ;  /* 0x000000100b0a7220 */ /* 0x000fc80000400000 */
[----:B------:R-:W-:-:S05]  /*16c40*/  FFMA R10, R27, R2, R10 ;  /* 0x000000021b0a7223 */ /* 0x000fca000000000a */
[----:B------:R-:W-:-:S05]  /*16c50*/  F2FP.BF16.F32.PACK_AB R10, RZ, R10 ;  /* 0x0000000aff0a723e */ /* 0x000fca00000010ff */
[----:B------:R2:W-:Y:S01]  /*16c60*/  @P5 STG.E.U16 desc[UR36][R8.64+0x2], R10 ;  /* 0x0000020a08005986 */ /* 0x0005e2000c101524 */
[----:B------:R-:W-:Y:S05]  /*16c70*/  @!P2 BRA `(.L_x_798) ;  /* 0x000000000004a947 */ /* 0x000fea0003800000 */
[----:B------:R4:W5:Y:S02]  /*16c80*/  LDG.E.LTC128B.U16 R3, desc[UR36][R6.64+0x10] ;  /* 0x0000102406037981 */ /* 0x000964000c1e1520 */
.L_x_798:
[----:B------:R-:W-:Y:S05]  /*16c90*/  BSYNC B1 ;  /* 0x0000000000017941 */ /* 0x000fea0003800000 */
.L_x_797:
[----:B--2--5:R-:W-:Y:S01]  /*16ca0*/  IMAD.U32 R9, R3, 0x10000, RZ ;  /* 0x0001000003097824 */ /* 0x024fe200078e00ff */
[----:B------:R-:W-:Y:S01]  /*16cb0*/  ISETP.GT.AND P3, PT, R0, 0x9, P0 ;  /* 0x000000090000780c */ /* 0x000fe20000764270 */
[----:B------:R-:W-:Y:S02]  /*16cc0*/  BSSY B1, `(.L_x_799) ;  /* 0x000000a000017945 */ /* 0x000fe40003800000 */
[----:B------:R-:W-:-:S04]  /*16cd0*/  FMUL R9, R9, R16 ;  /* 0x0000001009097220 */ /* 0x000fc80000400000 */
[----:B------:R-:W-:-:S05]  /*16ce0*/  FFMA R9, R28, R2, R9 ;  /* 0x000000021c097223 */ /* 0x000fca0000000009 */
[----:B------:R-:W-:Y:S01]  /*16cf0*/  F2FP.BF16.F32.PACK_AB R8, RZ, R9 ;  /* 0x00000009ff08723e */ /* 0x000fe200000010ff */
[----:B------:R-:W-:-:S03]  /*16d00*/  IMAD.IADD R9, R155, 0x1, R5 ;  /* 0x000000019b097824 */ /* 0x000fc600078e0205 */
[----:B------:R-:W-:Y:S01]  /*16d10*/  PRMT R10, R8, 0x7610, R10 ;  /* 0x00007610080a7816 */ /* 0x000fe2000000000a */
[----:B------:R-:W-:-:S05]  /*16d20*/  @P2 IMAD.MOV.U32 R8, RZ, RZ, R4 ;  /* 0x000000ffff082224 */ /* 0x000fca00078e0004 */
[----:B------:R2:W-:Y:S01]  /*16d30*/  @P2 STG.E.U16 desc[UR36][R8.64+0x10], R10 ;  /* 0x0000100a08002986 */ /* 0x0005e2000c101524 */
[----:B------:R-:W-:Y:S05]  /*16d40*/  @!P3 BRA `(.L_x_800) ;  /* 0x000000000004b947 */ /* 0x000fea0003800000 */
[----:B------:R0:W5:Y:S02]  /*16d50*/  LDG.E.LTC128B.U16 R3, desc[UR36][R6.64+0x12] ;  /* 0x0000122406037981 */ /* 0x000164000c1e1520 */
.L_x_800:
[----:B------:R-:W-:Y:S05]  /*16d60*/  BSYNC B1 ;  /* 0x0000000000017941 */ /* 0x000fea0003800000 */
.L_x_799:
[----:B-----5:R-:W-:Y:S01]  /*16d70*/  IMAD.U32 R11, R3, 0x10000, RZ ;  /* 0x00010000030b7824 */ /* 0x020fe200078e00ff */
[----:B------:R-:W-:Y:S01]  /*16d80*/  ISETP.GT.AND P4, PT, R0, 0x8, P1 ;  /* 0x000000080000780c */ /* 0x000fe20000f84270 */
[----:B------:R-:W-:Y:S02]  /*16d90*/  BSSY B1, `(.L_x_801) ;  /* 0x000000a000017945 */ /* 0x000fe40003800000 */
[----:B--2---:R-:W-:Y:S01]  /*16da0*/  FMUL R10, R11, R16 ;  /* 0x000000100b0a7220 */ /* 0x004fe20000400000 */
[----:B------:R-:W-:-:S03]  /*16db0*/  @P3 IMAD.MOV.U32 R11, RZ, RZ, R9 ;  /* 0x000000ffff0b3224 */ /* 0x000fc600078e0009 */
[----:B------:R-:W-:-:S05]  /*16dc0*/  FFMA R10, R29, R2, R10 ;  /* 0x000000021d0a7223 */ /* 0x000fca000000000a */
[----:B------:R-:W-:-:S04]  /*16dd0*/  F2FP.BF16.F32.PACK_AB R10, RZ, R10 ;  /* 0x0000000aff0a723e */ /* 0x000fc800000010ff */
[----:B------:R-:W-:Y:S01]  /*16de0*/  PRMT R12, R10, 0x7610, R12 ;  /* 0x000076100a0c7816 */ /* 0x000fe2000000000c */
[----:B------:R-:W-:-:S05]  /*16df0*/  @P3 IMAD.MOV.U32 R10, RZ, RZ, R4 ;  /* 0x000000ffff0a3224 */ /* 0x000fca00078e0004 */
[----:B------:R2:W-:Y:S01]  /*16e00*/  @P3 STG.E.U16 desc[UR36][R10.64+0x12], R12 ;  /* 0x0000120c0a003986 */ /* 0x0005e2000c101524 */
[----:B------:R-:W-:Y:S05]  /*16e10*/  @!P4 BRA `(.L_x_802) ;  /* 0x000000000004c947 */ /* 0x000fea0003800000 */
[----:B------:R0:W5:Y:S02]  /*16e20*/  LDG.E.LTC128B.U16 R3, desc[UR36][R14.64+0x10] ;  /* 0x000010240e037981 */ /* 0x000164000c1e1520 */
.L_x_802:
[----:B------:R-:W-:Y:S05]  /*16e30*/  BSYNC B1 ;  /* 0x0000000000017941 */ /* 0x000fea0003800000 */
.L_x_801:
[----:B--2--5:R-:W-:Y:S01]  /*16e40*/  IMAD.U32 R11, R3, 0x10000, RZ ;  /* 0x00010000030b7824 */ /* 0x024fe200078e00ff */
[----:B------:R-:W-:Y:S01]  /*16e50*/  IADD3 R10, P2, R163, R4, RZ ;  /* 0x00000004a30a7210 */ /* 0x000fe20007f5e0ff */
[----:B------:R-:W-:Y:S01]  /*16e60*/  BSSY B1, `(.L_x_803) ;  /* 0x0000009000017945 */ /* 0x000fe20003800000 */
[----:B------:R-:W-:Y:S01]  /*16e70*/  ISETP.GT.AND P3, PT, R0, 0x9, P1 ;  /* 0x000000090000780c */ /* 0x000fe20000f64270 */
[----:B------:R-:W-:-:S04]  /*16e80*/  FMUL R11, R11, R16 ;  /* 0x000000100b0b7220 */ /* 0x000fc80000400000 */
[----:B------:R-:W-:-:S05]  /*16e90*/  FFMA R11, R30, R2, R11 ;  /* 0x000000021e0b7223 */ /* 0x000fca000000000b */
[----:B------:R-:W-:Y:S01]  /*16ea0*/  F2FP.BF16.F32.PACK_AB R12, RZ, R11 ;  /* 0x0000000bff0c723e */ /* 0x000fe200000010ff */
[----:B------:R-:W-:-:S05]  /*16eb0*/  IMAD.X R11, R9, 0x1, R162, P2 ;  /* 0x00000001090b7824 */ /* 0x000fca00010e06a2 */
[----:B------:R2:W-:Y:S01]  /*16ec0*/  @P4 STG.E.U16 desc[UR36][R10.64+0x10], R12 ;  /* 0x0000100c0a004986 */ /* 0x0005e2000c101524 */
[----:B------:R-:W-:Y:S05]  /*16ed0*/  @!P3 BRA `(.L_x_804) ;  /* 0x000000000004b947 */ /* 0x000fea0003800000 */
[----:B------:R0:W5:Y:S02]  /*16ee0*/  LDG.E.LTC128B.U16 R3, desc[UR36][R14.64+0x12] ;  /* 0x000012240e037981 */ /* 0x000164000c1e1520 */
.L_x_804:
[----:B------:R-:W-:Y:S05]  /*16ef0*/  BSYNC B1 ;  /* 0x0000000000017941 */ /* 0x000fea0003800000 */
.L_x_803:
[----:B-----5:R-:W-:Y:S01]  /*16f00*/  IMAD.U32 R13, R3, 0x10000, RZ ;  /* 0x00010000030d7824 */ /* 0x020fe200078e00ff */
[----:B------:R-:W-:Y:S01]  /*16f10*/  ISETP.GT.AND P2, PT, R0, 0x10, P0 ;  /* 0x000000100000780c */ /* 0x000fe20000744270 */
[----:B------:R-:W-:Y:S02]  /*16f20*/  BSSY B1, `(.L_x_805) ;  /* 0x0000007000017945 */ /* 0x000fe40003800000 */
[----:B--2---:R-:W-:-:S04]  /*16f30*/  FMUL R12, R13, R16 ;  /* 0x000000100d0c7220 */ /* 0x004fc80000400000 */
[----:B------:R-:W-:-:S05]  /*16f40*/  FFMA R12, R31, R2, R12 ;  /* 0x000000021f0c7223 */ /* 0x000fca000000000c */
[----:B------:R-:W-:-:S05]  /*16f50*/  F2FP.BF16.F32.PACK_AB R12, RZ, R12 ;  /* 0x0000000cff0c723e */ /* 0x000fca00000010ff */
[----:B------:R2:W-:Y:S01]  /*16f60*/  @P3 STG.E.U16 desc[UR36][R10.64+0x12], R12 ;  /* 0x0000120c0a003986 */ /* 0x0005e2000c101524 */
[----:B------:R-:W-:Y:S05]  /*16f70*/  @!P2 BRA `(.L_x_806) ;  /* 0x000000000004a947 */ /* 0x000fea0003800000 */
[----:B------:R0:W5:Y:S02]  /*16f80*/  LDG.E.LTC128B.U16 R3, desc[UR36][R6.64+0x20] ;  /* 0x0000202406037981 */ /* 0x000164000c1e1520 */
.L_x_806:
[----:B------:R-:W-:Y:S05]  /*16f90*/  BSYNC B1 ;  /* 0x0000000000017941 */ /* 0x000fea0003800000 */
.L_x_805:
[----:B-----5:R-:W-:Y:S01]  /*16fa0*/  IMAD.U32 R13, R3, 0x10000, RZ ;  /* 0x00010000030d7824 */ /* 0x020fe200078e00ff */
[----:B------:R-:W-:Y:S01]  /*16fb0*/  ISETP.GT.AND P3, PT, R0, 0x11, P0 ;  /* 0x000000110000780c */ /* 0x000fe20000764270 */
[----:B--2---:R-:W-:Y:S01]  /*16fc0*/  @P2 IMAD.MOV.U32 R12, RZ, RZ, R4 ;  /* 0x000000ffff0c2224 */ /* 0x004fe200078e0004 */
[----:B------:R-:W-:Y:S01]  /*16fd0*/  BSSY B1, `(.L_x_807) ;  /* 0x0000009000017945 */ /* 0x000fe20003800000 */
[----:B------:R-:W-:-:S04]  /*16fe0*/  FMUL R13, R13, R16 ;  /* 0x000000100d0d7220 */ /* 0x000fc80000400000 */
[----:B------:R-:W-:-:S05]  /*16ff0*/  FFMA R13, R32, R2, R13 ;  /* 0x00000002200d7223 */ /* 0x000fca000000000d */
[----:B------:R-:W-:-:S04]  /*17000*/  F2FP.BF16.F32.PACK_AB R13, RZ, R13 ;  /* 0x0000000dff0d723e */ /* 0x000fc800000010ff */
[----:B0-----:R-:W-:Y:S01]  /*17010*/  PRMT R17, R13, 0x7610, R17 ;  /* 0x000076100d117816 */ /* 0x001fe20000000011 */
[----:B------:R-:W-:-:S05]  /*17020*/  @P2 IMAD.MOV.U32 R13, RZ, RZ, R9 ;  /* 0x000000ffff0d2224 */ /* 0x000fca00078e0009 */
[----:B------:R0:W-:Y:S01]  /*17030*/  @P2 STG.E.U16 desc[UR36][R12.64+0x20], R17 ;  /* 0x000020110c002986 */ /* 0x0001e2000c101524 */
[----:B------:R-:W-:Y:S05]  /*17040*/  @!P3 BRA `(.L_x_808) ;  /* 0x000000000004b947 */ /* 0x000fea0003800000 */
[----:B------:R2:W5:Y:S02]  /*17050*/  LDG.E.LTC128B.U16 R3, desc[UR36][R6.64+0x22] ;  /* 0x0000222406037981 */ /* 0x000564000c1e1520 */
.L_x_808:
[----:B------:R-:W-:Y:S05]  /*17060*/  BSYNC B1 ;  /* 0x0000000000017941 */ /* 0x000fea0003800000 */
.L_x_807:
[----:B0----5:R-:W-:Y:S01]  /*17070*/  IMAD.U32 R13, R3, 0x10000, RZ ;  /* 0x00010000030d7824 */ /* 0x021fe200078e00ff */
[----:B------:R-:W-:Y:S01]  /*17080*/  ISETP.GT.AND P2, PT, R0, 0x10, P1 ;  /* 0x000000100000780c */ /* 0x000fe20000f44270 */
[----:B------:R-:W-:Y:S02]  /*17090*/  BSSY B1, `(.L_x_809) ;  /* 0x000000a000017945 */ /* 0x000fe40003800000 */
[----:B------:R-:W-:Y:S01]  /*170a0*/  FMUL R12, R13, R16 ;  /* 0x000000100d0c7220 */ /* 0x000fe20000400000 */
        /* <DEDUP_REMOVED lines=8> */
.L_x_810:
[----:B------:R-:W-:Y:S05]  /*17130*/  BSYNC B1 ;  /* 0x0000000000017941 */ /* 0x000fea0003800000 */
.L_x_809:
[----:B0----5:R-:W-:Y:S01]  /*17140*/  IMAD.U32 R13, R3, 0x10000, RZ ;  /* 0x00010000030d7824 */ /* 0x021fe200078e00ff */
        /* <DEDUP_REMOVED lines=8> */
.L_x_812:
[----:B------:R-:W-:Y:S05]  /*171d0*/  BSYNC B1 ;  /* 0x0000000000017941 */ /* 0x000fea0003800000 */
.L_x_811:
        /* <DEDUP_REMOVED lines=9> */
.L_x_814:
[----:B------:R-:W-:Y:S05]  /*17270*/  BSYNC B1 ;  /* 0x0000000000017941 */ /* 0x000fea0003800000 */
.L_x_813:
[----:B-----5:R-:W-:Y:S01]  /*17280*/  IMAD.U32 R13, R3, 0x10000, RZ ;  /* 0x00010000030d7824 */ /* 0x020fe200078e00ff */
[----:B------:R-:W-:Y:S01]  /*17290*/  ISETP.GT.AND P3, PT, R0, 0x19, P0 ;  /* 0x000000190000780c */ /* 0x000fe20000764270 */
[----:B0-----:R-:W-:Y:S01]  /*172a0*/  @P2 IMAD.MOV.U32 R12, RZ, RZ, R4 ;  /* 0x000000ffff0c2224 */ /* 0x001fe200078e0004 */
[----:B------:R-:W-:Y:S01]  /*172b0*/  BSSY B1, `(.L_x_815) ;  /* 0x0000009000017945 */ /* 0x000fe20003800000 */
[----:B------:R-:W-:-:S04]  /*172c0*/  FMUL R13, R13, R16 ;  /* 0x000000100d0d7220 */ /* 0x000fc80000400000 */
[----:B------:R-:W-:-:S05]  /*172d0*/  FFMA R13, R36, R2, R13 ;  /* 0x00000002240d7223 */ /* 0x000fca000000000d */
[----:B------:R-:W-:-:S04]  /*172e0*/  F2FP.BF16.F32.PACK_AB R13, RZ, R13 ;  /* 0x0000000dff0d723e */ /* 0x000fc800000010ff */
[----:B------:R-:W-:Y:S01]  /*172f0*/  PRMT R17, R13, 0x7610, R17 ;  /* 0x000076100d117816 */ /* 0x000fe20000000011 */
[----:B------:R-:W-:-:S05]  /*17300*/  @P2 IMAD.MOV.U32 R13, RZ, RZ, R9 ;  /* 0x000000ffff0d2224 */ /* 0x000fca00078e0009 */
[----:B------:R0:W-:Y:S01]  /*17310*/  @P2 STG.E.U16 desc[UR36][R12.64+0x30], R17 ;  /* 0x000030110c002986 */ /* 0x0001e2000c101524 */
[----:B------:R-:W-:Y:S05]  /*17320*/  @!P3 BRA `(.L_x_816) ;  /* 0x000000000004b947 */ /* 0x000fea0003800000 */
[----:B------:R0:W5:Y:S02]  /*17330*/  LDG.E.LTC128B.U16 R3, desc[UR36][R6.64+0x32] ;  /* 0x0000322406037981 */ /* 0x000164000c1e1520 */
.L_x_816:
[----:B------:R-:W-:Y:S05]  /*17340*/  BSYNC B1 ;  /* 0x0000000000017941 */ /* 0x000fea0003800000 */
.L_x_815:
        /* <DEDUP_REMOVED lines=12> */
.L_x_818:
[----:B------:R-:W-:Y:S05]  /*17410*/  BSYNC B1 ;  /* 0x0000000000017941 */ /* 0x000fea0003800000 */
.L_x_817:
        /* <DEDUP_REMOVED lines=9> */
.L_x_820:
[----:B------:R-:W-:Y:S05]  /*174b0*/  BSYNC B1 ;  /* 0x0000000000017941 */ /* 0x000fea0003800000 */
.L_x_819:
        /* <DEDUP_REMOVED lines=9> */
.L_x_822:
[----:B------:R-:W-:Y:S05]  /*17550*/  BSYNC B1 ;  /* 0x0000000000017941 */ /* 0x000fea0003800000 */
.L_x_821:
        /* <DEDUP_REMOVED lines=12> */
.L_x_824:
[----:B------:R-:W-:Y:S05]  /*17620*/  BSYNC B1 ;  /* 0x0000000000017941 */ /* 0x000fea0003800000 */
.L_x_823:
        /* <DEDUP_REMOVED lines=12> */
.L_x_826:
[----:B------:R-:W-:Y:S05]  /*176f0*/  BSYNC B1 ;  /* 0x0000000000017941 */ /* 0x000fea0003800000 */
.L_x_825:
        /* <DEDUP_REMOVED lines=9> */
.L_x_828:
[----:B------:R-:W-:Y:S05]  /*17790*/  BSYNC B1 ;  /* 0x0000000000017941 */ /* 0x000fea0003800000 */
.L_x_827:
        /* <DEDUP_REMOVED lines=9> */
.L_x_830:
[----:B------:R-:W-:Y:S05]  /*17830*/  BSYNC B1 ;  /* 0x0000000000017941 */ /* 0x000fea0003800000 */
.L_x_829:
        /* <DEDUP_REMOVED lines=12> */
.L_x_832:
[----:B------:R-:W-:Y:S05]  /*17900*/  BSYNC B1 ;  /* 0x0000000000017941 */ /* 0x000fea0003800000 */
.L_x_831:
        /* <DEDUP_REMOVED lines=12> */
.L_x_834:
[----:B------:R-:W-:Y:S05]  /*179d0*/  BSYNC B1 ;  /* 0x0000000000017941 */ /* 0x000fea0003800000 */
.L_x_833:
        /* <DEDUP_REMOVED lines=9> */
.L_x_836:
[----:B------:R-:W-:Y:S05]  /*17a70*/  BSYNC B1 ;  /* 0x0000000000017941 */ /* 0x000fea0003800000 */
.L_x_835:
        /* <DEDUP_REMOVED lines=9> */
.L_x_838:
[----:B------:R-:W-:Y:S05]  /*17b10*/  BSYNC B1 ;  /* 0x0000000000017941 */ /* 0x000fea0003800000 */
.L_x_837:
        /* <DEDUP_REMOVED lines=12> */
.L_x_840:
[----:B------:R-:W-:Y:S05]  /*17be0*/  BSYNC B1 ;  /* 0x0000000000017941 */ /* 0x000fea0003800000 */
.L_x_839:
        /* <DEDUP_REMOVED lines=12> */
.L_x_842:
[----:B------:R-:W-:Y:S05]  /*17cb0*/  BSYNC B1 ;  /* 0x0000000000017941 */ /* 0x000fea0003800000 */
.L_x_841:
        /* <DEDUP_REMOVED lines=9> */
.L_x_844:
[----:B------:R-:W-:Y:S05]  /*17d50*/  BSYNC B1 ;  /* 0x0000000000017941 */ /* 0x000fea0003800000 */
.L_x_843:
        /* <DEDUP_REMOVED lines=9> */
.L_x_846:
[----:B------:R-:W-:Y:S05]  /*17df0*/  BSYNC B1 ;  /* 0x0000000000017941 */ /* 0x000fea0003800000 */
.L_x_845:
        /* <DEDUP_REMOVED lines=12> */
.L_x_848:
[----:B------:R-:W-:Y:S05]  /*17ec0*/  BSYNC B1 ;  /* 0x0000000000017941 */ /* 0x000fea0003800000 */
.L_x_847:
        /* <DEDUP_REMOVED lines=12> */
.L_x_850:
[----:B------:R-:W-:Y:S05]  /*17f90*/  BSYNC B1 ;  /* 0x0000000000017941 */ /* 0x000fea0003800000 */
.L_x_849:
        /* <DEDUP_REMOVED lines=9> */
.L_x_852:
[----:B------:R-:W-:Y:S05]  /*18030*/  BSYNC B1 ;  /* 0x0000000000017941 */ /* 0x000fea0003800000 */
.L_x_851:
        /* <DEDUP_REMOVED lines=9> */
.L_x_854:
[----:B------:R-:W-:Y:S05]  /*180d0*/  BSYNC B1 ;  /* 0x0000000000017941 */ /* 0x000fea0003800000 */
.L_x_853:
        /* <DEDUP_REMOVED lines=12> */
.L_x_856:
[----:B------:R-:W-:Y:S05]  /*181a0*/  BSYNC B1 ;  /* 0x0000000000017941 */ /* 0x000fea0003800000 */
.L_x_855:
        /* <DEDUP_REMOVED lines=12> */
.L_x_858:
[----:B------:R-:W-:Y:S05]  /*18270*/  BSYNC B1 ;  /* 0x0000000000017941 */ /* 0x000fea0003800000 */
.L_x_857:
        /* <DEDUP_REMOVED lines=9> */
.L_x_860:
[----:B------:R-:W-:Y:S05]  /*18310*/  BSYNC B1 ;  /* 0x0000000000017941 */ /* 0x000fea0003800000 */
.L_x_859:
        /* <DEDUP_REMOVED lines=9> */
.L_x_862:
[----:B------:R-:W-:Y:S05]  /*183b0*/  BSYNC B1 ;  /* 0x0000000000017941 */ /* 0x000fea0003800000 */
.L_x_861:
        /* <DEDUP_REMOVED lines=12> */
.L_x_864:
[----:B------:R-:W-:Y:S05]  /*18480*/  BSYNC B1 ;  /* 0x0000000000017941 */ /* 0x000fea0003800000 */
.L_x_863:
        /* <DEDUP_REMOVED lines=12> */
.L_x_866:
[----:B------:R-:W-:Y:S05]  /*18550*/  BSYNC B1 ;  /* 0x0000000000017941 */ /* 0x000fea0003800000 */
.L_x_865:
        /* <DEDUP_REMOVED lines=9> */
.L_x_868:
[----:B------:R-:W-:Y:S05]  /*185f0*/  BSYNC B1 ;  /* 0x0000000000017941 */ /* 0x000fea0003800000 */
.L_x_867:
        /* <DEDUP_REMOVED lines=9> */
.L_x_870:
[----:B------:R-:W-:Y:S05]  /*18690*/  BSYNC B1 ;  /* 0x0000000000017941 */ /* 0x000fea0003800000 */
.L_x_869:
        /* <DEDUP_REMOVED lines=12> */
.L_x_872:
[----:B------:R-:W-:Y:S05]  /*18760*/  BSYNC B1 ;  /* 0x0000000000017941 */ /* 0x000fea0003800000 */
.L_x_871:
        /* <DEDUP_REMOVED lines=12> */
.L_x_874:
[----:B------:R-:W-:Y:S05]  /*18830*/  BSYNC B1 ;  /* 0x0000000000017941 */ /* 0x000fea0003800000 */
.L_x_873:
        /* <DEDUP_REMOVED lines=9> */
.L_x_876:
[----:B------:R-:W-:Y:S05]  /*188d0*/  BSYNC B1 ;  /* 0x0000000000017941 */ /* 0x000fea0003800000 */
.L_x_875:
        /* <DEDUP_REMOVED lines=9> */
.L_x_878:
[----:B------:R-:W-:Y:S05]  /*18970*/  BSYNC B1 ;  /* 0x0000000000017941 */ /* 0x000fea0003800000 */
.L_x_877:
        /* <DEDUP_REMOVED lines=12> */
.L_x_880:
[----:B------:R-:W-:Y:S05]  /*18a40*/  BSYNC B1 ;  /* 0x0000000000017941 */ /* 0x000fea0003800000 */
.L_x_879:
        /* <DEDUP_REMOVED lines=12> */
.L_x_882:
[----:B------:R-:W-:Y:S05]  /*18b10*/  BSYNC B1 ;  /* 0x0000000000017941 */ /* 0x000fea0003800000 */
.L_x_881:
        /* <DEDUP_REMOVED lines=9> */
.L_x_884:
[----:B------:R-:W-:Y:S05]  /*18bb0*/  BSYNC B1 ;  /* 0x0000000000017941 */ /* 0x000fea0003800000 */
.L_x_883:
        /* <DEDUP_REMOVED lines=9> */
.L_x_886:
[----:B------:R-:W-:Y:S05]  /*18c50*/  BSYNC B1 ;  /* 0x0000000000017941 */ /* 0x000fea0003800000 */
.L_x_885:
        /* <DEDUP_REMOVED lines=12> */
.L_x_888:
[----:B------:R-:W-:Y:S05]  /*18d20*/  BSYNC B1 ;  /* 0x0000000000017941 */ /* 0x000fea0003800000 */
.L_x_887:
        /* <DEDUP_REMOVED lines=12> */
.L_x_890:
[----:B------:R-:W-:Y:S05]  /*18df0*/  BSYNC B1 ;  /* 0x0000000000017941 */ /* 0x000fea0003800000 */
.L_x_889:
        /* <DEDUP_REMOVED lines=9> */
.L_x_892:
[----:B------:R-:W-:Y:S05]  /*18e90*/  BSYNC B1 ;  /* 0x0000000000017941 */ /* 0x000fea0003800000 */
.L_x_891:
        /* <DEDUP_REMOVED lines=9> */
.L_x_894:
[----:B------:R-:W-:Y:S05]  /*18f30*/  BSYNC B1 ;  /* 0x0000000000017941 */ /* 0x000fea0003800000 */
.L_x_893:
        /* <DEDUP_REMOVED lines=12> */
.L_x_896:
[----:B------:R-:W-:Y:S05]  /*19000*/  BSYNC B1 ;  /* 0x0000000000017941 */ /* 0x000fea0003800000 */
.L_x_895:
        /* <DEDUP_REMOVED lines=12> */
.L_x_898:
[----:B------:R-:W-:Y:S05]  /*190d0*/  BSYNC B1 ;  /* 0x0000000000017941 */ /* 0x000fea0003800000 */
.L_x_897:
        /* <DEDUP_REMOVED lines=9> */
.L_x_900:
[----:B------:R-:W-:Y:S05]  /*19170*/  BSYNC B1 ;  /* 0x0000000000017941 */ /* 0x000fea0003800000 */
.L_x_899:
        /* <DEDUP_REMOVED lines=9> */
.L_x_902:
[----:B------:R-:W-:Y:S05]  /*19210*/  BSYNC B1 ;  /* 0x0000000000017941 */ /* 0x000fea0003800000 */
.L_x_901:
        /* <DEDUP_REMOVED lines=12> */
.L_x_904:
[----:B------:R-:W-:Y:S05]  /*192e0*/  BSYNC B1 ;  /* 0x0000000000017941 */ /* 0x000fea0003800000 */
.L_x_903:
        /* <DEDUP_REMOVED lines=12> */
.L_x_906:
[----:B------:R-:W-:Y:S05]  /*193b0*/  BSYNC B1 ;  /* 0x0000000000017941 */ /* 0x000fea0003800000 */
.L_x_905:
        /* <DEDUP_REMOVED lines=9> */
.L_x_908:
[----:B------:R-:W-:Y:S05]  /*19450*/  BSYNC B1 ;  /* 0x0000000000017941 */ /* 0x000fea0003800000 */
.L_x_907:
        /* <DEDUP_REMOVED lines=9> */
.L_x_910:
[----:B------:R-:W-:Y:S05]  /*194f0*/  BSYNC B1 ;  /* 0x0000000000017941 */ /* 0x000fea0003800000 */
.L_x_909:
        /* <DEDUP_REMOVED lines=12> */
.L_x_912:
[----:B------:R-:W-:Y:S05]  /*195c0*/  BSYNC B1 ;  /* 0x0000000000017941 */ /* 0x000fea0003800000 */
.L_x_911:
        /* <DEDUP_REMOVED lines=12> */
.L_x_914:
[----:B------:R-:W-:Y:S05]  /*19690*/  BSYNC B1 ;  /* 0x0000000000017941 */ /* 0x000fea0003800000 */
.L_x_913:
        /* <DEDUP_REMOVED lines=9> */
.L_x_916:
[----:B------:R-:W-:Y:S05]  /*19730*/  BSYNC B1 ;  /* 0x0000000000017941 */ /* 0x000fea0003800000 */
.L_x_915:
        /* <DEDUP_REMOVED lines=9> */
.L_x_918:
[----:B------:R-:W-:Y:S05]  /*197d0*/  BSYNC B1 ;  /* 0x0000000000017941 */ /* 0x000fea0003800000 */
.L_x_917:
        /* <DEDUP_REMOVED lines=12> */
.L_x_920:
[----:B------:R-:W-:Y:S05]  /*198a0*/  BSYNC B1 ;  /* 0x0000000000017941 */ /* 0x000fea0003800000 */
.L_x_919:
        /* <DEDUP_REMOVED lines=12> */
.L_x_922:
[----:B------:R-:W-:Y:S05]  /*19970*/  BSYNC B1 ;  /* 0x0000000000017941 */ /* 0x000fea0003800000 */
.L_x_921:
        /* <DEDUP_REMOVED lines=9> */
.L_x_924:
[----:B------:R-:W-:Y:S05]  /*19a10*/  BSYNC B1 ;  /* 0x0000000000017941 */ /* 0x000fea0003800000 */
.L_x_923:
        /* <DEDUP_REMOVED lines=9> */
.L_x_926:
[----:B------:R-:W-:Y:S05]  /*19ab0*/  BSYNC B1 ;  /* 0x0000000000017941 */ /* 0x000fea0003800000 */
.L_x_925:
        /* <DEDUP_REMOVED lines=12> */
.L_x_928:
[----:B------:R-:W-:Y:S05]  /*19b80*/  BSYNC B1 ;  /* 0x0000000000017941 */ /* 0x000fea0003800000 */
.L_x_927:
        /* <DEDUP_REMOVED lines=12> */
.L_x_930:
[----:B------:R-:W-:Y:S05]  /*19c50*/  BSYNC B1 ;  /* 0x0000000000017941 */ /* 0x000fea0003800000 */
.L_x_929:
        /* <DEDUP_REMOVED lines=9> */
.L_x_932:
[----:B------:R-:W-:Y:S05]  /*19cf0*/  BSYNC B1 ;  /* 0x0000000000017941 */ /* 0x000fea0003800000 */
.L_x_931:
        /* <DEDUP_REMOVED lines=9> */
.L_x_934:
[----:B------:R-:W-:Y:S05]  /*19d90*/  BSYNC B1 ;  /* 0x0000000000017941 */ /* 0x000fea0003800000 */
.L_x_933:
        /* <DEDUP_REMOVED lines=12> */
.L_x_936:
[----:B------:R-:W-:Y:S05]  /*19e60*/  BSYNC B1 ;  /* 0x0000000000017941 */ /* 0x000fea0003800000 */
.L_x_935:
        /* <DEDUP_REMOVED lines=12> */
.L_x_938:
[----:B------:R-:W-:Y:S05]  /*19f30*/  BSYNC B1 ;  /* 0x0000000000017941 */ /* 0x000fea0003800000 */
.L_x_937:
        /* <DEDUP_REMOVED lines=9> */
.L_x_940:
[----:B------:R-:W-:Y:S05]  /*19fd0*/  BSYNC B1 ;  /* 0x0000000000017941 */ /* 0x000fea0003800000 */
.L_x_939:
        /* <DEDUP_REMOVED lines=9> */
.L_x_942:
[----:B------:R-:W-:Y:S05]  /*1a070*/  BSYNC B1 ;  /* 0x0000000000017941 */ /* 0x000fea0003800000 */
.L_x_941:
        /* <DEDUP_REMOVED lines=12> */
.L_x_944:
[----:B------:R-:W-:Y:S05]  /*1a140*/  BSYNC B1 ;  /* 0x0000000000017941 */ /* 0x000fea0003800000 */
.L_x_943:
        /* <DEDUP_REMOVED lines=12> */
.L_x_946:
[----:B------:R-:W-:Y:S05]  /*1a210*/  BSYNC B1 ;  /* 0x0000000000017941 */ /* 0x000fea0003800000 */
.L_x_945:
        /* <DEDUP_REMOVED lines=9> */
.L_x_948:
[----:B------:R-:W-:Y:S05]  /*1a2b0*/  BSYNC B1 ;  /* 0x0000000000017941 */ /* 0x000fea0003800000 */
.L_x_947:
        /* <DEDUP_REMOVED lines=9> */
.L_x_950:
[----:B------:R-:W-:Y:S05]  /*1a350*/  BSYNC B1 ;  /* 0x0000000000017941 */ /* 0x000fea0003800000 */
.L_x_949:
        /* <DEDUP_REMOVED lines=12> */
.L_x_952:
[----:B------:R-:W-:Y:S05]  /*1a420*/  BSYNC B1 ;  /* 0x0000000000017941 */ /* 0x000fea0003800000 */
.L_x_951:
        /* <DEDUP_REMOVED lines=12> */
.L_x_954:
[----:B------:R-:W-:Y:S05]  /*1a4f0*/  BSYNC B1 ;  /* 0x0000000000017941 */ /* 0x000fea0003800000 */
.L_x_953:
        /* <DEDUP_REMOVED lines=9> */
.L_x_956:
[----:B------:R-:W-:Y:S05]  /*1a590*/  BSYNC B1 ;  /* 0x0000000000017941 */ /* 0x000fea0003800000 */
.L_x_955:
        /* <DEDUP_REMOVED lines=9> */
.L_x_958:
[----:B------:R-:W-:Y:S05]  /*1a630*/  BSYNC B1 ;  /* 0x0000000000017941 */ /* 0x000fea0003800000 */
.L_x_957:
        /* <DEDUP_REMOVED lines=12> */
.L_x_960:
[----:B------:R-:W-:Y:S05]  /*1a700*/  BSYNC B1 ;  /* 0x0000000000017941 */ /* 0x000fea0003800000 */
.L_x_959:
        /* <DEDUP_REMOVED lines=12> */
.L_x_962:
[----:B------:R-:W-:Y:S05]  /*1a7d0*/  BSYNC B1 ;  /* 0x0000000000017941 */ /* 0x000fea0003800000 */
.L_x_961:
        /* <DEDUP_REMOVED lines=9> */
.L_x_964:
[----:B------:R-:W-:Y:S05]  /*1a870*/  BSYNC B1 ;  /* 0x0000000000017941 */ /* 0x000fea0003800000 */
.L_x_963:
        /* <DEDUP_REMOVED lines=9> */
.L_x_966:
[----:B------:R-:W-:Y:S05]  /*1a910*/  BSYNC B1 ;  /* 0x0000000000017941 */ /* 0x000fea0003800000 */
.L_x_965:
        /* <DEDUP_REMOVED lines=12> */
.L_x_968:
[----:B------:R-:W-:Y:S05]  /*1a9e0*/  BSYNC B1 ;  /* 0x0000000000017941 */ /* 0x000fea0003800000 */
.L_x_967:
        /* <DEDUP_REMOVED lines=12> */
.L_x_970:
[----:B------:R-:W-:Y:S05]  /*1aab0*/  BSYNC B1 ;  /* 0x0000000000017941 */ /* 0x000fea0003800000 */
.L_x_969:
        /* <DEDUP_REMOVED lines=9> */
.L_x_972:
[----:B------:R-:W-:Y:S05]  /*1ab50*/  BSYNC B1 ;  /* 0x0000000000017941 */ /* 0x000fea0003800000 */
.L_x_971:
        /* <DEDUP_REMOVED lines=9> */
.L_x_974:
[----:B------:R-:W-:Y:S05]  /*1abf0*/  BSYNC B1 ;  /* 0x0000000000017941 */ /* 0x000fea0003800000 */
.L_x_973:
        /* <DEDUP_REMOVED lines=12> */
.L_x_976:
[----:B------:R-:W-:Y:S05]  /*1acc0*/  BSYNC B1 ;  /* 0x0000000000017941 */ /* 0x000fea0003800000 */
.L_x_975:
        /* <DEDUP_REMOVED lines=12> */
.L_x_978:
[----:B------:R-:W-:Y:S05]  /*1ad90*/  BSYNC B1 ;  /* 0x0000000000017941 */ /* 0x000fea0003800000 */
.L_x_977:
        /* <DEDUP_REMOVED lines=9> */
.L_x_980:
[----:B------:R-:W-:Y:S05]  /*1ae30*/  BSYNC B1 ;  /* 0x0000000000017941 */ /* 0x000fea0003800000 */
.L_x_979:
        /* <DEDUP_REMOVED lines=9> */
.L_x_982:
[----:B------:R-:W-:Y:S05]  /*1aed0*/  BSYNC B1 ;  /* 0x0000000000017941 */ /* 0x000fea0003800000 */
.L_x_981:
        /* <DEDUP_REMOVED lines=12> */
.L_x_984:
[----:B------:R-:W-:Y:S05]  /*1afa0*/  BSYNC B1 ;  /* 0x0000000000017941 */ /* 0x000fea0003800000 */
.L_x_983:
        /* <DEDUP_REMOVED lines=12> */
.L_x_986:
[----:B------:R-:W-:Y:S05]  /*1b070*/  BSYNC B1 ;  /* 0x0000000000017941 */ /* 0x000fea0003800000 */
.L_x_985:
        /* <DEDUP_REMOVED lines=9> */
.L_x_988:
[----:B------:R-:W-:Y:S05]  /*1b110*/  BSYNC B1 ;  /* 0x0000000000017941 */ /* 0x000fea0003800000 */
.L_x_987:
        /* <DEDUP_REMOVED lines=9> */
.L_x_990:
[----:B------:R-:W-:Y:S05]  /*1b1b0*/  BSYNC B1 ;  /* 0x0000000000017941 */ /* 0x000fea0003800000 */
.L_x_989:
        /* <DEDUP_REMOVED lines=12> */
.L_x_992:
[----:B------:R-:W-:Y:S05]  /*1b280*/  BSYNC B1 ;  /* 0x0000000000017941 */ /* 0x000fea0003800000 */
.L_x_991:
        /* <DEDUP_REMOVED lines=12> */
.L_x_994:
[----:B------:R-:W-:Y:S05]  /*1b350*/  BSYNC B1 ;  /* 0x0000000000017941 */ /* 0x000fea0003800000 */
.L_x_993:
        /* <DEDUP_REMOVED lines=9> */
.L_x_996:
[----:B------:R-:W-:Y:S05]  /*1b3f0*/  BSYNC B1 ;  /* 0x0000000000017941 */ /* 0x000fea0003800000 */
.L_x_995:
        /* <DEDUP_REMOVED lines=9> */
.L_x_998:
[----:B------:R-:W-:Y:S05]  /*1b490*/  BSYNC B1 ;  /* 0x0000000000017941 */ /* 0x000fea0003800000 */
.L_x_997:
        /* <DEDUP_REMOVED lines=12> */
.L_x_1000:
[----:B------:R-:W-:Y:S05]  /*1b560*/  BSYNC B1 ;  /* 0x0000000000017941 */ /* 0x000fea0003800000 */
.L_x_999:
        /* <DEDUP_REMOVED lines=12> */
.L_x_1002:
[----:B------:R-:W-:Y:S05]  /*1b630*/  BSYNC B1 ;  /* 0x0000000000017941 */ /* 0x000fea0003800000 */
.L_x_1001:
        /* <DEDUP_REMOVED lines=9> */
.L_x_1004:
[----:B------:R-:W-:Y:S05]  /*1b6d0*/  BSYNC B1 ;  /* 0x0000000000017941 */ /* 0x000fea0003800000 */
.L_x_1003:
        /* <DEDUP_REMOVED lines=9> */
.L_x_1006:
[----:B------:R-:W-:Y:S05]  /*1b770*/  BSYNC B1 ;  /* 0x0000000000017941 */ /* 0x000fea0003800000 */
.L_x_1005:
        /* <DEDUP_REMOVED lines=12> */
.L_x_1008:
[----:B------:R-:W-:Y:S05]  /*1b840*/  BSYNC B1 ;  /* 0x0000000000017941 */ /* 0x000fea0003800000 */
.L_x_1007:
        /* <DEDUP_REMOVED lines=12> */
.L_x_1010:
[----:B------:R-:W-:Y:S05]  /*1b910*/  BSYNC B1 ;  /* 0x0000000000017941 */ /* 0x000fea0003800000 */
.L_x_1009:
        /* <DEDUP_REMOVED lines=9> */
.L_x_1012:
[----:B------:R-:W-:Y:S05]  /*1b9b0*/  BSYNC B1 ;  /* 0x0000000000017941 */ /* 0x000fea0003800000 */
.L_x_1011:
        /* <DEDUP_REMOVED lines=9> */
.L_x_1014:
[----:B------:R-:W-:Y:S05]  /*1ba50*/  BSYNC B1 ;  /* 0x0000000000017941 */ /* 0x000fea0003800000 */
.L_x_1013:
        /* <DEDUP_REMOVED lines=12> */
.L_x_1016:
[----:B------:R-:W-:Y:S05]  /*1bb20*/  BSYNC B1 ;  /* 0x0000000000017941 */ /* 0x000fea0003800000 */
.L_x_1015:
        /* <DEDUP_REMOVED lines=12> */
.L_x_1018:
[----:B------:R-:W-:Y:S05]  /*1bbf0*/  BSYNC B1 ;  /* 0x0000000000017941 */ /* 0x000fea0003800000 */
.L_x_1017:
        /* <DEDUP_REMOVED lines=9> */
.L_x_1020:
[----:B------:R-:W-:Y:S05]  /*1bc90*/  BSYNC B1 ;  /* 0x0000000000017941 */ /* 0x000fea0003800000 */
.L_x_1019:
        /* <DEDUP_REMOVED lines=9> */
.L_x_1022:
[----:B------:R-:W-:Y:S05]  /*1bd30*/  BSYNC B1 ;  /* 0x0000000000017941 */ /* 0x000fea0003800000 */
.L_x_1021:
        /* <DEDUP_REMOVED lines=12> */
.L_x_1024:
[----:B------:R-:W-:Y:S05]  /*1be00*/  BSYNC B1 ;  /* 0x0000000000017941 */ /* 0x000fea0003800000 */
.L_x_1023:
        /* <DEDUP_REMOVED lines=12> */
.L_x_1026:
[----:B------:R-:W-:Y:S05]  /*1bed0*/  BSYNC B1 ;  /* 0x0000000000017941 */ /* 0x000fea0003800000 */
.L_x_1025:
        /* <DEDUP_REMOVED lines=9> */
.L_x_1028:
[----:B------:R-:W-:Y:S05]  /*1bf70*/  BSYNC B1 ;  /* 0x0000000000017941 */ /* 0x000fea0003800000 */
.L_x_1027:
        /* <DEDUP_REMOVED lines=9> */
.L_x_1030:
[----:B------:R-:W-:Y:S05]  /*1c010*/  BSYNC B1 ;  /* 0x0000000000017941 */ /* 0x000fea0003800000 */
.L_x_1029:
        /* <DEDUP_REMOVED lines=12> */
.L_x_1032:
[----:B------:R-:W-:Y:S05]  /*1c0e0*/  BSYNC B1 ;  /* 0x0000000000017941 */ /* 0x000fea0003800000 */
.L_x_1031:
        /* <DEDUP_REMOVED lines=12> */
.L_x_1034:
[----:B------:R-:W-:Y:S05]  /*1c1b0*/  BSYNC B1 ;  /* 0x0000000000017941 */ /* 0x000fea0003800000 */
.L_x_1033:
        /* <DEDUP_REMOVED lines=9> */
.L_x_1036:
[----:B------:R-:W-:Y:S05]  /*1c250*/  BSYNC B1 ;  /* 0x0000000000017941 */ /* 0x000fea0003800000 */
.L_x_1035:
        /* <DEDUP_REMOVED lines=9> */
.L_x_1038:
[----:B------:R-:W-:Y:S05]  /*1c2f0*/  BSYNC B1 ;  /* 0x0000000000017941 */ /* 0x000fea0003800000 */
.L_x_1037:
        /* <DEDUP_REMOVED lines=12> */
.L_x_1040:
[----:B------:R-:W-:Y:S05]  /*1c3c0*/  BSYNC B1 ;  /* 0x0000000000017941 */ /* 0x000fea0003800000 */
.L_x_1039:
[----:B-----5:R-:W-:Y:S01]  /*1c3d0*/  IMAD.U32 R5, R3, 0x10000, RZ ;  /* 0x0001000003057824 */ /* 0x020fe200078e00ff */
[----:B------:R-:W-:Y:S01]  /*1c3e0*/  ISETP.GT.AND P2, PT, R0, 0xf8, P1 ;  /* 0x000000f80000780c */ /* 0x000fe20000f44270 */
[----:B------:R-:W-:Y:S02]  /*1c3f0*/  BSSY B1, `(.L_x_1041) ;  /* 0x0000008000017945 */ /* 0x000fe40003800000 */
[----:B012-4-:R-:W-:Y:S01]  /*1c400*/  FMUL R6, R5, R16 ;  /* 0x0000001005067220 */ /* 0x017fe20000400000 */
[----:B------:R-:W-:-:S03]  /*1c410*/  @P0 IMAD.MOV.U32 R5, RZ, RZ, R9 ;  /* 0x000000ffff050224 */ /* 0x000fc600078e0009 */
[----:B------:R-:W-:-:S05]  /*1c420*/  FFMA R6, R149, R2, R6 ;  /* 0x0000000295067223 */ /* 0x000fca0000000006 */
[----:B------:R-:W-:-:S05]  /*1c430*/  F2FP.BF16.F32.PACK_AB R6, RZ, R6 ;  /* 0x00000006ff06723e */ /* 0x000fca00000010ff */
[----:B------:R0:W-:Y:S01]  /*1c440*/  @P0 STG.E.U16 desc[UR36][R4.64+0x1f2], R6 ;  /* 0x0001f20604000986 */ /* 0x0001e2000c101524 */
[----:B------:R-:W-:Y:S05]  /*1c450*/  @!P2 BRA `(.L_x_1042) ;  /* 0x000000000004a947 */ /* 0x000fea0003800000 */
[----:B------:R1:W5:Y:S02]  /*1c460*/  LDG.E.LTC128B.U16 R3, desc[UR36][R14.64+0x1f0] ;  /* 0x0001f0240e037981 */ /* 0x000364000c1e1520 */
.L_x_1042:
[----:B------:R-:W-:Y:S05]  /*1c470*/  BSYNC B1 ;  /* 0x0000000000017941 */ /* 0x000fea0003800000 */
.L_x_1041:
[----:B0----5:R-:W-:Y:S01]  /*1c480*/  IMAD.U32 R5, R3, 0x10000, RZ ;  /* 0x0001000003057824 */ /* 0x021fe200078e00ff */
[----:B------:R-:W-:Y:S01]  /*1c490*/  ISETP.GT.AND P1, PT, R0, 0xf9, P1 ;  /* 0x000000f90000780c */ /* 0x000fe20000f24270 */
[----:B------:R-:W-:Y:S01]  /*1c4a0*/  @P2 IMAD.MOV.U32 R4, RZ, RZ, R10 ;  /* 0x000000ffff042224 */ /* 0x000fe200078e000a */
        /* <DEDUP_REMOVED lines=9> */
.L_x_1044:
[----:B------:R-:W-:Y:S05]  /*1c540*/  BSYNC B1 ;  /* 0x0000000000017941 */ /* 0x000fea0003800000 */
.L_x_1043:
[----:B------:R-:W-:Y:S05]  /*1c550*/  @!P1 BRA `(.L_x_1045) ;  /* 0x000000b000089947 */ /* 0x000fea0003800000 */
[----:B-----5:R-:W-:-:S04]  /*1c560*/  IMAD.U32 R3, R3, 0x10000, RZ ;  /* 0x0001000003037824 */ /* 0x020fc800078e00ff */
[----:B------:R-:W-:-:S04]  /*1c570*/  FMUL R0, R3, R16 ;  /* 0x0000001003007220 */ /* 0x000fc80000400000 */
[----:B------:R-:W-:-:S05]  /*1c580*/  FFMA R0, R151, R2, R0 ;  /* 0x0000000297007223 */ /* 0x000fca0000000000 */
[----:B------:R-:W-:-:S05]  /*1c590*/  F2FP.BF16.F32.PACK_AB R0, RZ, R0 ;  /* 0x00000000ff00723e */ /* 0x000fca00000010ff */
[----:B------:R4:W-:Y:S01]  /*1c5a0*/  STG.E.U16 desc[UR36][R10.64+0x1f2], R0 ;  /* 0x0001f2000a007986 */ /* 0x0009e2000c101524 */
[----:B------:R-:W-:Y:S05]  /*1c5b0*/  BRA `(.L_x_1045) ;  /* 0x000000ac00f07947 */ /* 0x000fea0003800000 */
.L_x_30:
[----:B------:R-:W2:Y:S01]  /*1c5c0*/  LDL.LU R6, [R1+0x408] ;  /* 0x0004080001067983 */ /* 0x000ea20000300800 */
[----:B------:R-:W-:-:S03]  /*1c5d0*/  ULDC.64 UR4, c[0x0][0x5c0] ;  /* 0x0001700000047ab9 */ /* 0x000fc60000000a00 */
[----:B------:R-:W4:Y:S04]  /*1c5e0*/  LDL.LU R10, [R1+0x418] ;  /* 0x00041800010a7983 */ /* 0x000f280000300800 */
        /* <DEDUP_REMOVED lines=11> */
[----:B---3--:R-:W3:Y:S04]  /*1c6a0*/  LDL.LU R17, [R1+0x4b8] ;  /* 0x0004b80001117983 */ /* 0x008ee80000300800 */
[----:B------:R-:W3:Y:S04]  /*1c6b0*/  LDL.LU R152, [R1+0x4bc] ;  /* 0x0004bc0001987983 */ /* 0x000ee80000300800 */
        /* <DEDUP_REMOVED lines=80> */
[----:B------:R0:W-:Y:S04]  /*1cbc0*/  STL [R1+0x66c], R127 ;  /* 0x00066c7f01007387 */ /* 0x0001e80000100800 */
[----:B0-----:R-:W3:Y:S04]  /*1cbd0*/  LDL.LU R127, [R1+0x488] ;  /* 0x00048800017f7983 */ /* 0x001ee80000300800 */
[----:B------:R-:W-:Y:S04]  /*1cbe0*/  STL [R1+0x668], R128 ;  /* 0x0006688001007387 */ /* 0x000fe80000100800 */
[----:B------:R0:W-:Y:S04]  /*1cbf0*/  STL [R1+0x664], R129 ;  /* 0x0006648101007387 */ /* 0x0001e80000100800 */
[----:B0-----:R-:W3:Y:S04]  /*1cc00*/  LDL.LU R129, [R1+0x484] ;  /* 0x0004840001817983 */ /* 0x001ee80000300800 */
        /* <DEDUP_REMOVED lines=32> */
[----:B------:R0:W-:Y:S01]  /*1ce10*/  STL [R1+0x620], R146 ;  /* 0x0006209201007387 */ /* 0x0001e20000100800 */
[----:B------:R-:W-:-:S03]  /*1ce20*/  LEA R8, P1, R4, UR4, 0x1 ;  /* 0x0000000404087c11 */ /* 0x000fc6000f8208ff */
[----:B0-----:R-:W3:Y:S04]  /*1ce30*/  LDL.LU R146, [R1+0x440] ;  /* 0x0004400001927983 */ /* 0x001ee80000300800 */
[----:B------:R0:W-:Y:S04]  /*1ce40*/  STL [R1+0x61c], R147 ;  /* 0x00061c9301007387 */ /* 0x0001e80000100800 */
[----:B0-----:R-:W3:Y:S04]  /*1ce50*/  LDL.LU R147, [R1+0x43c] ;  /* 0x00043c0001937983 */ /* 0x001ee80000300800 */
[----:B------:R0:W-:Y:S01]  /*1ce60*/  STL [R1+0x618], R148 ;  /* 0x0006189401007387 */ /* 0x0001e20000100800 */
[----:B------:R-:W-:-:S03]  /*1ce70*/  LEA.HI.X R9, R4, UR5, R13, 0x1, P1 ;  /* 0x0000000504097c11 */ /* 0x000fc600088f0c0d */
        /* <DEDUP_REMOVED lines=9> */
[----:B------:R-:W4:Y:S04]  /*1cf10*/  LDL.LU R4, [R1+0x404] ;  /* 0x0004040001047983 */ /* 0x000f280000300800 */
[----:B------:R-:W3:Y:S01]  /*1cf20*/  LDL.LU R5, [R1+0x400] ;  /* 0x0004000001057983 */ /* 0x000ee20000300800 */
[----:B--2---:R-:W-:-:S03]  /*1cf30*/  FMUL R6, R6, R2 ;  /* 0x0000000206067220 */ /* 0x004fc60000400000 */
[----:B------:R-:W2:Y:S01]  /*1cf40*/  LDL.LU R13, [R1+0x424] ;  /* 0x00042400010d7983 */ /* 0x000ea20000300800 */
[----:B------:R-:W-:Y:S01]  /*1cf50*/  ISETP.GT.AND P1, PT, R0, 0x1, P0 ;  /* 0x000000010000780c */ /* 0x000fe20000724270 */
[----:B------:R-:W-:Y:S01]  /*1cf60*/  USHF.L.U32 UR5, UR6, 0x4, URZ ;  /* 0x0000000406057899 */ /* 0x000fe2000800063f */
[----:B------:R-:W-:Y:S01]  /*1cf70*/  F2FP.BF16.F32.PACK_AB R6, RZ, R6 ;  /* 0x00000006ff06723e */ /* 0x000fe200000010ff */
[----:B------:R-:W-:-:S03]  /*1cf80*/  USHF.L.U64.HI UR4, UR6, 0x4, UR7 ;  /* 0x0000000406047899 */ /* 0x000fc60008010207 */
[----:B------:R-:W-:Y:S01]  /*1cf90*/  PRMT R7, R6, 0x7610, R7 ;  /* 0x0000761006077816 */ /* 0x000fe20000000007 */
[-C--:B----4-:R-:W-:Y:S01]  /*1cfa0*/  FMUL R4, R4, R2.reuse ;  /* 0x0000000204047220 */ /* 0x090fe20000400000 */
[----:B---3--:R-:W-:-:S04]  /*1cfb0*/  FMUL R5, R5, R2 ;  /* 0x0000000205057220 */ /* 0x008fc80000400000 */
[----:B------:R-:W-:Y:S02]  /*1cfc0*/  F2FP.BF16.F32.PACK_AB R4, RZ, R4 ;  /* 0x00000004ff04723e */ /* 0x000fe400000010ff */
[----:B------:R-:W-:-:S03]  /*1cfd0*/  F2FP.BF16.F32.PACK_AB R5, RZ, R5 ;  /* 0x00000005ff05723e */ /* 0x000fc600000010ff */
[----:B------:R0:W-:Y:S01]  /*1cfe0*/  @P1 STG.E.U16 desc[UR36][R8.64+0x2], R4 ;  /* 0x0000020408001986 */ /* 0x0001e2000c101524 */
[----:B------:R-:W-:Y:S02]  /*1cff0*/  ISETP.GT.AND P1, PT, R3, 0x8, PT ;  /* 0x000000080300780c */ /* 0x000fe40003f24270 */
[----:B------:R-:W-:Y:S02]  /*1d000*/  PRMT R6, R5, 0x7610, R6 ;  /* 0x0000761005067816 */ /* 0x000fe40000000006 */
[----:B------:R-:W-:-:S03]  /*1d010*/  ISETP.GT.AND P3, PT, R0, RZ, P1 ;  /* 0x000000ff0000720c */ /* 0x000fc60000f64270 */
[----:B------:R1:W-:Y:S01]  /*1d020*/  @P2 STG.E.U16 desc[UR36][R8.64], R6 ;  /* 0x0000000608002986 */ /* 0x0003e2000c101524 */
[----:B0-----:R-:W-:-:S03]  /*1d030*/  IADD3 R4, P4, R8, UR5, RZ ;  /* 0x0000000508047c10 */ /* 0x001fc6000ff9e0ff */
[----:B-1----:R-:W3:Y:S01]  /*1d040*/  LDL.LU R6, [R1+0x40c] ;  /* 0x00040c0001067983 */ /* 0x002ee20000300800 */
[----:B------:R-:W-:Y:S02]  /*1d050*/  ISETP.GT.AND P2, PT, R0, 0x1, P1 ;  /* 0x000000010000780c */ /* 0x000fe40000f44270 */
[----:B------:R-:W-:-:S05]  /*1d060*/  IADD3.X R5, R9, UR4, RZ, P4, !PT ;  /* 0x0000000409057c10 */ /* 0x000fca000a7fe4ff */
[----:B------:R0:W-:Y:S04]  /*1d070*/  @P3 STG.E.U16 desc[UR36][R4.64], R7 ;  /* 0x0000000704003986 */ /* 0x0001e8000c101524 */
[----:B0-----:R-:W4:Y:S01]  /*1d080*/  LDL.LU R7, [R1+0x414] ;  /* 0x0004140001077983 */ /* 0x001f220000300800 */
[----:B---3--:R-:W-:-:S05]  /*1d090*/  FMUL R6, R6, R2 ;  /* 0x0000000206067220 */ /* 0x008fca0000400000 */
[----:B------:R-:W-:-:S05]  /*1d0a0*/  F2FP.BF16.F32.PACK_AB R6, RZ, R6 ;  /* 0x00000006ff06723e */ /* 0x000fca00000010ff */
[----:B------:R0:W-:Y:S04]  /*1d0b0*/  @P2 STG.E.U16 desc[UR36][R4.64+0x2], R6 ;  /* 0x0000020604002986 */ /* 0x0001e8000c101524 */
[----:B0-----:R-:W3:Y:S01]  /*1d0c0*/  LDL.LU R6, [R1+0x410] ;  /* 0x0004100001067983 */ /* 0x001ee20000300800 */
[----:B------:R-:W-:Y:S01]  /*1d0d0*/  ISETP.GT.AND P4, PT, R0, 0x9, P0 ;  /* 0x000000090000780c */ /* 0x000fe20000784270 */
[-C--:B----4-:R-:W-:Y:S01]  /*1d0e0*/  FMUL R7, R7, R2.reuse ;  /* 0x0000000207077220 */ /* 0x090fe20000400000 */
[----:B------:R-:W-:-:S04]  /*1d0f0*/  FMUL R10, R10, R2 ;  /* 0x000000020a0a7220 */ /* 0x000fc80000400000 */
[----:B------:R-:W-:-:S07]  /*1d100*/  F2FP.BF16.F32.PACK_AB R7, RZ, R7 ;  /* 0x00000007ff07723e */ /* 0x000fce00000010ff */
[----:B------:R0:W-:Y:S01]  /*1d110*/  @P4 STG.E.U16 desc[UR36][R8.64+0x12], R7 ;  /* 0x0000120708004986 */ /* 0x0001e2000c101524 */
[----:B---3--:R-:W-:-:S05]  /*1d120*/  FMUL R6, R6, R2 ;  /* 0x0000000206067220 */ /* 0x008fca0000400000 */
[----:B------:R-:W-:-:S04]  /*1d130*/  F2FP.BF16.F32.PACK_AB R6, RZ, R6 ;  /* 0x00000006ff06723e */ /* 0x000fc800000010ff */
[----:B------:R-:W-:Y:S02]  /*1d140*/  PRMT R11, R6, 0x7610, R11 ;  /* 0x00007610060b7816 */ /* 0x000fe4000000000b */
[----:B------:R-:W-:Y:S02]  /*1d150*/  F2FP.BF16.F32.PACK_AB R6, RZ, R10 ;  /* 0x0000000aff06723e */ /* 0x000fe400000010ff */
[----:B------:R-:W3:Y:S04]  /*1d160*/  LDL.LU R10, [R1+0x420] ;  /* 0x00042000010a7983 */ /* 0x000ee80000300800 */
[----:B0-----:R-:W4:Y:S01]  /*1d170*/  LDL.LU R7, [R1+0x41c] ;  /* 0x00041c0001077983 */ /* 0x001f220000300800 */
[C---:B------:R-:W-:Y:S02]  /*1d180*/  ISETP.GT.AND P3, PT, R0.reuse, 0x8, P0 ;  /* 0x000000080000780c */ /* 0x040fe40000764270 */
[----:B------:R-:W-:-:S11]  /*1d190*/  ISETP.GT.AND P2, PT, R0, 0x8, P1 ;  /* 0x000000080000780c */ /* 0x000fd60000f44270 */
[----:B------:R-:W-:Y:S04]  /*1d1a0*/  @P3 STG.E.U16 desc[UR36][R8.64+0x10], R11 ;  /* 0x0000100b08003986 */ /* 0x000fe8000c101524 */
[----:B------:R4:W-:Y:S01]  /*1d1b0*/  @P2 STG.E.U16 desc[UR36][R4.64+0x10], R6 ;  /* 0x0000100604002986 */ /* 0x0009e2000c101524 */
[C---:B------:R-:W-:Y:S02]  /*1d1c0*/  ISETP.GT.AND P2, PT, R0.reuse, 0x9, P1 ;  /* 0x000000090000780c */ /* 0x040fe40000f44270 */
[C---:B------:R-:W-:Y:S02]  /*1d1d0*/  ISETP.GT.AND P3, PT, R0.reuse, 0x10, P0 ;  /* 0x000000100000780c */ /* 0x040fe40000764270 */
[C---:B------:R-:W-:Y:S02]  /*1d1e0*/  ISETP.GT.AND P4, PT, R0.reuse, 0x11, P0 ;  /* 0x000000110000780c */ /* 0x040fe40000784270 */
[----:B------:R-:W-:Y:S01]  /*1d1f0*/  ISETP.GT.AND P5, PT, R0, 0x49, P0 ;  /* 0x000000490000780c */ /* 0x000fe200007a4270 */
[-C--:B------:R-:W-:Y:S01]  /*1d200*/  FMUL R15, R15, R2.reuse ;  /* 0x000000020f0f7220 */ /* 0x080fe20000400000 */
        /* <DEDUP_REMOVED lines=11> */
[----:B----4-:R-:W-:-:S05]  /*1d2c0*/  FMUL R6, R7, R2 ;  /* 0x0000000207067220 */ /* 0x010fca0000400000 */
[----:B------:R-:W-:-:S05]  /*1d2d0*/  F2FP.BF16.F32.PACK_AB R6, RZ, R6 ;  /* 0x00000006ff06723e */ /* 0x000fca00000010ff */
[----:B------:R3:W-:Y:S01]  /*1d2e0*/  @P2 STG.E.U16 desc[UR36][R4.64+0x12], R6 ;  /* 0x0000120604002986 */ /* 0x0007e2000c101524 */
[----:B------:R-:W-:Y:S01]  /*1d2f0*/  ISETP.GT.AND P2, PT, R0, 0x10, P1 ;  /* 0x000000100000780c */ /* 0x000fe20000f44270 */
[-C--:B--2---:R-:W-:Y:S01]  /*1d300*/  FMUL R7, R13, R2.reuse ;  /* 0x000000020d077220 */ /* 0x084fe20000400000 */
[-C--:B---3--:R-:W-:Y:S01]  /*1d310*/  FMUL R6, R10, R2.reuse ;  /* 0x000000020a067220 */ /* 0x088fe20000400000 */
[----:B------:R-:W-:-:S04]  /*1d320*/  FMUL R10, R16, R2 ;  /* 0x00000002100a7220 */ /* 0x000fc80000400000 */
[----:B------:R-:W-:Y:S02]  /*1d330*/  F2FP.BF16.F32.PACK_AB R6, RZ, R6 ;  /* 0x00000006ff06723e */ /* 0x000fe400000010ff */
[----:B------:R-:W-:Y:S02]  /*1d340*/  F2FP.BF16.F32.PACK_AB R7, RZ, R7 ;  /* 0x00000007ff07723e */ /* 0x000fe400000010ff */
[----:B------:R-:W-:Y:S02]  /*1d350*/  PRMT R11, R6, 0x7610, R11 ;  /* 0x00007610060b7816 */ /* 0x000fe4000000000b */
[----:B------:R-:W-:Y:S01]  /*1d360*/  F2FP.BF16.F32.PACK_AB R6, RZ, R10 ;  /* 0x0000000aff06723e */ /* 0x000fe200000010ff */
[----:B------:R-:W-:Y:S04]  /*1d370*/  @P4 STG.E.U16 desc[UR36][R8.64+0x22], R7 ;  /* 0x0000220708004986 */ /* 0x000fe8000c101524 */
[----:B------:R-:W-:Y:S04]  /*1d380*/  @P3 STG.E.U16 desc[UR36][R8.64+0x20], R11 ;  /* 0x0000200b08003986 */ /* 0x000fe8000c101524 */
[----:B------:R0:W-:Y:S01]  /*1d390*/  @P2 STG.E.U16 desc[UR36][R4.64+0x20], R6 ;  /* 0x0000200604002986 */ /* 0x0001e2000c101524 */
[----:B------:R-:W-:Y:S01]  /*1d3a0*/  ISETP.GT.AND P2, PT, R0, 0x11, P1 ;  /* 0x000000110000780c */ /* 0x000fe20000f44270 */
[----:B0-----:R-:W-:-:S05]  /*1d3b0*/  FMUL R6, R151, R2 ;  /* 0x0000000297067220 */ /* 0x001fca0000400000 */
[----:B------:R-:W-:Y:S02]  /*1d3c0*/  F2FP.BF16.F32.PACK_AB R6, RZ, R6 ;  /* 0x00000006ff06723e */ /* 0x000fe400000010ff */
[----:B------:R-:W-:-:S05]  /*1d3d0*/  ISETP.GT.AND P3, PT, R0, 0x18, P0 ;  /* 0x000000180000780c */ /* 0x000fca0000764270 */
[----:B------:R0:W-:Y:S01]  /*1d3e0*/  @P2 STG.E.U16 desc[UR36][R4.64+0x22], R6 ;  /* 0x0000220604002986 */ /* 0x0001e2000c101524 */
[C---:B------:R-:W-:Y:S02]  /*1d3f0*/  ISETP.GT.AND P4, PT, R0.reuse, 0x19, P0 ;  /* 0x000000190000780c */ /* 0x040fe40000784270 */
[----:B------:R-:W-:Y:S01]  /*1d400*/  ISETP.GT.AND P2, PT, R0, 0x18, P1 ;  /* 0x000000180000780c */ /* 0x000fe20000f44270 */
[-C--:B------:R-:W-:Y:S01]  /*1d410*/  FMUL R7, R149, R2.reuse ;  /* 0x0000000295077220 */ /* 0x080fe20000400000 */
[-C--:B------:R-:W-:Y:S01]  /*1d420*/  FMUL R10, R148, R2.reuse ;  /* 0x00000002940a7220 */ /* 0x080fe20000400000 */
[----:B0-----:R-:W-:-:S03]  /*1d430*/  FMUL R6, R150, R2 ;  /* 0x0000000296067220 */ /* 0x001fc60000400000 */
[----:B------:R-:W-:Y:S02]  /*1d440*/  F2FP.BF16.F32.PACK_AB R7, RZ, R7 ;  /* 0x00000007ff07723e */ /* 0x000fe400000010ff */
[----:B------:R-:W-:-:S04]  /*1d450*/  F2FP.BF16.F32.PACK_AB R6, RZ, R6 ;  /* 0x00000006ff06723e */ /* 0x000fc800000010ff */
        /* <DEDUP_REMOVED lines=76> */
[C---:B------:R-:W-:Y:S02]  /*1d920*/  ISETP.GT.AND P3, PT, R0.reuse, 0x40, P0 ;  /* 0x000000400000780c */ /* 0x040fe40000764270 */
[----:B------:R-:W-:-:S03]  /*1d930*/  ISETP.GT.AND P4, PT, R0, 0x41, P0 ;  /* 0x000000410000780c */ /* 0x000fc60000784270 */
[----:B------:R0:W-:Y:S01]  /*1d940*/  @P2 STG.E.U16 desc[UR36][R4.64+0x72], R6 ;  /* 0x0000720604002986 */ /* 0x0001e2000c101524 */
[----:B------:R-:W-:Y:S01]  /*1d950*/  ISETP.GT.AND P2, PT, R0, 0x40, P1 ;  /* 0x000000400000780c */ /* 0x000fe20000f44270 */
[-C--:B------:R-:W-:Y:S01]  /*1d960*/  FMUL R10, R130, R2.reuse ;  /* 0x00000002820a7220 */ /* 0x080fe20000400000 */
[----:B------:R-:W-:-:S04]  /*1d970*/  FMUL R7, R129, R2 ;  /* 0x0000000281077220 */ /* 0x000fc80000400000 */
[----:B------:R-:W-:Y:S01]  /*1d980*/  F2FP.BF16.F32.PACK_AB R10, RZ, R10 ;  /* 0x0000000aff0a723e */ /* 0x000fe200000010ff */
[----:B0-----:R-:W-:Y:S01]  /*1d990*/  FMUL R6, R127, R2 ;  /* 0x000000027f067220 */ /* 0x001fe20000400000 */
[----:B------:R-:W-:-:S04]  /*1d9a0*/  F2FP.BF16.F32.PACK_AB R7, RZ, R7 ;  /* 0x00000007ff07723e */ /* 0x000fc800000010ff */
[----:B------:R-:W-:Y:S01]  /*1d9b0*/  F2FP.BF16.F32.PACK_AB R6, RZ, R6 ;  /* 0x00000006ff06723e */ /* 0x000fe200000010ff */
[----:B------:R0:W-:Y:S04]  /*1d9c0*/  @P3 STG.E.U16 desc[UR36][R8.64+0x80], R10 ;  /* 0x0000800a08003986 */ /* 0x0001e8000c101524 */
[----:B------:R1:W-:Y:S01]  /*1d9d0*/  @P4 STG.E.U16 desc[UR36][R8.64+0x82], R7 ;  /* 0x0000820708004986 */ /* 0x0003e2000c101524 */
[----:B------:R-:W-:-:S03]  /*1d9e0*/  ISETP.GT.AND P4, PT, R0, 0x48, P0 ;  /* 0x000000480000780c */ /* 0x000fc60000784270 */
[----:B------:R2:W-:Y:S01]  /*1d9f0*/  @P2 STG.E.U16 desc[UR36][R4.64+0x80], R6 ;  /* 0x0000800604002986 */ /* 0x0005e2000c101524 */
[C---:B------:R-:W-:Y:S01]  /*1da00*/  ISETP.GT.AND P2, PT, R0.reuse, 0x41, P1 ;  /* 0x000000410000780c */ /* 0x040fe20000f44270 */
[-C--:B0-----:R-:W-:Y:S01]  /*1da10*/  FMUL R10, R235, R2.reuse ;  /* 0x00000002eb0a7220 */ /* 0x081fe20000400000 */
[----:B------:R-:W-:Y:S01]  /*1da20*/  ISETP.GT.AND P3, PT, R0, 0x48, P1 ;  /* 0x000000480000780c */ /* 0x000fe20000f64270 */
[----:B-1----:R-:W-:-:S03]  /*1da30*/  FMUL R7, R234, R2 ;  /* 0x00000002ea077220 */ /* 0x002fc60000400000 */
[----:B------:R-:W-:Y:S01]  /*1da40*/  F2FP.BF16.F32.PACK_AB R10, RZ, R10 ;  /* 0x0000000aff0a723e */ /* 0x000fe200000010ff */
[-C--:B------:R-:W-:Y:S01]  /*1da50*/  FMUL R11, R232, R2.reuse ;  /* 0x00000002e80b7220 */ /* 0x080fe20000400000 */
[-C--:B--2---:R-:W-:Y:S02]  /*1da60*/  FMUL R6, R233, R2.reuse ;  /* 0x00000002e9067220 */ /* 0x084fe40000400000 */
[----:B------:R-:W-:Y:S01]  /*1da70*/  PRMT R230, R10, 0x7610, R230 ;  /* 0x000076100ae67816 */ /* 0x000fe200000000e6 */
[-C--:B------:R-:W-:Y:S01]  /*1da80*/  FMUL R13, R231, R2.reuse ;  /* 0x00000002e70d7220 */ /* 0x080fe20000400000 */
[----:B------:R-:W-:Y:S01]  /*1da90*/  F2FP.BF16.F32.PACK_AB R7, RZ, R7 ;  /* 0x00000007ff07723e */ /* 0x000fe200000010ff */
[----:B------:R-:W-:Y:S01]  /*1daa0*/  FMUL R155, R155, R2 ;  /* 0x000000029b9b7220 */ /* 0x000fe20000400000 */
[----:B------:R-:W-:Y:S01]  /*1dab0*/  F2FP.BF16.F32.PACK_AB R6, RZ, R6 ;  /* 0x00000006ff06723e */ /* 0x000fe200000010ff */
[----:B------:R-:W-:Y:S01]  /*1dac0*/  @P2 STG.E.U16 desc[UR36][R4.64+0x82], R230 ;  /* 0x000082e604002986 */ /* 0x000fe2000c101524 */
[----:B------:R-:W-:-:S02]  /*1dad0*/  F2FP.BF16.F32.PACK_AB R10, RZ, R11 ;  /* 0x0000000bff0a723e */ /* 0x000fc400000010ff */
[C---:B------:R-:W-:Y:S01]  /*1dae0*/  ISETP.GT.AND P2, PT, R0.reuse, 0x49, P1 ;  /* 0x000000490000780c */ /* 0x040fe20000f44270 */
[----:B------:R0:W-:Y:S01]  /*1daf0*/  @P4 STG.E.U16 desc[UR36][R8.64+0x90], R7 ;  /* 0x0000900708004986 */ /* 0x0001e2000c101524 */
[----:B------:R-:W-:-:S03]  /*1db00*/  ISETP.GT.AND P4, PT, R0, 0x50, P0 ;  /* 0x000000500000780c */ /* 0x000fc60000784270 */
[----:B------:R-:W-:Y:S01]  /*1db10*/  @P5 STG.E.U16 desc[UR36][R8.64+0x92], R6 ;  /* 0x0000920608005986 */ /* 0x000fe2000c101524 */
[----:B------:R-:W-:-:S03]  /*1db20*/  ISETP.GT.AND P5, PT, R0, 0x51, P0 ;  /* 0x000000510000780c */ /* 0x000fc600007a4270 */
[----:B------:R1:W-:Y:S01]  /*1db30*/  @P3 STG.E.U16 desc[UR36][R4.64+0x90], R10 ;  /* 0x0000900a04003986 */ /* 0x0003e2000c101524 */
[----:B------:R-:W-:Y:S02]  /*1db40*/  ISETP.GT.AND P3, PT, R0, 0x50, P1 ;  /* 0x000000500000780c */ /* 0x000fe40000f64270 */
[----:B0-----:R-:W-:Y:S01]  /*1db50*/  F2FP.BF16.F32.PACK_AB R7, RZ, R14 ;  /* 0x0000000eff07723e */ /* 0x001fe200000010ff */
[-C--:B------:R-:W-:Y:S01]  /*1db60*/  FMUL R154, R154, R2.reuse ;  /* 0x000000029a9a7220 */ /* 0x080fe20000400000 */
[-C--:B------:R-:W-:Y:S01]  /*1db70*/  FMUL R153, R153, R2.reuse ;  /* 0x0000000299997220 */ /* 0x080fe20000400000 */
[-C--:B------:R-:W-:Y:S01]  /*1db80*/  FMUL R160, R160, R2.reuse ;  /* 0x00000002a0a07220 */ /* 0x080fe20000400000 */
[-C--:B------:R-:W-:Y:S01]  /*1db90*/  FMUL R159, R159, R2.reuse ;  /* 0x000000029f9f7220 */ /* 0x080fe20000400000 */
[-C--:B------:R-:W-:Y:S01]  /*1dba0*/  FMUL R158, R158, R2.reuse ;  /* 0x000000029e9e7220 */ /* 0x080fe20000400000 */
[-C--:B------:R-:W-:Y:S01]  /*1dbb0*/  FMUL R157, R157, R2.reuse ;  /* 0x000000029d9d7220 */ /* 0x080fe20000400000 */
[-C--:B------:R-:W-:Y:S01]  /*1dbc0*/  FMUL R164, R164, R2.reuse ;  /* 0x00000002a4a47220 */ /* 0x080fe20000400000 */
[----:B-1----:R-:W-:Y:S01]  /*1dbd0*/  F2FP.BF16.F32.PACK_AB R10, RZ, R15 ;  /* 0x0000000fff0a723e */ /* 0x002fe200000010ff */
[-C--:B------:R-:W-:Y:S01]  /*1dbe0*/  FMUL R163, R163, R2.reuse ;  /* 0x00000002a3a37220 */ /* 0x080fe20000400000 */
[-C--:B------:R-:W-:Y:S01]  /*1dbf0*/  FMUL R162, R162, R2.reuse ;  /* 0x00000002a2a27220 */ /* 0x080fe20000400000 */
[-C--:B------:R-:W-:Y:S01]  /*1dc00*/  FMUL R161, R161, R2.reuse ;  /* 0x00000002a1a17220 */ /* 0x080fe20000400000 */
[----:B------:R-:W-:Y:S01]  /*1dc10*/  PRMT R11, R10, 0x7610, R11 ;  /* 0x000076100a0b7816 */ /* 0x000fe2000000000b */
[-C--:B------:R-:W-:Y:S01]  /*1dc20*/  FMUL R168, R168, R2.reuse ;  /* 0x00000002a8a87220 */ /* 0x080fe20000400000 */
[----:B------:R-:W-:Y:S01]  /*1dc30*/  F2FP.BF16.F32.PACK_AB R6, RZ, R13 ;  /* 0x0000000dff06723e */ /* 0x000fe200000010ff */
[----:B------:R-:W-:Y:S01]  /*1dc40*/  FMUL R167, R167, R2 ;  /* 0x00000002a7a77220 */ /* 0x000fe20000400000 */
[----:B------:R-:W-:Y:S01]  /*1dc50*/  F2FP.BF16.F32.PACK_AB R10, RZ, R12 ;  /* 0x0000000cff0a723e */ /* 0x000fe200000010ff */
[----:B------:R-:W-:Y:S01]  /*1dc60*/  @P2 STG.E.U16 desc[UR36][R4.64+0x92], R11 ;  /* 0x0000920b04002986 */ /* 0x000fe2000c101524 */
[----:B------:R-:W-:-:S03]  /*1dc70*/  ISETP.GT.AND P2, PT, R0, 0x51, P1 ;  /* 0x000000510000780c */ /* 0x000fc60000f44270 */
        /* <DEDUP_REMOVED lines=13> */
[----:B------:R-:W-:Y:S01]  /*1dd50*/  FMUL R176, R176, R2 ;  /* 0x00000002b0b07220 */ /* 0x000fe20000400000 */
[----:B-1----:R-:W-:Y:S01]  /*1dd60*/  F2FP.BF16.F32.PACK_AB R10, RZ, R20 ;  /* 0x00000014ff0a723e */ /* 0x002fe200000010ff */
[-C--:B------:R-:W-:Y:S01]  /*1dd70*/  FMUL R175, R175, R2.reuse ;  /* 0x00000002afaf7220 */ /* 0x080fe20000400000 */
[-C--:B------:R-:W-:Y:S01]  /*1dd80*/  FMUL R174, R174, R2.reuse ;  /* 0x00000002aeae7220 */ /* 0x080fe20000400000 */
[-C--:B------:R-:W-:Y:S01]  /*1dd90*/  FMUL R173, R173, R2.reuse ;  /* 0x00000002adad7220 */ /* 0x080fe20000400000 */
[----:B------:R-:W-:Y:S01]  /*1dda0*/  PRMT R11, R10, 0x7610, R11 ;  /* 0x000076100a0b7816 */ /* 0x000fe2000000000b */
[----:B------:R-:W-:Y:S01]  /*1ddb0*/  FMUL R180, R180, R2 ;  /* 0x00000002b4b47220 */ /* 0x000fe20000400000 */
        /* <DEDUP_REMOVED lines=42> */
[----:B------:R-:W-:Y:S01]  /*1e060*/  FMUL R193, R193, R2 ;  /* 0x00000002c1c17220 */ /* 0x000fe20000400000 */
[----:B------:R-:W2:Y:S01]  /*1e070*/  LDL.LU R232, [R1+0x37c] ;  /* 0x00037c0001e87983 */ /* 0x000ea20000300800 */
[----:B-1----:R-:W-:-:S02]  /*1e080*/  F2FP.BF16.F32.PACK_AB R10, RZ, R156 ;  /* 0x0000009cff0a723e */ /* 0x002fc400000010ff */
[----:B------:R-:W-:Y:S01]  /*1e090*/  F2FP.BF16.F32.PACK_AB R6, RZ, R154 ;  /* 0x0000009aff06723e */ /* 0x000fe200000010ff */
[----:B------:R-:W3:Y:S01]  /*1e0a0*/  LDL.LU R231, [R1+0x380] ;  /* 0x0003800001e77983 */ /* 0x000ee20000300800 */
[----:B------:R-:W-:Y:S02]  /*1e0b0*/  PRMT R11, R10, 0x7610, R11 ;  /* 0x000076100a0b7816 */ /* 0x000fe4000000000b */
[----:B------:R-:W-:Y:S01]  /*1e0c0*/  F2FP.BF16.F32.PACK_AB R10, RZ, R153 ;  /* 0x00000099ff0a723e */ /* 0x000fe200000010ff */
[----:B------:R-:W4:Y:S04]  /*1e0d0*/  LDL.LU R127, [R1+0x38c] ;  /* 0x00038c00017f7983 */ /* 0x000f280000300800 */
[----:B------:R-:W-:Y:S01]  /*1e0e0*/  @P2 STG.E.U16 desc[UR36][R4.64+0xc2], R11 ;  /* 0x0000c20b04002986 */ /* 0x000fe2000c101524 */
[----:B------:R-:W-:-:S03]  /*1e0f0*/  ISETP.GT.AND P2, PT, R0, 0x69, P1 ;  /* 0x000000690000780c */ /* 0x000fc60000f44270 */
[----:B------:R0:W-:Y:S01]  /*1e100*/  @P4 STG.E.U16 desc[UR36][R8.64+0xd0], R7 ;  /* 0x0000d00708004986 */ /* 0x0001e2000c101524 */
[----:B------:R-:W-:-:S03]  /*1e110*/  ISETP.GT.AND P4, PT, R0, 0x70, P0 ;  /* 0x000000700000780c */ /* 0x000fc60000784270 */
[----:B------:R1:W-:Y:S01]  /*1e120*/  @P5 STG.E.U16 desc[UR36][R8.64+0xd2], R6 ;  /* 0x0000d20608005986 */ /* 0x0003e2000c101524 */
[----:B------:R-:W-:-:S03]  /*1e130*/  ISETP.GT.AND P5, PT, R0, 0x71, P0 ;  /* 0x000000710000780c */ /* 0x000fc600007a4270 */
[----:B------:R1:W-:Y:S01]  /*1e140*/  @P3 STG.E.U16 desc[UR36][R4.64+0xd0], R10 ;  /* 0x0000d00a04003986 */ /* 0x0003e2000c101524 */
[----:B------:R-:W-:Y:S02]  /*1e150*/  ISETP.GT.AND P3, PT, R0, 0x70, P1 ;  /* 0x000000700000780c */ /* 0x000fe40000f64270 */
[----:B0-----:R-:W-:Y:S01]  /*1e160*/  F2FP.BF16.F32.PACK_AB R7, RZ, R159 ;  /* 0x0000009fff07723e */ /* 0x001fe200000010ff */
[----:B------:R-:W-:Y:S01]  /*1e170*/  FMUL R200, R200, R2 ;  /* 0x00000002c8c87220 */ /* 0x000fe20000400000 */
[----:B------:R-:W4:Y:S01]  /*1e180*/  LDL.LU R235, [R1+0x390] ;  /* 0x0003900001eb7983 */ /* 0x000f220000300800 */
[----:B-1----:R-:W-:-:S03]  /*1e190*/  F2FP.BF16.F32.PACK_AB R6, RZ, R158 ;  /* 0x0000009eff06723e */ /* 0x002fc600000010ff */
[----:B------:R-:W4:Y:S01]  /*1e1a0*/  LDL.LU R234, [R1+0x394] ;  /* 0x0003940001ea7983 */ /* 0x000f220000300800 */
[----:B------:R-:W-:-:S03]  /*1e1b0*/  F2FP.BF16.F32.PACK_AB R10, RZ, R160 ;  /* 0x000000a0ff0a723e */ /* 0x000fc600000010ff */
[----:B------:R-:W4:Y:S01]  /*1e1c0*/  LDL.LU R233, [R1+0x398] ;  /* 0x0003980001e97983 */ /* 0x000f220000300800 */
        /* <DEDUP_REMOVED lines=12> */
[----:B------:R-:W4:Y:S01]  /*1e290*/  LDL.LU R130, [R1+0x3a0] ;  /* 0x0003a00001827983 */ /* 0x000f220000300800 */
[----:B-1----:R-:W-:Y:S01]  /*1e2a0*/  F2FP.BF16.F32.PACK_AB R6, RZ, R162 ;  /* 0x000000a2ff06723e */ /* 0x002fe200000010ff */
[----:B------:R-:W-:Y:S02]  /*1e2b0*/  FMUL R199, R199, R2 ;  /* 0x00000002c7c77220 */ /* 0x000fe40000400000 */
[----:B------:R-:W4:Y:S01]  /*1e2c0*/  LDL.LU R131, [R1+0x3a4] ;  /* 0x0003a40001837983 */ /* 0x000f220000300800 */
[----:B------:R-:W-:Y:S01]  /*1e2d0*/  F2FP.BF16.F32.PACK_AB R10, RZ, R164 ;  /* 0x000000a4ff0a723e */ /* 0x000fe200000010ff */
[----:B------:R-:W-:-:S02]  /*1e2e0*/  FMUL R198, R198, R2 ;  /* 0x00000002c6c67220 */ /* 0x000fc40000400000 */
        /* <DEDUP_REMOVED lines=32> */
[----:B-1----:R-:W-:-:S03]  /*1e4f0*/  F2FP.BF16.F32.PACK_AB R6, RZ, R170 ;  /* 0x000000aaff06723e */ /* 0x002fc600000010ff */
[----:B------:R-:W4:Y:S01]  /*1e500*/  LDL.LU R139, [R1+0x3c8] ;  /* 0x0003c800018b7983 */ /* 0x000f220000300800 */
[----:B------:R-:W-:Y:S01]  /*1e510*/  F2FP.BF16.F32.PACK_AB R10, RZ, R172 ;  /* 0x000000acff0a723e */ /* 0x000fe200000010ff */
[----:B------:R-:W-:Y:S02]  /*1e520*/  FMUL R204, R204, R2 ;  /* 0x00000002cccc7220 */ /* 0x000fe40000400000 */
        /* <DEDUP_REMOVED lines=16> */
[----:B------:R-:W-:-:S03]  /*1e630*/  F2FP.BF16.F32.PACK_AB R10, RZ, R176 ;  /* 0x000000b0ff0a723e */ /* 0x000fc600000010ff */
[----:B------:R-:W4:Y:S01]  /*1e640*/  LDL.LU R144, [R1+0x3dc] ;  /* 0x0003dc0001907983 */ /* 0x000f220000300800 */
[----:B------:R-:W-:Y:S01]  /*1e650*/  PRMT R11, R10, 0x7610, R11 ;  /* 0x000076100a0b7816 */ /* 0x000fe2000000000b */
[----:B------:R-:W-:Y:S01]  /*1e660*/  FMUL R203, R203, R2 ;  /* 0x00000002cbcb7220 */ /* 0x000fe20000400000 */
        /* <DEDUP_REMOVED lines=35> */
[----:B------:R-:W-:-:S03]  /*1e8a0*/  PRMT R11, R10, 0x7610, R11 ;  /* 0x000076100a0b7816 */ /* 0x000fc6000000000b */
[----:B------:R-:W4:Y:S01]  /*1e8b0*/  LDL.LU R230, [R1+0x384] ;  /* 0x0003840001e67983 */ /* 0x000f220000300800 */
[----:B------:R-:W-:-:S03]  /*1e8c0*/  F2FP.BF16.F32.PACK_AB R10, RZ, R181 ;  /* 0x000000b5ff0a723e */ /* 0x000fc600000010ff */
        /* <DEDUP_REMOVED lines=10> */
[----:B------:R-:W2:Y:S01]  /*1e970*/  LDL.LU R15, [R1+0x220] ;  /* 0x00022000010f7983 */ /* 0x000ea20000300800 */
[----:B-1----:R-:W-:-:S03]  /*1e980*/  F2FP.BF16.F32.PACK_AB R6, RZ, R186 ;  /* 0x000000baff06723e */ /* 0x002fc600000010ff */
[----:B------:R-:W3:Y:S01]  /*1e990*/  LDL.LU R14, [R1+0x224] ;  /* 0x00022400010e7983 */ /* 0x000ee20000300800 */
        /* <DEDUP_REMOVED lines=101> */
[----:B------:R-:W-:Y:S01]  /*1eff0*/  @P5 STG.E.U16 desc[UR36][R8.64+0x1a2], R6 ;  /* 0x0001a20608005986 */ /* 0x000fe2000c101524 */
[----:B------:R-:W-:-:S03]  /*1f000*/  ISETP.GT.AND P5, PT, R0, 0xd9, P0 ;  /* 0x000000d90000780c */ /* 0x000fc600007a4270 */
[----:B------:R1:W-:Y:S01]  /*1f010*/  @P3 STG.E.U16 desc[UR36][R4.64+0x1a0], R10 ;  /* 0x0001a00a04003986 */ /* 0x0003e2000c101524 */
[----:B------:R-:W-:-:S03]  /*1f020*/  ISETP.GT.AND P3, PT, R0, 0xd8, P1 ;  /* 0x000000d80000780c */ /* 0x000fc60000f64270 */
[----:B------:R-:W4:Y:S01]  /*1f030*/  LDL.LU R166, [R1+0x284] ;  /* 0x0002840001a67983 */ /* 0x000f220000300800 */
[----:B0-----:R-:W-:-:S03]  /*1f040*/  F2FP.BF16.F32.PACK_AB R7, RZ, R211 ;  /* 0x000000d3ff07723e */ /* 0x001fc600000010ff */
[----:B------:R-:W4:Y:S01]  /*1f050*/  LDL.LU R165, [R1+0x288] ;  /* 0x0002880001a57983 */ /* 0x000f220000300800 */
[----:B-1----:R-:W-:-:S03]  /*1f060*/  F2FP.BF16.F32.PACK_AB R10, RZ, R212 ;  /* 0x000000d4ff0a723e */ /* 0x002fc600000010ff */
[----:B------:R-:W4:Y:S01]  /*1f070*/  LDL.LU R172, [R1+0x28c] ;  /* 0x00028c0001ac7983 */ /* 0x000f220000300800 */
[----:B------:R-:W-:-:S03]  /*1f080*/  PRMT R11, R10, 0x7610, R11 ;  /* 0x000076100a0b7816 */ /* 0x000fc6000000000b */
[----:B------:R-:W4:Y:S01]  /*1f090*/  LDL.LU R171, [R1+0x290] ;  /* 0x0002900001ab7983 */ /* 0x000f220000300800 */
[----:B------:R-:W-:Y:S01]  /*1f0a0*/  F2FP.BF16.F32.PACK_AB R6, RZ, R210 ;  /* 0x000000d2ff06723e */ /* 0x000fe200000010ff */
[----:B------:R-:W-:Y:S01]  /*1f0b0*/  FMUL R216, R216, R2 ;  /* 0x00000002d8d87220 */ /* 0x000fe20000400000 */
[----:B------:R-:W-:Y:S01]  /*1f0c0*/  F2FP.BF16.F32.PACK_AB R10, RZ, R209 ;  /* 0x000000d1ff0a723e */ /* 0x000fe200000010ff */
[----:B------:R-:W4:Y:S04]  /*1f0d0*/  LDL.LU R170, [R1+0x294] ;  /* 0x0002940001aa7983 */ /* 0x000f280000300800 */
[----:B------:R-:W-:Y:S01]  /*1f0e0*/  @P2 STG.E.U16 desc[UR36][R4.64+0x1a2], R11 ;  /* 0x0001a20b04002986 */ /* 0x000fe2000c101524 */
[----:B------:R-:W-:-:S03]  /*1f0f0*/  ISETP.GT.AND P2, PT, R0, 0xd9, P1 ;  /* 0x000000d90000780c */ /* 0x000fc60000f44270 */
[----:B------:R-:W4:Y:S04]  /*1f100*/  LDL.LU R169, [R1+0x298] ;  /* 0x0002980001a97983 */ /* 0x000f280000300800 */
[----:B------:R-:W-:Y:S01]  /*1f110*/  @P4 STG.E.U16 desc[UR36][R8.64+0x1b0], R7 ;  /* 0x0001b00708004986 */ /* 0x000fe2000c101524 */
[----:B------:R-:W-:-:S03]  /*1f120*/  ISETP.GT.AND P4, PT, R0, 0xe0, P0 ;  /* 0x000000e00000780c */ /* 0x000fc60000784270 */
[----:B------:R-:W4:Y:S01]  /*1f130*/  LDL.LU R176, [R1+0x29c] ;  /* 0x00029c0001b07983 */ /* 0x000f220000300800 */
[----:B------:R-:W-:-:S03]  /*1f140*/  FMUL R215, R215, R2 ;  /* 0x00000002d7d77220 */ /* 0x000fc60000400000 */
[----:B------:R-:W4:Y:S04]  /*1f150*/  LDL.LU R175, [R1+0x2a0] ;  /* 0x0002a00001af7983 */ /* 0x000f280000300800 */
[----:B------:R-:W-:Y:S01]  /*1f160*/  @P5 STG.E.U16 desc[UR36][R8.64+0x1b2], R6 ;  /* 0x0001b20608005986 */ /* 0x000fe2000c101524 */
[----:B------:R-:W-:-:S03]  /*1f170*/  ISETP.GT.AND P5, PT, R0, 0xe1, P0 ;  /* 0x000000e10000780c */ /* 0x000fc600007a4270 */
[----:B------:R-:W4:Y:S01]  /*1f180*/  LDL.LU R174, [R1+0x2a4] ;  /* 0x0002a40001ae7983 */ /* 0x000f220000300800 */
[----:B------:R-:W-:-:S03]  /*1f190*/  FMUL R214, R214, R2 ;  /* 0x00000002d6d67220 */ /* 0x000fc60000400000 */
[----:B------:R0:W-:Y:S01]  /*1f1a0*/  @P3 STG.E.U16 desc[UR36][R4.64+0x1b0], R10 ;  /* 0x0001b00a04003986 */ /* 0x0001e2000c101524 */
[----:B------:R-:W-:-:S03]  /*1f1b0*/  ISETP.GT.AND P3, PT, R0, 0xe0, P1 ;  /* 0x000000e00000780c */ /* 0x000fc60000f64270 */
[----:B------:R-:W4:Y:S01]  /*1f1c0*/  LDL.LU R173, [R1+0x2a8] ;  /* 0x0002a80001ad7983 */ /* 0x000f220000300800 */
[----:B------:R-:W-:-:S03]  /*1f1d0*/  FMUL R213, R213, R2 ;  /* 0x00000002d5d57220 */ /* 0x000fc60000400000 */
[----:B------:R-:W4:Y:S01]  /*1f1e0*/  LDL.LU R180, [R1+0x2ac] ;  /* 0x0002ac0001b47983 */ /* 0x000f220000300800 */
[----:B0-----:R-:W-:-:S03]  /*1f1f0*/  F2FP.BF16.F32.PACK_AB R10, RZ, R216 ;  /* 0x000000d8ff0a723e */ /* 0x001fc600000010ff */
[----:B------:R-:W4:Y:S01]  /*1f200*/  LDL.LU R179, [R1+0x2b0] ;  /* 0x0002b00001b37983 */ /* 0x000f220000300800 */
[----:B------:R-:W-:Y:S02]  /*1f210*/  F2FP.BF16.F32.PACK_AB R7, RZ, R215 ;  /* 0x000000d7ff07723e */ /* 0x000fe400000010ff */
[----:B------:R-:W-:Y:S01]  /*1f220*/  PRMT R11, R10, 0x7610, R11 ;  /* 0x000076100a0b7816 */ /* 0x000fe2000000000b */
[----:B------:R-:W4:Y:S01]  /*1f230*/  LDL.LU R178, [R1+0x2b4] ;  /* 0x0002b40001b27983 */ /* 0x000f220000300800 */
[----:B------:R-:W-:-:S03]  /*1f240*/  F2FP.BF16.F32.PACK_AB R6, RZ, R214 ;  /* 0x000000d6ff06723e */ /* 0x000fc600000010ff */
[----:B------:R-:W4:Y:S01]  /*1f250*/  LDL.LU R177, [R1+0x2b8] ;  /* 0x0002b80001b17983 */ /* 0x000f220000300800 */
[----:B------:R-:W-:-:S03]  /*1f260*/  F2FP.BF16.F32.PACK_AB R10, RZ, R213 ;  /* 0x000000d5ff0a723e */ /* 0x000fc600000010ff */
[----:B------:R-:W4:Y:S01]  /*1f270*/  LDL.LU R184, [R1+0x2bc] ;  /* 0x0002bc0001b87983 */ /* 0x000f220000300800 */
[----:B------:R-:W-:-:S03]  /*1f280*/  FMUL R220, R220, R2 ;  /* 0x00000002dcdc7220 */ /* 0x000fc60000400000 */
[----:B------:R-:W4:Y:S04]  /*1f290*/  LDL.LU R183, [R1+0x2c0] ;  /* 0x0002c00001b77983 */ /* 0x000f280000300800 */
[----:B------:R-:W4:Y:S04]  /*1f2a0*/  LDL.LU R182, [R1+0x2c4] ;  /* 0x0002c40001b67983 */ /* 0x000f280000300800 */
[----:B------:R-:W4:Y:S04]  /*1f2b0*/  LDL.LU R181, [R1+0x2c8] ;  /* 0x0002c80001b57983 */ /* 0x000f280000300800 */
        /* <DEDUP_REMOVED lines=42> */
[----:B------:R-:W4:Y:S04]  /*1f560*/  LDL.LU R202, [R1+0x314] ;  /* 0x0003140001ca7983 */ /* 0x000f280000300800 */
[----:B------:R0:W-:Y:S04]  /*1f570*/  @P3 STG.E.U16 desc[UR36][R4.64+0x1d0], R10 ;  /* 0x0001d00a04003986 */ /* 0x0001e8000c101524 */
[----:B------:R-:W4:Y:S04]  /*1f580*/  LDL.LU R201, [R1+0x318] ;  /* 0x0003180001c97983 */ /* 0x000f280000300800 */
[----:B------:R-:W4:Y:S01]  /*1f590*/  LDL.LU R208, [R1+0x31c] ;  /* 0x00031c0001d07983 */ /* 0x000f220000300800 */
[----:B0-----:R-:W-:-:S03]  /*1f5a0*/  F2FP.BF16.F32.PACK_AB R10, RZ, R224 ;  /* 0x000000e0ff0a723e */ /* 0x001fc600000010ff */
[----:B------:R-:W4:Y:S01]  /*1f5b0*/  LDL.LU R207, [R1+0x320] ;  /* 0x0003200001cf7983 */ /* 0x000f220000300800 */
[-C--:B------:R-:W-:Y:S01]  /*1f5c0*/  FMUL R222, R222, R2.reuse ;  /* 0x00000002dede7220 */ /* 0x080fe20000400000 */
[----:B------:R-:W-:Y:S02]  /*1f5d0*/  ISETP.GT.AND P3, PT, R0, 0xf0, P1 ;  /* 0x000000f00000780c */ /* 0x000fe40000f64270 */
[----:B------:R-:W4:Y:S01]  /*1f5e0*/  LDL.LU R206, [R1+0x324] ;  /* 0x0003240001ce7983 */ /* 0x000f220000300800 */
[----:B------:R-:W-:Y:S02]  /*1f5f0*/  PRMT R11, R10, 0x7610, R11 ;  /* 0x000076100a0b7816 */ /* 0x000fe4000000000b */
[----:B------:R-:W-:Y:S01]  /*1f600*/  F2FP.BF16.F32.PACK_AB R7, RZ, R223 ;  /* 0x000000dfff07723e */ /* 0x000fe200000010ff */
[----:B------:R-:W4:Y:S01]  /*1f610*/  LDL.LU R205, [R1+0x328] ;  /* 0x0003280001cd7983 */ /* 0x000f220000300800 */
[----:B------:R-:W-:-:S03]  /*1f620*/  FMUL R221, R221, R2 ;  /* 0x00000002dddd7220 */ /* 0x000fc60000400000 */
[----:B------:R-:W4:Y:S04]  /*1f630*/  LDL.LU R212, [R1+0x32c] ;  /* 0x00032c0001d47983 */ /* 0x000f280000300800 */
[----:B------:R-:W4:Y:S01]  /*1f640*/  LDL.LU R211, [R1+0x330] ;  /* 0x0003300001d37983 */ /* 0x000f220000300800 */
[----:B------:R-:W-:-:S03]  /*1f650*/  FMUL R227, R227, R2 ;  /* 0x00000002e3e37220 */ /* 0x000fc60000400000 */
[----:B------:R-:W4:Y:S01]  /*1f660*/  LDL.LU R210, [R1+0x334] ;  /* 0x0003340001d27983 */ /* 0x000f220000300800 */
[----:B------:R-:W-:-:S03]  /*1f670*/  F2FP.BF16.F32.PACK_AB R6, RZ, R222 ;  /* 0x000000deff06723e */ /* 0x000fc600000010ff */
[----:B------:R-:W4:Y:S01]  /*1f680*/  LDL.LU R209, [R1+0x338] ;  /* 0x0003380001d17983 */ /* 0x000f220000300800 */
[----:B------:R-:W-:-:S03]  /*1f690*/  FMUL R226, R226, R2 ;  /* 0x00000002e2e27220 */ /* 0x000fc60000400000 */
[----:B------:R-:W4:Y:S04]  /*1f6a0*/  LDL.LU R216, [R1+0x33c] ;  /* 0x00033c0001d87983 */ /* 0x000f280000300800 */
[----:B------:R-:W-:Y:S01]  /*1f6b0*/  @P2 STG.E.U16 desc[UR36][R4.64+0x1d2], R11 ;  /* 0x0001d20b04002986 */ /* 0x000fe2000c101524 */
[----:B------:R-:W-:-:S03]  /*1f6c0*/  ISETP.GT.AND P2, PT, R0, 0xf1, P1 ;  /* 0x000000f10000780c */ /* 0x000fc60000f44270 */
[----:B------:R-:W4:Y:S01]  /*1f6d0*/  LDL.LU R215, [R1+0x340] ;  /* 0x0003400001d77983 */ /* 0x000f220000300800 */
[----:B------:R-:W-:-:S03]  /*1f6e0*/  F2FP.BF16.F32.PACK_AB R10, RZ, R221 ;  /* 0x000000ddff0a723e */ /* 0x000fc600000010ff */
[----:B------:R0:W-:Y:S01]  /*1f6f0*/  @P4 STG.E.U16 desc[UR36][R8.64+0x1e0], R7 ;  /* 0x0001e00708004986 */ /* 0x0001e2000c101524 */
[C---:B------:R-:W-:Y:S02]  /*1f700*/  ISETP.GT.AND P4, PT, R0.reuse, 0xf8, P0 ;  /* 0x000000f80000780c */ /* 0x040fe40000784270 */
[----:B------:R-:W-:Y:S01]  /*1f710*/  ISETP.GT.AND P0, PT, R0, 0xf9, P0 ;  /* 0x000000f90000780c */ /* 0x000fe20000704270 */
[----:B------:R-:W4:Y:S01]  /*1f720*/  LDL.LU R214, [R1+0x344] ;  /* 0x0003440001d67983 */ /* 0x000f220000300800 */
[----:B------:R-:W-:-:S03]  /*1f730*/  FMUL R228, R228, R2 ;  /* 0x00000002e4e47220 */ /* 0x000fc60000400000 */
[----:B------:R-:W4:Y:S01]  /*1f740*/  LDL.LU R213, [R1+0x348] ;  /* 0x0003480001d57983 */ /* 0x000f220000300800 */
[----:B------:R-:W-:-:S03]  /*1f750*/  FMUL R229, R229, R2 ;  /* 0x00000002e5e57220 */ /* 0x000fc60000400000 */
[----:B------:R-:W4:Y:S01]  /*1f760*/  LDL.LU R220, [R1+0x34c] ;  /* 0x00034c0001dc7983 */ /* 0x000f220000300800 */
[----:B0-----:R-:W-:-:S03]  /*1f770*/  F2FP.BF16.F32.PACK_AB R7, RZ, R227 ;  /* 0x000000e3ff07723e */ /* 0x001fc600000010ff */
[----:B------:R-:W4:Y:S01]  /*1f780*/  LDL.LU R219, [R1+0x350] ;  /* 0x0003500001db7983 */ /* 0x000f220000300800 */
[----:B------:R-:W-:-:S03]  /*1f790*/  FMUL R225, R225, R2 ;  /* 0x00000002e1e17220 */ /* 0x000fc60000400000 */
[----:B------:R-:W4:Y:S04]  /*1f7a0*/  LDL.LU R218, [R1+0x354] ;  /* 0x0003540001da7983 */ /* 0x000f280000300800 */
[----:B------:R0:W-:Y:S01]  /*1f7b0*/  @P5 STG.E.U16 desc[UR36][R8.64+0x1e2], R6 ;  /* 0x0001e20608005986 */ /* 0x0001e2000c101524 */
[----:B------:R-:W-:-:S03]  /*1f7c0*/  PRMT R12, R7, 0x7610, R12 ;  /* 0x00007610070c7816 */ /* 0x000fc6000000000c */
[----:B------:R-:W4:Y:S04]  /*1f7d0*/  LDL.LU R217, [R1+0x358] ;  /* 0x0003580001d97983 */ /* 0x000f280000300800 */
[----:B------:R-:W4:Y:S01]  /*1f7e0*/  LDL.LU R224, [R1+0x35c] ;  /* 0x00035c0001e07983 */ /* 0x000f220000300800 */
[----:B0-----:R-:W-:-:S03]  /*1f7f0*/  F2FP.BF16.F32.PACK_AB R6, RZ, R226 ;  /* 0x000000e2ff06723e */ /* 0x001fc600000010ff */
[----:B------:R-:W4:Y:S04]  /*1f800*/  LDL.LU R223, [R1+0x360] ;  /* 0x0003600001df7983 */ /* 0x000f280000300800 */
[----:B------:R0:W-:Y:S01]  /*1f810*/  @P3 STG.E.U16 desc[UR36][R4.64+0x1e0], R10 ;  /* 0x0001e00a04003986 */ /* 0x0001e2000c101524 */
[----:B------:R-:W-:-:S03]  /*1f820*/  PRMT R7, R6, 0x7610, R7 ;  /* 0x0000761006077816 */ /* 0x000fc60000000007 */
[----:B------:R-:W4:Y:S01]  /*1f830*/  LDL.LU R222, [R1+0x364] ;  /* 0x0003640001de7983 */ /* 0x000f220000300800 */
[----:B------:R-:W-:-:S03]  /*1f840*/  F2FP.BF16.F32.PACK_AB R6, RZ, R229 ;  /* 0x000000e5ff06723e */ /* 0x000fc600000010ff */
[----:B------:R-:W4:Y:S01]  /*1f850*/  LDL.LU R221, [R1+0x368] ;  /* 0x0003680001dd7983 */ /* 0x000f220000300800 */
[----:B0-----:R-:W-:-:S03]  /*1f860*/  F2FP.BF16.F32.PACK_AB R10, RZ, R228 ;  /* 0x000000e4ff0a723e */ /* 0x001fc600000010ff */
[----:B------:R-:W4:Y:S01]  /*1f870*/  LDL.LU R228, [R1+0x36c] ;  /* 0x00036c0001e47983 */ /* 0x000f220000300800 */
[----:B------:R-:W-:-:S03]  /*1f880*/  F2FP.BF16.F32.PACK_AB R11, RZ, R225 ;  /* 0x000000e1ff0b723e */ /* 0x000fc600000010ff */
[----:B------:R-:W4:Y:S01]  /*1f890*/  LDL.LU R227, [R1+0x370] ;  /* 0x0003700001e37983 */ /* 0x000f220000300800 */
[----:B------:R-:W-:-:S03]  /*1f8a0*/  ISETP.GT.AND P3, PT, R0, 0xf8, P1 ;  /* 0x000000f80000780c */ /* 0x000fc60000f64270 */
[----:B------:R-:W4:Y:S01]  /*1f8b0*/  LDL.LU R226, [R1+0x374] ;  /* 0x0003740001e27983 */ /* 0x000f220000300800 */
[----:B------:R-:W-:-:S03]  /*1f8c0*/  ISETP.GT.AND P1, PT, R0, 0xf9, P1 ;  /* 0x000000f90000780c */ /* 0x000fc60000f24270 */
[----:B------:R-:W4:Y:S04]  /*1f8d0*/  LDL.LU R225, [R1+0x378] ;  /* 0x0003780001e17983 */ /* 0x000f280000300800 */
[----:B------:R-:W-:Y:S04]  /*1f8e0*/  @P2 STG.E.U16 desc[UR36][R4.64+0x1e2], R10 ;  /* 0x0001e20a04002986 */ /* 0x000fe8000c101524 */
[----:B------:R-:W4:Y:S04]  /*1f8f0*/  LDL.LU R229, [R1+0x388] ;  /* 0x0003880001e57983 */ /* 0x000f280000300800 */
[----:B------:R0:W-:Y:S04]  /*1f900*/  @P4 STG.E.U16 desc[UR36][R8.64+0x1f0], R12 ;  /* 0x0001f00c08004986 */ /* 0x0001e8000c101524 */
[----:B------:R1:W-:Y:S04]  /*1f910*/  @P0 STG.E.U16 desc[UR36][R8.64+0x1f2], R7 ;  /* 0x0001f20708000986 */ /* 0x0003e8000c101524 */
[----:B0-----:R-:W2:Y:S01]  /*1f920*/  LDL.LU R12, [R1+0x20c] ;  /* 0x00020c00010c7983 */ /* 0x001ea20000300800 */
[----:B-1----:R-:W-:-:S03]  /*1f930*/  PRMT R7, R6, 0x7610, R7 ;  /* 0x0000761006077816 */ /* 0x002fc60000000007 */
[----:B------:R-:W3:Y:S04]  /*1f940*/  LDL.LU R6, [R1+0x200] ;  /* 0x0002000001067983 */ /* 0x000ee80000300800 */
[----:B------:R0:W-:Y:S04]  /*1f950*/  @P3 STG.E.U16 desc[UR36][R4.64+0x1f0], R11 ;  /* 0x0001f00b04003986 */ /* 0x0001e8000c101524 */
[----:B------:R1:W-:Y:S04]  /*1f960*/  @P1 STG.E.U16 desc[UR36][R4.64+0x1f2], R7 ;  /* 0x0001f20704001986 */ /* 0x0003e8000c101524 */
[----:B0-----:R-:W4:Y:S04]  /*1f970*/  LDL.LU R11, [R1+0x208] ;  /* 0x00020800010b7983 */ /* 0x001f280000300800 */
[----:B-1----:R-:W2:Y:S01]  /*1f980*/  LDL.LU R5, [R1+0x204] ;  /* 0x0002040001057983 */ /* 0x002ea20000300800 */
[----:B------:R-:W-:Y:S01]  /*1f990*/  ISETP.GT.AND P0, PT, R3, 0x80, PT ;  /* 0x000000800300780c */ /* 0x000fe20003f04270 */
[----:B------:R-:W-:-:S03]  /*1f9a0*/  USHF.L.U32 UR11, UR6, 0x8, URZ ;  /* 0x00000008060b7899 */ /* 0x000fc6000800063f */
[C---:B------:R-:W-:Y:S01]  /*1f9b0*/  ISETP.GT.AND P4, PT, R0.reuse, RZ, P0 ;  /* 0x000000ff0000720c */ /* 0x040fe20000784270 */
[----:B------:R-:W-:Y:S01]  /*1f9c0*/  USHF.L.U64.HI UR10, UR6, 0x8, UR7 ;  /* 0x00000008060a7899 */ /* 0x000fe20008010207 */
[----:B------:R-:W-:Y:S02]  /*1f9d0*/  ISETP.GT.AND P1, PT, R3, 0x88, PT ;  /* 0x000000880300780c */ /* 0x000fe40003f24270 */
[----:B------:R-:W-:Y:S01]  /*1f9e0*/  ISETP.GT.AND P2, PT, R0, 0x1, P0 ;  /* 0x000000010000780c */ /* 0x000fe20000744270 */
[----:B---3--:R-:W-:-:S05]  /*1f9f0*/  FMUL R6, R6, R2 ;  /* 0x0000000206067220 */ /* 0x008fca0000400000 */
[----:B------:R-:W-:Y:S02]  /*1fa00*/  F2FP.BF16.F32.PACK_AB R4, RZ, R6 ;  /* 0x00000006ff04723e */ /* 0x000fe400000010ff */
[----:B------:R-:W-:Y:S02]  /*1fa10*/  IADD3 R6, P3, R8, UR11, RZ ;  /* 0x0000000b08067c10 */ /* 0x000fe4000ff7e0ff */
[----:B------:R-:W-:Y:S02]  /*1fa20*/  PRMT R10, R4, 0x7610, R10 ;  /* 0x00007610040a7816 */ /* 0x000fe4000000000a */
[----:B------:R-:W-:Y:S02]  /*1fa30*/  IADD3.X R7, R9, UR10, RZ, P3, !PT ;  /* 0x0000000a09077c10 */ /* 0x000fe40009ffe4ff */
[----:B------:R-:W-:Y:S01]  /*1fa40*/  ISETP.GT.AND P3, PT, R0, RZ, P1 ;  /* 0x000000ff0000720c */ /* 0x000fe20000f64270 */
[-C--:B----4-:R-:W-:Y:S02]  /*1fa50*/  FMUL R4, R11, R2.reuse ;  /* 0x000000020b047220 */ /* 0x090fe40000400000 */
[----:B------:R0:W-:Y:S01]  /*1fa60*/  @P4 STG.E.U16 desc[UR36][R6.64], R10 ;  /* 0x0000000a06004986 */ /* 0x0001e2000c101524 */
[----:B--2---:R-:W-:-:S02]  /*1fa70*/  FMUL R5, R5, R2 ;  /* 0x0000000205057220 */ /* 0x004fc40000400000 */
[----:B------:R-:W-:Y:S01]  /*1fa80*/  F2FP.BF16.F32.PACK_AB R4, RZ, R4 ;  /* 0x00000004ff04723e */ /* 0x000fe200000010ff */
[----:B------:R-:W-:Y:S02]  /*1fa90*/  FMUL R12, R12, R2 ;  /* 0x000000020c0c7220 */ /* 0x000fe40000400000 */
[----:B------:R-:W-:Y:S02]  /*1faa0*/  F2FP.BF16.F32.PACK_AB R5, RZ, R5 ;  /* 0x00000005ff05723e */ /* 0x000fe400000010ff */
[----:B0-----:R-:W-:Y:S02]  /*1fab0*/  IADD3 R10, P5, R6, UR5, RZ ;  /* 0x00000005060a7c10 */ /* 0x001fe4000ffbe0ff */
[----:B------:R-:W-:Y:S02]  /*1fac0*/  PRMT R13, R4, 0x7610, R13 ;  /* 0x00007610040d7816 */ /* 0x000fe4000000000d */
[----:B------:R-:W-:Y:S02]  /*1fad0*/  IADD3.X R11, R7, UR4, RZ, P5, !PT ;  /* 0x00000004070b7c10 */ /* 0x000fe4000affe4ff */
[----:B------:R-:W-:Y:S01]  /*1fae0*/  F2FP.BF16.F32.PACK_AB R12, RZ, R12 ;  /* 0x0000000cff0c723e */ /* 0x000fe200000010ff */
[----:B------:R-:W-:Y:S04]  /*1faf0*/  @P2 STG.E.U16 desc[UR36][R6.64+0x2], R5 ;  /* 0x0000020506002986 */ /* 0x000fe8000c101524 */
[----:B------:R0:W-:Y:S04]  /*1fb00*/  @P3 STG.E.U16 desc[UR36][R10.64], R13 ;  /* 0x0000000d0a003986 */ /* 0x0001e8000c101524 */
[----:B0-----:R-:W2:Y:S01]  /*1fb10*/  LDL.LU R11, [R1+0x210] ;  /* 0x00021000010b7983 */ /* 0x001ea20000300800 */
[----:B------:R-:W-:-:S03]  /*1fb20*/  PRMT R13, R12, 0x7610, R13 ;  /* 0x000076100c0d7816 */ /* 0x000fc6000000000d */
[----:B------:R-:W3:Y:S04]  /*1fb30*/  LDL.LU R10, [R1+0x218] ;  /* 0x00021800010a7983 */ /* 0x000ee80000300800 */
[----:B------:R-:W4:Y:S01]  /*1fb40*/  LDL.LU R12, [R1+0x214] ;  /* 0x00021400010c7983 */ /* 0x000f220000300800 */
[----:B------:R-:W-:Y:S02]  /*1fb50*/  ISETP.GT.AND P4, PT, R0, 0x1, P1 ;  /* 0x000000010000780c */ /* 0x000fe40000f84270 */
[----:B------:R-:W-:-:S04]  /*1fb60*/  IADD3 R4, P2, R6, UR5, RZ ;  /* 0x0000000506047c10 */ /* 0x000fc8000ff5e0ff */
[----:B------:R-:W-:-:S07]  /*1fb70*/  IADD3.X R5, R7, UR4, RZ, P2, !PT ;  /* 0x0000000407057c10 */ /* 0x000fce00097fe4ff */
[----:B------:R0:W-:Y:S04]  /*1fb80*/  @P4 STG.E.U16 desc[UR36][R4.64+0x2], R13 ;  /* 0x0000020d04004986 */ /* 0x0001e8000c101524 */
[----:B0-----:R-:W3:Y:S04]  /*1fb90*/  LDL.LU R13, [R1+0x228] ;  /* 0x00022800010d7983 */ /* 0x001ee80000300800 */
[----:B------:R-:W3:Y:S01]  /*1fba0*/  LDL.LU R4, [R1+0x3a8] ;  /* 0x0003a80001047983 */ /* 0x000ee20000300800 */
[----:B----4-:R-:W-:-:S05]  /*1fbb0*/  FMUL R12, R12, R2 ;  /* 0x000000020c0c7220 */ /* 0x010fca0000400000 */
[----:B------:R-:W-:Y:S02]  /*1fbc0*/  F2FP.BF16.F32.PACK_AB R5, RZ, R12 ;  /* 0x0000000cff05723e */ /* 0x000fe400000010ff */
[----:B------:R-:W4:Y:S01]  /*1fbd0*/  LDL.LU R12, [R1+0x21c] ;  /* 0x00021c00010c7983 */ /* 0x000f220000300800 */
[----:B--2---:R-:W-:Y:S01]  /*1fbe0*/  FMUL R11, R11, R2 ;  /* 0x000000020b0b7220 */ /* 0x004fe20000400000 */
[C---:B------:R-:W-:Y:S02]  /*1fbf0*/  ISETP.GT.AND P3, PT, R0.reuse, 0x8, P0 ;  /* 0x000000080000780c */ /* 0x040fe40000764270 */
[C---:B------:R-:W-:Y:S02]  /*1fc00*/  ISETP.GT.AND P4, PT, R0.reuse, 0x9, P0 ;  /* 0x000000090000780c */ /* 0x040fe40000784270 */
[----:B------:R-:W-:Y:S02]  /*1fc10*/  F2FP.BF16.F32.PACK_AB R11, RZ, R11 ;  /* 0x0000000bff0b723e */ /* 0x000fe400000010ff */
[----:B------:R-:W-:-:S02]  /*1fc20*/  ISETP.GT.AND P2, PT, R0, 0x8, P1 ;  /* 0x000000080000780c */ /* 0x000fc40000f44270 */
[----:B------:R-:W-:Y:S01]  /*1fc30*/  PRMT R128, R11, 0x7610, R128 ;  /* 0x000076100b807816 */ /* 0x000fe20000000080 */
[-C--:B---3--:R-:W-:Y:S01]  /*1fc40*/  FMUL R10, R10, R2.reuse ;  /* 0x000000020a0a7220 */ /* 0x088fe20000400000 */
[----:B------:R-:W-:Y:S01]  /*1fc50*/  PRMT R11, R5, 0x7610, R11 ;  /* 0x00007610050b7816 */ /* 0x000fe2000000000b */
[----:B------:R-:W-:Y:S02]  /*1fc60*/  IMAD.U32 R5, RZ, RZ, UR4 ;  /* 0x00000004ff057e24 */ /* 0x000fe4000f8e00ff */
[----:B------:R-:W-:Y:S01]  /*1fc70*/  FMUL R237, R4, R2 ;  /* 0x0000000204ed7220 */ /* 0x000fe20000400000 */
[----:B------:R-:W-:Y:S01]  /*1fc80*/  IMAD.U32 R4, RZ, RZ, UR5 ;  /* 0x00000005ff047e24 */ /* 0x000fe2000f8e00ff */
[----:B------:R-:W-:-:S04]  /*1fc90*/  F2FP.BF16.F32.PACK_AB R10, RZ, R10 ;  /* 0x0000000aff0a723e */ /* 0x000fc800000010ff */
[----:B------:R-:W-:-:S04]  /*1fca0*/  IADD3 R4, P5, P6, R4, UR11, R8 ;  /* 0x0000000b04047c10 */ /* 0x000fc8000febe008 */
[----:B------:R-:W-:Y:S01]  /*1fcb0*/  IADD3.X R5, R5, UR10, R9, P5, P6 ;  /* 0x0000000a05057c10 */ /* 0x000fe2000afec409 */
[----:B------:R-:W-:Y:S01]  /*1fcc0*/  @P3 STG.E.U16 desc[UR36][R6.64+0x10], R128 ;  /* 0x0000108006003986 */ /* 0x000fe2000c101524 */
[----:B------:R-:W-:-:S03]  /*1fcd0*/  ISETP.GT.AND P3, PT, R0, 0x9, P1 ;  /* 0x000000090000780c */ /* 0x000fc60000f64270 */
[----:B------:R0:W-:Y:S01]  /*1fce0*/  @P4 STG.E.U16 desc[UR36][R6.64+0x12], R11 ;  /* 0x0000120b06004986 */ /* 0x0001e2000c101524 */
[----:B------:R-:W-:-:S03]  /*1fcf0*/  FMUL R14, R14, R2 ;  /* 0x000000020e0e7220 */ /* 0x000fc60000400000 */
[----:B------:R1:W-:Y:S01]  /*1fd00*/  @P2 STG.E.U16 desc[UR36][R4.64+0x10], R10 ;  /* 0x0000100a04002986 */ /* 0x0003e2000c101524 */
[C---:B------:R-:W-:Y:S01]  /*1fd10*/  ISETP.GT.AND P2, PT, R0.reuse, 0x10, P0 ;  /* 0x000000100000780c */ /* 0x040fe20000744270 */
[-C--:B------:R-:W-:Y:S01]  /*1fd20*/  FMUL R15, R15, R2.reuse ;  /* 0x000000020f0f7220 */ /* 0x080fe20000400000 */
[C---:B------:R-:W-:Y:S02]  /*1fd30*/  ISETP.GT.AND P4, PT, R0.reuse, 0x11, P0 ;  /* 0x000000110000780c */ /* 0x040fe40000784270 */
[----:B------:R-:W-:Y:S01]  /*1fd40*/  ISETP.GT.AND P5, PT, R0, 0x10, P1 ;  /* 0x000000100000780c */ /* 0x000fe20000fa4270 */
[----:B------:R-:W-:Y:S01]  /*1fd50*/  FMUL R13, R13, R2 ;  /* 0x000000020d0d7220 */ /* 0x000fe20000400000 */
[----:B0-----:R-:W-:Y:S02]  /*1fd60*/  F2FP.BF16.F32.PACK_AB R11, RZ, R15 ;  /* 0x0000000fff0b723e */ /* 0x001fe400000010ff */
[----:B-1----:R-:W-:Y:S01]  /*1fd70*/  F2FP.BF16.F32.PACK_AB R10, RZ, R14 ;  /* 0x0000000eff0a723e */ /* 0x002fe200000010ff */
        /* <DEDUP_REMOVED lines=53> */
[----:B------:R-:W-:-:S04]  /*200d0*/  F2FP.BF16.F32.PACK_AB R12, RZ, R12 ;  /* 0x0000000cff0c723e */ /* 0x000fc800000010ff */
[----:B------:R-:W-:Y:S02]  /*200e0*/  PRMT R14, R12, 0x7610, R14 ;  /* 0x000076100c0e7816 */ /* 0x000fe4000000000e */
[----:B------:R-:W-:-:S03]  /*200f0*/  F2FP.BF16.F32.PACK_AB R12, RZ, R13 ;  /* 0x0000000dff0c723e */ /* 0x000fc600000010ff */
[----:B------:R-:W-:Y:S04]  /*20100*/  @P3 STG.E.U16 desc[UR36][R4.64+0x12], R14 ;  /* 0x0000120e04003986 */ /* 0x000fe8000c101524 */
[----:B------:R0:W-:Y:S01]  /*20110*/  @P2 STG.E.U16 desc[UR36][R6.64+0x20], R11 ;  /* 0x0000200b06002986 */ /* 0x0001e2000c101524 */
[C---:B------:R-:W-:Y:S02]  /*20120*/  ISETP.GT.AND P2, PT, R0.reuse, 0x11, P1 ;  /* 0x000000110000780c */ /* 0x040fe40000f44270 */
[C---:B------:R-:W-:Y:S01]  /*20130*/  ISETP.GT.AND P3, PT, R0.reuse, 0x18, P0 ;  /* 0x000000180000780c */ /* 0x040fe20000764270 */
[----:B------:R-:W-:Y:S01]  /*20140*/  @P4 STG.E.U16 desc[UR36][R6.64+0x22], R10 ;  /* 0x0000220a06004986 */ /* 0x000fe2000c101524 */
[----:B------:R-:W-:-:S03]  /*20150*/  ISETP.GT.AND P4, PT, R0, 0x19, P0 ;  /* 0x000000190000780c */ /* 0x000fc60000784270 */
[----:B------:R1:W-:Y:S01]  /*20160*/  @P5 STG.E.U16 desc[UR36][R4.64+0x20], R12 ;  /* 0x0000200c04005986 */ /* 0x0003e2000c101524 */
[----:B------:R-:W-:Y:S02]  /*20170*/  ISETP.GT.AND P5, PT, R0, 0x18, P1 ;  /* 0x000000180000780c */ /* 0x000fe40000fa4270 */
[----:B0-----:R-:W-:Y:S02]  /*20180*/  F2FP.BF16.F32.PACK_AB R11, RZ, R19 ;  /* 0x00000013ff0b723e */ /* 0x001fe400000010ff */
[----:B-1----:R-:W-:-:S04]  /*20190*/  F2FP.BF16.F32.PACK_AB R12, RZ, R20 ;  /* 0x00000014ff0c723e */ /* 0x002fc800000010ff */
[----:B------:R-:W-:Y:S02]  /*201a0*/  PRMT R13, R12, 0x7610, R13 ;  /* 0x000076100c0d7816 */ /* 0x000fe4000000000d */
[----:B------:R-:W-:Y:S02]  /*201b0*/  F2FP.BF16.F32.PACK_AB R10, RZ, R18 ;  /* 0x00000012ff0a723e */ /* 0x000fe400000010ff */
        /* <DEDUP_REMOVED lines=151> */
[----:B------:R-:W-:Y:S01]  /*20b30*/  ISETP.GT.AND P5, PT, R0, 0x78, P1 ;  /* 0x000000780000780c */ /* 0x000fe20000fa4270 */
[----:B------:R-:W-:Y:S01]  /*20b40*/  FMUL R200, R200, R2 ;  /* 0x00000002c8c87220 */ /* 0x000fe20000400000 */
[----:B0-----:R-:W-:Y:S02]  /*20b50*/  F2FP.BF16.F32.PACK_AB R11, RZ, R195 ;  /* 0x000000c3ff0b723e */ /* 0x001fe400000010ff */
[----:B-1----:R-:W-:-:S04]  /*20b60*/  F2FP.BF16.F32.PACK_AB R12, RZ, R196 ;  /* 0x000000c4ff0c723e */ /* 0x002fc800000010ff */
[----:B------:R-:W-:Y:S02]  /*20b70*/  PRMT R13, R12, 0x7610, R13 ;  /* 0x000076100c0d7816 */ /* 0x000fe4000000000d */
[----:B------:R-:W-:Y:S02]  /*20b80*/  F2FP.BF16.F32.PACK_AB R10, RZ, R194 ;  /* 0x000000c2ff0a723e */ /* 0x000fe400000010ff */
[----:B------:R-:W-:Y:S01]  /*20b90*/  F2FP.BF16.F32.PACK_AB R12, RZ, R193 ;  /* 0x000000c1ff0c723e */ /* 0x000fe200000010ff */
[----:B------:R-:W-:Y:S01]  /*20ba0*/  @P2 STG.E.U16 desc[UR36][R4.64+0xe2], R13 ;  /* 0x0000e20d04002986 */ /* 0x000fe2000c101524 */
[----:B------:R-:W-:-:S03]  /*20bb0*/  ISETP.GT.AND P2, PT, R0, 0x79, P1 ;  /* 0x000000790000780c */ /* 0x000fc60000f44270 */
[----:B------:R-:W-:Y:S01]  /*20bc0*/  @P3 STG.E.U16 desc[UR36][R6.64+0xf0], R11 ;  /* 0x0000f00b06003986 */ /* 0x000fe2000c101524 */
[----:B------:R-:W-:-:S03]  /*20bd0*/  ISETP.GT.AND P3, PT, R0, 0x80, P0 ;  /* 0x000000800000780c */ /* 0x000fc60000764270 */
[----:B------:R-:W-:Y:S01]  /*20be0*/  @P4 STG.E.U16 desc[UR36][R6.64+0xf2], R10 ;  /* 0x0000f20a06004986 */ /* 0x000fe2000c101524 */
[----:B------:R-:W-:-:S03]  /*20bf0*/  ISETP.GT.AND P4, PT, R0, 0x81, P0 ;  /* 0x000000810000780c */ /* 0x000fc60000784270 */
[----:B------:R0:W-:Y:S01]  /*20c00*/  @P5 STG.E.U16 desc[UR36][R4.64+0xf0], R12 ;  /* 0x0000f00c04005986 */ /* 0x0001e2000c101524 */
[----:B------:R-:W-:Y:S01]  /*20c10*/  ISETP.GT.AND P5, PT, R0, 0x80, P1 ;  /* 0x000000800000780c */ /* 0x000fe20000fa4270 */
[-C--:B------:R-:W-:Y:S01]  /*20c20*/  FMUL R199, R199, R2.reuse ;  /* 0x00000002c7c77220 */ /* 0x080fe20000400000 */
[-C--:B------:R-:W-:Y:S01]  /*20c30*/  FMUL R198, R198, R2.reuse ;  /* 0x00000002c6c67220 */ /* 0x080fe20000400000 */
[----:B------:R-:W-:Y:S01]  /*20c40*/  FMUL R197, R197, R2 ;  /* 0x00000002c5c57220 */ /* 0x000fe20000400000 */
[----:B0-----:R-:W-:-:S04]  /*20c50*/  F2FP.BF16.F32.PACK_AB R12, RZ, R200 ;  /* 0x000000c8ff0c723e */ /* 0x001fc800000010ff */
[----:B------:R-:W-:Y:S02]  /*20c60*/  PRMT R13, R12, 0x7610, R13 ;  /* 0x000076100c0d7816 */ /* 0x000fe4000000000d */
[----:B------:R-:W-:Y:S02]  /*20c70*/  F2FP.BF16.F32.PACK_AB R11, RZ, R199 ;  /* 0x000000c7ff0b723e */ /* 0x000fe400000010ff */
[----:B------:R-:W-:Y:S01]  /*20c80*/  F2FP.BF16.F32.PACK_AB R10, RZ, R198 ;  /* 0x000000c6ff0a723e */ /* 0x000fe200000010ff */
[----:B------:R-:W-:Y:S01]  /*20c90*/  FMUL R204, R204, R2 ;  /* 0x00000002cccc7220 */ /* 0x000fe20000400000 */
        /* <DEDUP_REMOVED lines=154> */
[----:B------:R-:W-:Y:S01]  /*21640*/  FMUL R135, R135, R2 ;  /* 0x0000000287877220 */ /* 0x000fe20000400000 */
[----:B0-----:R-:W-:Y:S01]  /*21650*/  F2FP.BF16.F32.PACK_AB R12, RZ, R236 ;  /* 0x000000ecff0c723e */ /* 0x001fe200000010ff */
        /* <DEDUP_REMOVED lines=21> */
[----:B------:R-:W-:Y:S01]  /*217b0*/  FMUL R144, R144, R2 ;  /* 0x0000000290907220 */ /* 0x000fe20000400000 */
[----:B------:R-:W2:Y:S01]  /*217c0*/  LDL.LU R127, [R1+0x66c] ;  /* 0x00066c00017f7983 */ /* 0x000ea20000300800 */
[----:B-1----:R-:W-:-:S03]  /*217d0*/  F2FP.BF16.F32.PACK_AB R12, RZ, R129 ;  /* 0x00000081ff0c723e */ /* 0x002fc600000010ff */
[----:B------:R-:W3:Y:S01]  /*217e0*/  LDL.LU R128, [R1+0x668] ;  /* 0x0006680001807983 */ /* 0x000ee20000300800 */
[----:B------:R-:W-:-:S03]  /*217f0*/  PRMT R13, R12, 0x7610, R13 ;  /* 0x000076100c0d7816 */ /* 0x000fc6000000000d */
[----:B------:R-:W4:Y:S01]  /*21800*/  LDL.LU R129, [R1+0x664] ;  /* 0x0006640001817983 */ /* 0x000f220000300800 */
[----:B------:R-:W-:Y:S02]  /*21810*/  F2FP.BF16.F32.PACK_AB R10, RZ, R131 ;  /* 0x00000083ff0a723e */ /* 0x000fe400000010ff */
[----:B------:R-:W-:Y:S01]  /*21820*/  F2FP.BF16.F32.PACK_AB R12, RZ, R237 ;  /* 0x000000edff0c723e */ /* 0x000fe200000010ff */
        /* <DEDUP_REMOVED lines=50> */
[-C--:B------:R-:W-:Y:S02]  /*21b50*/  FMUL R149, R149, R2.reuse ;  /* 0x0000000295957220 */ /* 0x080fe40000400000 */
[----:B------:R-:W4:Y:S01]  /*21b60*/  LDL.LU R140, [R1+0x638] ;  /* 0x00063800018c7983 */ /* 0x000f220000300800 */
[----:B------:R-:W-:Y:S02]  /*21b70*/  PRMT R13, R12, 0x7610, R13 ;  /* 0x000076100c0d7816 */ /* 0x000fe4000000000d */
[----:B------:R-:W-:Y:S01]  /*21b80*/  F2FP.BF16.F32.PACK_AB R12, RZ, R143 ;  /* 0x0000008fff0c723e */ /* 0x000fe200000010ff */
[----:B------:R-:W-:Y:S01]  /*21b90*/  FMUL R150, R150, R2 ;  /* 0x0000000296967220 */ /* 0x000fe20000400000 */
[----:B------:R-:W4:Y:S04]  /*21ba0*/  LDL.LU R141, [R1+0x634] ;  /* 0x00063400018d7983 */ /* 0x000f280000300800 */
[----:B------:R-:W-:Y:S01]  /*21bb0*/  @P2 STG.E.U16 desc[UR36][R4.64+0x1c2], R13 ;  /* 0x0001c20d04002986 */ /* 0x000fe2000c101524 */
[----:B------:R-:W-:-:S03]  /*21bc0*/  ISETP.GT.AND P2, PT, R0, 0xe9, P1 ;  /* 0x000000e90000780c */ /* 0x000fc60000f44270 */
[----:B------:R0:W-:Y:S04]  /*21bd0*/  @P3 STG.E.U16 desc[UR36][R6.64+0x1d0], R11 ;  /* 0x0001d00b06003986 */ /* 0x0001e8000c101524 */
[----:B------:R1:W-:Y:S01]  /*21be0*/  @P4 STG.E.U16 desc[UR36][R6.64+0x1d2], R10 ;  /* 0x0001d20a06004986 */ /* 0x0003e2000c101524 */
[----:B------:R-:W-:-:S03]  /*21bf0*/  ISETP.GT.AND P3, PT, R0, 0xf0, P0 ;  /* 0x000000f00000780c */ /* 0x000fc60000764270 */
[----:B------:R1:W-:Y:S01]  /*21c00*/  @P5 STG.E.U16 desc[UR36][R4.64+0x1d0], R12 ;  /* 0x0001d00c04005986 */ /* 0x0003e2000c101524 */
[C---:B------:R-:W-:Y:S02]  /*21c10*/  ISETP.GT.AND P4, PT, R0.reuse, 0xf1, P0 ;  /* 0x000000f10000780c */ /* 0x040fe40000784270 */
[----:B------:R-:W-:Y:S01]  /*21c20*/  ISETP.GT.AND P5, PT, R0, 0xf0, P1 ;  /* 0x000000f00000780c */ /* 0x000fe20000fa4270 */
[----:B------:R-:W-:Y:S01]  /*21c30*/  FMUL R148, R148, R2 ;  /* 0x0000000294947220 */ /* 0x000fe20000400000 */
[----:B------:R-:W4:Y:S01]  /*21c40*/  LDL.LU R142, [R1+0x630] ;  /* 0x00063000018e7983 */ /* 0x000f220000300800 */
[----:B0-----:R-:W-:Y:S02]  /*21c50*/  F2FP.BF16.F32.PACK_AB R11, RZ, R145 ;  /* 0x00000091ff0b723e */ /* 0x001fe400000010ff */
[----:B-1----:R-:W-:Y:S01]  /*21c60*/  F2FP.BF16.F32.PACK_AB R10, RZ, R146 ;  /* 0x00000092ff0a723e */ /* 0x002fe200000010ff */
        /* <DEDUP_REMOVED lines=8> */
[----:B------:R-:W-:Y:S01]  /*21cf0*/  ISETP.GT.AND P2, PT, R0, 0xf1, P1 ;  /* 0x000000f10000780c */ /* 0x000fe20000f44270 */
[----:B------:R-:W-:-:S02]  /*21d00*/  FMUL R16, R16, R2 ;  /* 0x0000000210107220 */ /* 0x000fc40000400000 */
[----:B------:R0:W-:Y:S04]  /*21d10*/  @P3 STG.E.U16 desc[UR36][R6.64+0x1e0], R11 ;  /* 0x0001e00b06003986 */ /* 0x0001e8000c101524 */
[----:B------:R1:W-:Y:S04]  /*21d20*/  @P4 STG.E.U16 desc[UR36][R6.64+0x1e2], R10 ;  /* 0x0001e20a06004986 */ /* 0x0003e8000c101524 */
[----:B------:R-:W4:Y:S01]  /*21d30*/  LDL.LU R146, [R1+0x620] ;  /* 0x0006200001927983 */ /* 0x000f220000300800 */
[----:B0-----:R-:W-:-:S03]  /*21d40*/  F2FP.BF16.F32.PACK_AB R11, RZ, R149 ;  /* 0x00000095ff0b723e */ /* 0x001fc600000010ff */
[----:B------:R0:W-:Y:S01]  /*21d50*/  @P5 STG.E.U16 desc[UR36][R4.64+0x1e0], R12 ;  /* 0x0001e00c04005986 */ /* 0x0001e2000c101524 */
[----:B-1----:R-:W-:-:S03]  /*21d60*/  F2FP.BF16.F32.PACK_AB R10, RZ, R150 ;  /* 0x00000096ff0a723e */ /* 0x002fc600000010ff */
[----:B------:R-:W4:Y:S01]  /*21d70*/  LDL.LU R147, [R1+0x61c] ;  /* 0x00061c0001937983 */ /* 0x000f220000300800 */
[----:B------:R-:W-:Y:S02]  /*21d80*/  PRMT R14, R11, 0x7610, R14 ;  /* 0x000076100b0e7816 */ /* 0x000fe4000000000e */
[----:B------:R-:W-:Y:S02]  /*21d90*/  F2FP.BF16.F32.PACK_AB R13, RZ, R151 ;  /* 0x00000097ff0d723e */ /* 0x000fe400000010ff */
[----:B------:R-:W-:Y:S02]  /*21da0*/  PRMT R11, R10, 0x7610, R11 ;  /* 0x000076100a0b7816 */ /* 0x000fe4000000000b */
[----:B0-----:R-:W-:Y:S02]  /*21db0*/  F2FP.BF16.F32.PACK_AB R12, RZ, R148 ;  /* 0x00000094ff0c723e */ /* 0x001fe400000010ff */
[----:B------:R-:W4:Y:S01]  /*21dc0*/  LDL.LU R148, [R1+0x618] ;  /* 0x0006180001947983 */ /* 0x000f220000300800 */
[----:B------:R-:W-:-:S03]  /*21dd0*/  F2FP.BF16.F32.PACK_AB R10, RZ, R16 ;  /* 0x00000010ff0a723e */ /* 0x000fc600000010ff */
[----:B------:R-:W4:Y:S04]  /*21de0*/  LDL.LU R149, [R1+0x614] ;  /* 0x0006140001957983 */ /* 0x000f280000300800 */
[----:B------:R-:W4:Y:S04]  /*21df0*/  LDL.LU R150, [R1+0x610] ;  /* 0x0006100001967983 */ /* 0x000f280000300800 */
[----:B------:R-:W4:Y:S04]  /*21e00*/  LDL.LU R151, [R1+0x60c] ;  /* 0x00060c0001977983 */ /* 0x000f280000300800 */
[----:B------:R0:W-:Y:S04]  /*21e10*/  @P2 STG.E.U16 desc[UR36][R4.64+0x1e2], R12 ;  /* 0x0001e20c04002986 */ /* 0x0001e8000c101524 */
[----:B------:R1:W5:Y:S04]  /*21e20*/  LDL.LU R16, [R1+0x608] ;  /* 0x0006080001107983 */ /* 0x0003680000300800 */
[----:B0-----:R-:W2:Y:S04]  /*21e30*/  LDL.LU R12, [R1+0x8] ;  /* 0x00000800010c7983 */ /* 0x001ea80000300800 */
[----:B------:R-:W3:Y:S04]  /*21e40*/  LDL.LU R233, [R1+0xa4] ;  /* 0x0000a40001e97983 */ /* 0x000ee80000300800 */
[----:B------:R-:W4:Y:S04]  /*21e50*/  LDL.LU R234, [R1+0xa8] ;  /* 0x0000a80001ea7983 */ /* 0x000f280000300800 */
        /* <DEDUP_REMOVED lines=67> */
[----:B------:R-:W3:Y:S01]  /*22290*/  LDL.LU R167, [R1+0x1b8] ;  /* 0x0001b80001a77983 */ /* 0x000ee20000300800 */
[----:B------:R-:W-:-:S03]  /*222a0*/  ISETP.GT.AND P3, PT, R0, 0xf8, P0 ;  /* 0x000000f80000780c */ /* 0x000fc60000764270 */
[----:B------:R-:W3:Y:S01]  /*222b0*/  LDL.LU R168, [R1+0x1bc] ;  /* 0x0001bc0001a87983 */ /* 0x000ee20000300800 */
[----:B------:R-:W-:-:S03]  /*222c0*/  ISETP.GT.AND P0, PT, R0, 0xf9, P0 ;  /* 0x000000f90000780c */ /* 0x000fc60000704270 */
        /* <DEDUP_REMOVED lines=16> */
[----:B------:R0:W-:Y:S04]  /*223d0*/  @P3 STG.E.U16 desc[UR36][R6.64+0x1f0], R14 ;  /* 0x0001f00e06003986 */ /* 0x0001e8000c101524 */
[----:B------:R1:W-:Y:S04]  /*223e0*/  @P0 STG.E.U16 desc[UR36][R6.64+0x1f2], R11 ;  /* 0x0001f20b06000986 */ /* 0x0003e8000c101524 */
[----:B0-----:R-:W4:Y:S04]  /*223f0*/  LDL.LU R14, [R1+0xc] ;  /* 0x00000c00010e7983 */ /* 0x001f280000300800 */
[----:B-1----:R-:W3:Y:S04]  /*22400*/  LDL.LU R11, [R1] ;  /* 0x00000000010b7983 */ /* 0x002ee80000300800 */
[----:B------:R-:W4:Y:S01]  /*22410*/  LDL.LU R7, [R1+0x4] ;  /* 0x0000040001077983 */ /* 0x000f220000300800 */
[----:B------:R-:W-:-:S02]  /*22420*/  ISETP.GT.AND P4, PT, R0, 0xf8, P1 ;  /* 0x000000f80000780c */ /* 0x000fc40000f84270 */
[----:B------:R-:W-:Y:S01]  /*22430*/  ISETP.GT.AND P1, PT, R0, 0xf9, P1 ;  /* 0x000000f90000780c */ /* 0x000fe20000f24270 */
[----:B------:R-:W-:Y:S01]  /*22440*/  USHF.L.U32 UR11, UR6, 0x9, URZ ;  /* 0x00000009060b7899 */ /* 0x000fe2000800063f */
[----:B------:R-:W-:Y:S01]  /*22450*/  PRMT R6, R10, 0x7610, R6 ;  /* 0x000076100a067816 */ /* 0x000fe20000000006 */
[----:B------:R-:W-:Y:S01]  /*22460*/  USHF.L.U64.HI UR10, UR6, 0x9, UR7 ;  /* 0x00000009060a7899 */ /* 0x000fe20008010207 */
[----:B------:R-:W-:-:S07]  /*22470*/  ISETP.GT.AND P3, PT, R3, 0x100, PT ;  /* 0x000001000300780c */ /* 0x000fce0003f64270 */
[----:B------:R-:W-:Y:S01]  /*22480*/  @P4 STG.E.U16 desc[UR36][R4.64+0x1f0], R13 ;  /* 0x0001f00d04004986 */ /* 0x000fe2000c101524 */
[----:B------:R-:W-:-:S03]  /*22490*/  ISETP.GT.AND P0, PT, R0, RZ, P3 ;  /* 0x000000ff0000720c */ /* 0x000fc60001f04270 */
[----:B------:R0:W-:Y:S01]  /*224a0*/  @P1 STG.E.U16 desc[UR36][R4.64+0x1f2], R6 ;  /* 0x0001f20604001986 */ /* 0x0001e2000c101524 */
[----:B--2---:R-:W-:Y:S01]  /*224b0*/  FMUL R12, R12, R2 ;  /* 0x000000020c0c7220 */ /* 0x004fe20000400000 */
[----:B------:R-:W-:Y:S02]  /*224c0*/  ISETP.GT.AND P2, PT, R3, 0x108, PT ;  /* 0x000001080300780c */ /* 0x000fe40003f44270 */
[----:B------:R-:W-:Y:S01]  /*224d0*/  ISETP.GT.AND P1, PT, R0, 0x1, P3 ;  /* 0x000000010000780c */ /* 0x000fe20001f24270 */
[----:B0-----:R-:W-:Y:S02]  /*224e0*/  IMAD.U32 R4, RZ, RZ, UR11 ;  /* 0x0000000bff047e24 */ /* 0x001fe4000f8e00ff */
[----:B------:R-:W-:Y:S01]  /*224f0*/  IMAD.U32 R5, RZ, RZ, UR10 ;  /* 0x0000000aff057e24 */ /* 0x000fe2000f8e00ff */
[C---:B------:R-:W-:Y:S02]  /*22500*/  IADD3 R6, P4, R8.reuse, UR11, RZ ;  /* 0x0000000b08067c10 */ /* 0x040fe4000ff9e0ff */
[----:B------:R-:W-:-:S02]  /*22510*/  IADD3 R4, P5, P6, R8, UR5, R4 ;  /* 0x0000000508047c10 */ /* 0x000fc4000febe004 */
[----:B------:R-:W-:Y:S02]  /*22520*/  F2FP.BF16.F32.PACK_AB R12, RZ, R12 ;  /* 0x0000000cff0c723e */ /* 0x000fe400000010ff */
[----:B------:R-:W-:Y:S02]  /*22530*/  IADD3.X R5, R9, UR4, R5, P5, P6 ;  /* 0x0000000409057c10 */ /* 0x000fe4000afec405 */
[----:B------:R-:W-:Y:S01]  /*22540*/  ISETP.GT.AND P5, PT, R0, RZ, P2 ;  /* 0x000000ff0000720c */ /* 0x000fe200017a4270 */
[-C--:B---3--:R-:W-:Y:S01]  /*22550*/  FMUL R10, R11, R2.reuse ;  /* 0x000000020b0a7220 */ /* 0x088fe20000400000 */
[----:B----4-:R-:W-:-:S04]  /*22560*/  FMUL R11, R7, R2 ;  /* 0x00000002070b7220 */ /* 0x010fc80000400000 */
[----:B------:R-:W-:Y:S02]  /*22570*/  F2FP.BF16.F32.PACK_AB R10, RZ, R10 ;  /* 0x0000000aff0a723e */ /* 0x000fe400000010ff */
[----:B------:R-:W-:Y:S02]  /*22580*/  IADD3.X R7, R9, UR10, RZ, P4, !PT ;  /* 0x0000000a09077c10 */ /* 0x000fe4000a7fe4ff */
[----:B------:R-:W-:Y:S02]  /*22590*/  PRMT R13, R10, 0x7610, R13 ;  /* 0x000076100a0d7816 */ /* 0x000fe4000000000d */
[----:B------:R-:W-:Y:S02]  /*225a0*/  F2FP.BF16.F32.PACK_AB R11, RZ, R11 ;  /* 0x0000000bff0b723e */ /* 0x000fe400000010ff */
[----:B------:R-:W-:Y:S01]  /*225b0*/  IADD3 R10, P4, R6, UR5, RZ ;  /* 0x00000005060a7c10 */ /* 0x000fe2000ff9e0ff */
[----:B------:R0:W-:Y:S01]  /*225c0*/  @P0 STG.E.U16 desc[UR36][R6.64], R13 ;  /* 0x0000000d06000986 */ /* 0x0001e2000c101524 */
[----:B------:R-:W-:-:S02]  /*225d0*/  PRMT R15, R11, 0x7610, R15 ;  /* 0x000076100b0f7816 */ /* 0x000fc4000000000f */
[----:B------:R-:W-:-:S03]  /*225e0*/  IADD3.X R11, R7, UR4, RZ, P4, !PT ;  /* 0x00000004070b7c10 */ /* 0x000fc6000a7fe4ff */
[----:B------:R1:W-:Y:S01]  /*225f0*/  @P1 STG.E.U16 desc[UR36][R6.64+0x2], R15 ;  /* 0x0000020f06001986 */ /* 0x0003e2000c101524 */
[----:B0-----:R-:W-:-:S03]  /*22600*/  PRMT R13, R12, 0x7610, R13 ;  /* 0x000076100c0d7816 */ /* 0x001fc6000000000d */
[----:B------:R-:W2:Y:S04]  /*22610*/  LDL.LU R12, [R1+0x10] ;  /* 0x00001000010c7983 */ /* 0x000ea80000300800 */
[----:B-1----:R-:W3:Y:S04]  /*22620*/  LDL.LU R15, [R1+0x18] ;  /* 0x00001800010f7983 */ /* 0x002ee80000300800 */
[----:B------:R0:W-:Y:S04]  /*22630*/  @P5 STG.E.U16 desc[UR36][R10.64], R13 ;  /* 0x0000000d0a005986 */ /* 0x0001e8000c101524 */
[----:B0-----:R-:W4:Y:S01]  /*22640*/  LDL.LU R11, [R1+0x14] ;  /* 0x00001400010b7983 */ /* 0x001f220000300800 */
[----:B------:R-:W-:Y:S01]  /*22650*/  FMUL R14, R14, R2 ;  /* 0x000000020e0e7220 */ /* 0x000fe20000400000 */
[----:B------:R-:W-:-:S02]  /*22660*/  ISETP.GT.AND P0, PT, R0, 0x1, P2 ;  /* 0x000000010000780c */ /* 0x000fc40001704270 */
[----:B------:R-:W-:Y:S02]  /*22670*/  IADD3 R10, P6, R6, UR5, RZ ;  /* 0x00000005060a7c10 */ /* 0x000fe4000ffde0ff */
[----:B------:R-:W-:Y:S02]  /*22680*/  F2FP.BF16.F32.PACK_AB R14, RZ, R14 ;  /* 0x0000000eff0e723e */ /* 0x000fe400000010ff */
[----:B------:R-:W-:Y:S02]  /*22690*/  ISETP.GT.AND P4, PT, R0, 0x9, P3 ;  /* 0x000000090000780c */ /* 0x000fe40001f84270 */
[----:B------:R-:W-:Y:S02]  /*226a0*/  PRMT R17, R14, 0x7610, R17 ;  /* 0x000076100e117816 */ /* 0x000fe40000000011 */
[C---:B------:R-:W-:Y:S02]  /*226b0*/  ISETP.GT.AND P1, PT, R0.reuse, 0x8, P3 ;  /* 0x000000080000780c */ /* 0x040fe40001f24270 */
[----:B------:R-:W-:Y:S01]  /*226c0*/  ISETP.GT.AND P5, PT, R0, 0x8, P2 ;  /* 0x000000080000780c */ /* 0x000fe200017a4270 */
[-C--:B--2---:R-:W-:Y:S01]  /*226d0*/  FMUL R12, R12, R2.reuse ;  /* 0x000000020c0c7220 */ /* 0x084fe20000400000 */
[----:B---3--:R-:W-:-:S04]  /*226e0*/  FMUL R15, R15, R2 ;  /* 0x000000020f0f7220 */ /* 0x008fc80000400000 */
[----:B------:R-:W-:-:S04]  /*226f0*/  F2FP.BF16.F32.PACK_AB R12, RZ, R12 ;  /* 0x0000000cff0c723e */ /* 0x000fc800000010ff */
[----:B------:R-:W-:Y:S02]  /*22700*/  PRMT R14, R12, 0x7610, R14 ;  /* 0x000076100c0e7816 */ /* 0x000fe4000000000e */
[----:B------:R-:W-:Y:S01]  /*22710*/  F2FP.BF16.F32.PACK_AB R12, RZ, R15 ;  /* 0x0000000fff0c723e */ /* 0x000fe200000010ff */
[----:B----4-:R-:W-:Y:S01]  /*22720*/  FMUL R13, R11, R2 ;  /* 0x000000020b0d7220 */ /* 0x010fe20000400000 */
[----:B------:R-:W-:-:S05]  /*22730*/  IADD3.X R11, R7, UR4, RZ, P6, !PT ;  /* 0x00000004070b7c10 */ /* 0x000fca000b7fe4ff */
[----:B------:R0:W-:Y:S01]  /*22740*/  @P0 STG.E.U16 desc[UR36][R10.64+0x2], R17 ;  /* 0x000002110a000986 */ /* 0x0001e2000c101524 */
[----:B------:R-:W-:-:S03]  /*22750*/  F2FP.BF16.F32.PACK_AB R13, RZ, R13 ;  /* 0x0000000dff0d723e */ /* 0x000fc600000010ff */
[----:B0-----:R-:W2:Y:S01]  /*22760*/  LDL.LU R11, [R1+0x20] ;  /* 0x00002000010b7983 */ /* 0x001ea20000300800 */
[----:B------:R-:W-:-:S03]  /*22770*/  PRMT R10, R12, 0x7610, R10 ;  /* 0x000076100c0a7816 */ /* 0x000fc6000000000a */
[----:B------:R-:W3:Y:S04]  /*22780*/  LDL.LU R17, [R1+0x98] ;  /* 0x0000980001117983 */ /* 0x000ee80000300800 */
[----:B------:R-:W4:Y:S04]  /*22790*/  LDL.LU R12, [R1+0x1c] ;  /* 0x00001c00010c7983 */ /* 0x000f280000300800 */
[----:B------:R0:W-:Y:S04]  /*227a0*/  @P4 STG.E.U16 desc[UR36][R6.64+0x12], R13 ;  /* 0x0000120d06004986 */ /* 0x0001e8000c101524 */
[----:B------:R-:W-:Y:S04]  /*227b0*/  @P1 STG.E.U16 desc[UR36][R6.64+0x10], R14 ;  /* 0x0000100e06001986 */ /* 0x000fe8000c101524 */
[----:B------:R1:W-:Y:S04]  /*227c0*/  @P5 STG.E.U16 desc[UR36][R4.64+0x10], R10 ;  /* 0x0000100a04005986 */ /* 0x0003e8000c101524 */
[----:B0-----:R-:W3:Y:S04]  /*227d0*/  LDL.LU R13, [R1+0x28] ;  /* 0x00002800010d7983 */ /* 0x001ee80000300800 */
[----:B-1----:R-:W3:Y:S01]  /*227e0*/  LDL.LU R10, [R1+0x24] ;  /* 0x00002400010a7983 */ /* 0x002ee20000300800 */
[----:B------:R-:W-:-:S02]  /*227f0*/  ISETP.GT.AND P0, PT, R0, 0x9, P2 ;  /* 0x000000090000780c */ /* 0x000fc40001704270 */
[C---:B------:R-:W-:Y:S02]  /*22800*/  ISETP.GT.AND P1, PT, R0.reuse, 0x10, P3 ;  /* 0x000000100000780c */ /* 0x040fe40001f24270 */
[C---:B------:R-:W-:Y:S02]  /*22810*/  ISETP.GT.AND P4, PT, R0.reuse, 0x11, P3 ;  /* 0x000000110000780c */ /* 0x040fe40001f84270 */
[----:B------:R-:W-:Y:S01]  /*22820*/  ISETP.GT.AND P5, PT, R0, 0x10, P2 ;  /* 0x000000100000780c */ /* 0x000fe200017a4270 */
[-C--:B--2---:R-:W-:Y:S01]  /*22830*/  FMUL R11, R11, R2.reuse ;  /* 0x000000020b0b7220 */ /* 0x084fe20000400000 */
[----:B----4-:R-:W-:-:S04]  /*22840*/  FMUL R12, R12, R2 ;  /* 0x000000020c0c7220 */ /* 0x010fc80000400000 */
[----:B------:R-:W-:Y:S02]  /*22850*/  F2FP.BF16.F32.PACK_AB R11, RZ, R11 ;  /* 0x0000000bff0b723e */ /* 0x000fe400000010ff */
[----:B------:R-:W-:-:S04]  /*22860*/  F2FP.BF16.F32.PACK_AB R12, RZ, R12 ;  /* 0x0000000cff0c723e */ /* 0x000fc800000010ff */
[----:B------:R-:W-:Y:S02]  /*22870*/  PRMT R14, R12, 0x7610, R14 ;  /* 0x000076100c0e7816 */ /* 0x000fe4000000000e */
[----:B------:R-:W-:Y:S01]  /*22880*/  PRMT R12, R11, 0x7610, R12 ;  /* 0x000076100b0c7816 */ /* 0x000fe2000000000c */
[-C--:B---3--:R-:W-:Y:S02]  /*22890*/  FMUL R13, R13, R2.reuse ;  /* 0x000000020d0d7220 */ /* 0x088fe40000400000 */
[----:B------:R-:W-:Y:S03]  /*228a0*/  @P0 STG.E.U16 desc[UR36][R4.64+0x12], R14 ;  /* 0x0000120e04000986 */ /* 0x000fe6000c101524 */
[----:B------:R-:W-:Y:S01]  /*228b0*/  F2FP.BF16.F32.PACK_AB R11, RZ, R13 ;  /* 0x0000000dff0b723e */ /* 0x000fe200000010ff */
[----:B------:R-:W-:Y:S01]  /*228c0*/  FMUL R10, R10, R2 ;  /* 0x000000020a0a7220 */ /* 0x000fe20000400000 */
[----:B------:R0:W-:Y:S02]  /*228d0*/  @P1 STG.E.U16 desc[UR36][R6.64+0x20], R12 ;  /* 0x0000200c06001986 */ /* 0x0001e4000c101524 */
[----:B------:R-:W-:-:S02]  /*228e0*/  PRMT R13, R11, 0x7610, R13 ;  /* 0x000076100b0d7816 */ /* 0x000fc4000000000d */
[----:B------:R-:W-:Y:S01]  /*228f0*/  F2FP.BF16.F32.PACK_AB R10, RZ, R10 ;  /* 0x0000000aff0a723e */ /* 0x000fe200000010ff */
[----:B0-----:R-:W2:Y:S04]  /*22900*/  LDL.LU R12, [R1+0x2c] ;  /* 0x00002c00010c7983 */ /* 0x001ea80000300800 */
[----:B------:R-:W3:Y:S04]  /*22910*/  LDL.LU R11, [R1+0x30] ;  /* 0x00003000010b7983 */ /* 0x000ee80000300800 */
[----:B------:R0:W-:Y:S04]  /*22920*/  @P4 STG.E.U16 desc[UR36][R6.64+0x22], R10 ;  /* 0x0000220a06004986 */ /* 0x0001e8000c101524 */
[----:B------:R1:W-:Y:S04]  /*22930*/  @P5 STG.E.U16 desc[UR36][R4.64+0x20], R13 ;  /* 0x0000200d04005986 */ /* 0x0003e8000c101524 */
[----:B0-----:R-:W4:Y:S04]  /*22940*/  LDL.LU R10, [R1+0x34] ;  /* 0x00003400010a7983 */ /* 0x001f280000300800 */
[----:B-1----:R-:W4:Y:S01]  /*22950*/  LDL.LU R13, [R1+0x38] ;  /* 0x00003800010d7983 */ /* 0x002f220000300800 */
[----:B------:R-:W-:-:S02]  /*22960*/  ISETP.GT.AND P0, PT, R0, 0x11, P2 ;  /* 0x000000110000780c */ /* 0x000fc40001704270 */
[C---:B------:R-:W-:Y:S02]  /*22970*/  ISETP.GT.AND P1, PT, R0.reuse, 0x18, P3 ;  /* 0x000000180000780c */ /* 0x040fe40001f24270 */
[C---:B------:R-:W-:Y:S02]  /*22980*/  ISETP.GT.AND P4, PT, R0.reuse, 0x19, P3 ;  /* 0x000000190000780c */ /* 0x040fe40001f84270 */
[----:B------:R-:W-:Y:S01]  /*22990*/  ISETP.GT.AND P5, PT, R0, 0x18, P2 ;  /* 0x000000180000780c */ /* 0x000fe200017a4270 */
[-C--:B--2---:R-:W-:Y:S01]  /*229a0*/  FMUL R12, R12, R2.reuse ;  /* 0x000000020c0c7220 */ /* 0x084fe20000400000 */
[----:B---3--:R-:W-:-:S04]  /*229b0*/  FMUL R11, R11, R2 ;  /* 0x000000020b0b7220 */ /* 0x008fc80000400000 */
[----:B------:R-:W-:Y:S02]  /*229c0*/  F2FP.BF16.F32.PACK_AB R12, RZ, R12 ;  /* 0x0000000cff0c723e */ /* 0x000fe400000010ff */
[----:B------:R-:W-:Y:S02]  /*229d0*/  F2FP.BF16.F32.PACK_AB R11, RZ, R11 ;  /* 0x0000000bff0b723e */ /* 0x000fe400000010ff */
[----:B------:R-:W-:Y:S02]  /*229e0*/  PRMT R14, R12, 0x7610, R14 ;  /* 0x000076100c0e7816 */ /* 0x000fe4000000000e */
[----:B------:R-:W-:-:S03]  /*229f0*/  PRMT R12, R11, 0x7610, R12 ;  /* 0x000076100b0c7816 */ /* 0x000fc6000000000c */
[----:B------:R-:W-:Y:S01]  /*22a00*/  @P0 STG.E.U16 desc[UR36][R4.64+0x22], R14 ;  /* 0x0000220e04000986 */ /* 0x000fe2000c101524 */
[-C--:B----4-:R-:W-:Y:S01]  /*22a10*/  FMUL R10, R10, R2.reuse ;  /* 0x000000020a0a7220 */ /* 0x090fe20000400000 */
[----:B------:R-:W-:-:S04]  /*22a20*/  FMUL R13, R13, R2 ;  /* 0x000000020d0d7220 */ /* 0x000fc80000400000 */
[----:B------:R-:W-:Y:S02]  /*22a30*/  F2FP.BF16.F32.PACK_AB R10, RZ, R10 ;  /* 0x0000000aff0a723e */ /* 0x000fe400000010ff */
[----:B------:R-:W-:Y:S01]  /*22a40*/  F2FP.BF16.F32.PACK_AB R11, RZ, R13 ;  /* 0x0000000dff0b723e */ /* 0x000fe200000010ff */
[----:B------:R0:W-:Y:S03]  /*22a50*/  @P1 STG.E.U16 desc[UR36][R6.64+0x30], R12 ;  /* 0x0000300c06001986 */ /* 0x0001e6000c101524 */
[----:B------:R-:W-:Y:S01]  /*22a60*/  PRMT R13, R11, 0x7610, R13 ;  /* 0x000076100b0d7816 */ /* 0x000fe2000000000d */
[----:B------:R1:W-:Y:S04]  /*22a70*/  @P4 STG.E.U16 desc[UR36][R6.64+0x32], R10 ;  /* 0x0000320a06004986 */ /* 0x0003e8000c101524 */
[----:B0-----:R-:W2:Y:S04]  /*22a80*/  LDL.LU R12, [R1+0x3c] ;  /* 0x00003c00010c7983 */ /* 0x001ea80000300800 */
[----:B------:R-:W3:Y:S04]  /*22a90*/  LDL.LU R11, [R1+0x40] ;  /* 0x00004000010b7983 */ /* 0x000ee80000300800 */
[----:B-1----:R-:W4:Y:S04]  /*22aa0*/  LDL.LU R10, [R1+0x44] ;  /* 0x00004400010a7983 */ /* 0x002f280000300800 */
[----:B------:R0:W-:Y:S04]  /*22ab0*/  @P5 STG.E.U16 desc[UR36][R4.64+0x30], R13 ;  /* 0x0000300d04005986 */ /* 0x0001e8000c101524 */
[----:B0-----:R-:W4:Y:S01]  /*22ac0*/  LDL.LU R13, [R1+0x48] ;  /* 0x00004800010d7983 */ /* 0x001f220000300800 */
[----:B------:R-:W-:-:S02]  /*22ad0*/  ISETP.GT.AND P0, PT, R0, 0x19, P2 ;  /* 0x000000190000780c */ /* 0x000fc40001704270 */
[C---:B------:R-:W-:Y:S02]  /*22ae0*/  ISETP.GT.AND P1, PT, R0.reuse, 0x20, P3 ;  /* 0x000000200000780c */ /* 0x040fe40001f24270 */
[C---:B------:R-:W-:Y:S02]  /*22af0*/  ISETP.GT.AND P4, PT, R0.reuse, 0x21, P3 ;  /* 0x000000210000780c */ /* 0x040fe40001f84270 */
[----:B------:R-:W-:Y:S01]  /*22b00*/  ISETP.GT.AND P5, PT, R0, 0x20, P2 ;  /* 0x000000200000780c */ /* 0x000fe200017a4270 */
[-C--:B--2---:R-:W-:Y:S01]  /*22b10*/  FMUL R12, R12, R2.reuse ;  /* 0x000000020c0c7220 */ /* 0x084fe20000400000 */
[----:B---3--:R-:W-:-:S04]  /*22b20*/  FMUL R11, R11, R2 ;  /* 0x000000020b0b7220 */ /* 0x008fc80000400000 */
[----:B------:R-:W-:Y:S02]  /*22b30*/  F2FP.BF16.F32.PACK_AB R12, RZ, R12 ;  /* 0x0000000cff0c723e */ /* 0x000fe400000010ff */
[----:B------:R-:W-:Y:S01]  /*22b40*/  F2FP.BF16.F32.PACK_AB R11, RZ, R11 ;  /* 0x0000000bff0b723e */ /* 0x000fe200000010ff */
[----:B----4-:R-:W-:Y:S01]  /*22b50*/  FMUL R10, R10, R2 ;  /* 0x000000020a0a7220 */ /* 0x010fe20000400000 */
[----:B------:R-:W-:Y:S02]  /*22b60*/  PRMT R14, R12, 0x7610, R14 ;  /* 0x000076100c0e7816 */ /* 0x000fe4000000000e */
[----:B------:R-:W-:Y:S02]  /*22b70*/  PRMT R12, R11, 0x7610, R12 ;  /* 0x000076100b0c7816 */ /* 0x000fe4000000000c */
[----:B------:R-:W-:Y:S01]  /*22b80*/  F2FP.BF16.F32.PACK_AB R10, RZ, R10 ;  /* 0x0000000aff0a723e */ /* 0x000fe200000010ff */
[----:B------:R-:W-:Y:S01]  /*22b90*/  @P0 STG.E.U16 desc[UR36][R4.64+0x32], R14 ;  /* 0x0000320e04000986 */ /* 0x000fe2000c101524 */
[----:B------:R-:W-:-:S03]  /*22ba0*/  FMUL R13, R13, R2 ;  /* 0x000000020d0d7220 */ /* 0x000fc60000400000 */
[----:B------:R0:W-:Y:S02]  /*22bb0*/  @P1 STG.E.U16 desc[UR36][R6.64+0x40], R12 ;  /* 0x0000400c06001986 */ /* 0x0001e4000c101524 */
[----:B------:R-:W-:-:S04]  /*22bc0*/  F2FP.BF16.F32.PACK_AB R11, RZ, R13 ;  /* 0x0000000dff0b723e */ /* 0x000fc800000010ff */
[----:B------:R-:W-:Y:S01]  /*22bd0*/  PRMT R13, R11, 0x7610, R13 ;  /* 0x000076100b0d7816 */ /* 0x000fe2000000000d */
        /* <DEDUP_REMOVED lines=19> */
[----:B------:R-:W-:Y:S01]  /*22d10*/  F2FP.BF16.F32.PACK_AB R11, RZ, R13 ;  /* 0x0000000dff0b723e */ /* 0x000fe200000010ff */
[----:B------:R0:W-:Y:S01]  /*22d20*/  @P1 STG.E.U16 desc[UR36][R6.64+0x50], R12 ;  /* 0x0000500c06001986 */ /* 0x0001e2000c101524 */
[----:B------:R-:W-:Y:S02]  /*22d30*/  F2FP.BF16.F32.PACK_AB R10, RZ, R10 ;  /* 0x0000000aff0a723e */ /* 0x000fe400000010ff */
[----:B------:R-:W-:-:S03]  /*22d40*/  PRMT R13, R11, 0x7610, R13 ;  /* 0x000076100b0d7816 */ /* 0x000fc6000000000d */
        /* <DEDUP_REMOVED lines=8> */
[----:B------:R-:W-:Y:S01]  /*22dd0*/  ISETP.GT.AND P4, PT, R0, 0x31, P3 ;  /* 0x000000310000780c */ /* 0x000fe20001f84270 */
[-C--:B--2---:R-:W-:Y:S01]  /*22de0*/  FMUL R12, R12, R2.reuse ;  /* 0x000000020c0c7220 */ /* 0x084fe20000400000 */
[----:B---3--:R-:W-:-:S04]  /*22df0*/  FMUL R11, R11, R2 ;  /* 0x000000020b0b7220 */ /* 0x008fc80000400000 */
[----:B------:R-:W-:Y:S01]  /*22e00*/  F2FP.BF16.F32.PACK_AB R12, RZ, R12 ;  /* 0x0000000cff0c723e */ /* 0x000fe200000010ff */
[----:B----4-:R-:W-:Y:S01]  /*22e10*/  FMUL R10, R10, R2 ;  /* 0x000000020a0a7220 */ /* 0x010fe20000400000 */
[----:B------:R-:W-:Y:S02]  /*22e20*/  F2FP.BF16.F32.PACK_AB R11, RZ, R11 ;  /* 0x0000000bff0b723e */ /* 0x000fe400000010ff */
[----:B------:R-:W-:Y:S02]  /*22e30*/  PRMT R14, R12, 0x7610, R14 ;  /* 0x000076100c0e7816 */ /* 0x000fe4000000000e */
[----:B------:R-:W-:Y:S02]  /*22e40*/  PRMT R12, R11, 0x7610, R12 ;  /* 0x000076100b0c7816 */ /* 0x000fe4000000000c */
[----:B------:R-:W-:Y:S01]  /*22e50*/  F2FP.BF16.F32.PACK_AB R10, RZ, R10 ;  /* 0x0000000aff0a723e */ /* 0x000fe200000010ff */
[----:B------:R-:W-:Y:S01]  /*22e60*/  @P0 STG.E.U16 desc[UR36][R4.64+0x52], R14 ;  /* 0x0000520e04000986 */ /* 0x000fe2000c101524 */
[----:B------:R-:W-:-:S03]  /*22e70*/  FMUL R13, R13, R2 ;  /* 0x000000020d0d7220 */ /* 0x000fc60000400000 */
[----:B------:R0:W-:Y:S02]  /*22e80*/  @P1 STG.E.U16 desc[UR36][R6.64+0x60], R12 ;  /* 0x0000600c06001986 */ /* 0x0001e4000c101524 */
[----:B------:R-:W-:Y:S02]  /*22e90*/  F2FP.BF16.F32.PACK_AB R11, RZ, R13 ;  /* 0x0000000dff0b723e */ /* 0x000fe400000010ff */
[----:B------:R1:W-:Y:S04]  /*22ea0*/  @P4 STG.E.U16 desc[UR36][R6.64+0x62], R10 ;  /* 0x0000620a06004986 */ /* 0x0003e8000c101524 */
[----:B------:R-:W2:Y:S04]  /*22eb0*/  LDL.LU R13, [R1+0x78] ;  /* 0x00007800010d7983 */ /* 0x000ea80000300800 */
[----:B0-----:R-:W3:Y:S04]  /*22ec0*/  LDL.LU R12, [R1+0x6c] ;  /* 0x00006c00010c7983 */ /* 0x001ee80000300800 */
[----:B-1----:R-:W4:Y:S01]  /*22ed0*/  LDL.LU R10, [R1+0x70] ;  /* 0x00007000010a7983 */ /* 0x002f220000300800 */
[----:B------:R-:W-:-:S02]  /*22ee0*/  ISETP.GT.AND P5, PT, R0, 0x30, P2 ;  /* 0x000000300000780c */ /* 0x000fc400017a4270 */
[C---:B------:R-:W-:Y:S02]  /*22ef0*/  ISETP.GT.AND P0, PT, R0.reuse, 0x31, P2 ;  /* 0x000000310000780c */ /* 0x040fe40001704270 */
[----:B------:R-:W-:-:S09]  /*22f00*/  ISETP.GT.AND P1, PT, R0, 0x38, P3 ;  /* 0x000000380000780c */ /* 0x000fd20001f24270 */
[----:B------:R0:W-:Y:S04]  /*22f10*/  @P5 STG.E.U16 desc[UR36][R4.64+0x60], R11 ;  /* 0x0000600b04005986 */ /* 0x0001e8000c101524 */
[----:B0-----:R-:W2:Y:S01]  /*22f20*/  LDL.LU R11, [R1+0x74] ;  /* 0x00007400010b7983 */ /* 0x001ea20000300800 */
[-C--:B---3--:R-:W-:Y:S01]  /*22f30*/  FMUL R12, R12, R2.reuse ;  /* 0x000000020c0c7220 */ /* 0x088fe20000400000 */
[----:B----4-:R-:W-:-:S04]  /*22f40*/  FMUL R10, R10, R2 ;  /* 0x000000020a0a7220 */ /* 0x010fc80000400000 */
[----:B------:R-:W-:Y:S01]  /*22f50*/  F2FP.BF16.F32.PACK_AB R12, RZ, R12 ;  /* 0x0000000cff0c723e */ /* 0x000fe200000010ff */
[----:B--2---:R-:W-:Y:S01]  /*22f60*/  FMUL R13, R13, R2 ;  /* 0x000000020d0d7220 */ /* 0x004fe20000400000 */
[----:B------:R-:W-:Y:S02]  /*22f70*/  F2FP.BF16.F32.PACK_AB R10, RZ, R10 ;  /* 0x0000000aff0a723e */ /* 0x000fe400000010ff */
[----:B------:R-:W-:Y:S02]  /*22f80*/  PRMT R14, R12, 0x7610, R14 ;  /* 0x000076100c0e7816 */ /* 0x000fe4000000000e */
[----:B------:R-:W-:Y:S02]  /*22f90*/  PRMT R12, R10, 0x7610, R12 ;  /* 0x000076100a0c7816 */ /* 0x000fe4000000000c */
[----:B------:R-:W-:Y:S01]  /*22fa0*/  F2FP.BF16.F32.PACK_AB R10, RZ, R13 ;  /* 0x0000000dff0a723e */ /* 0x000fe200000010ff */
[----:B------:R-:W-:Y:S04]  /*22fb0*/  @P0 STG.E.U16 desc[UR36][R4.64+0x62], R14 ;  /* 0x0000620e04000986 */ /* 0x000fe8000c101524 */
[----:B------:R0:W-:Y:S04]  /*22fc0*/  @P1 STG.E.U16 desc[UR36][R6.64+0x70], R12 ;  /* 0x0000700c06001986 */ /* 0x0001e8000c101524 */
[----:B------:R-:W2:Y:S01]  /*22fd0*/  LDL.LU R13, [R1+0x88] ;  /* 0x00008800010d7983 */ /* 0x000ea20000300800 */
[----:B0-----:R-:W-:-:S03]  /*22fe0*/  PRMT R12, R10, 0x7610, R12 ;  /* 0x000076100a0c7816 */ /* 0x001fc6000000000c */
[----:B------:R-:W3:Y:S01]  /*22ff0*/  LDL.LU R10, [R1+0x7c] ;  /* 0x00007c00010a7983 */ /* 0x000ee20000300800 */
[C---:B------:R-:W-:Y:S01]  /*23000*/  ISETP.GT.AND P4, PT, R0.reuse, 0x39, P3 ;  /* 0x000000390000780c */ /* 0x040fe20001f84270 */
[----:B------:R-:W-:Y:S01]  /*23010*/  FMUL R11, R11, R2 ;  /* 0x000000020b0b7220 */ /* 0x000fe20000400000 */
[C---:B------:R-:W-:Y:S02]  /*23020*/  ISETP.GT.AND P5, PT, R0.reuse, 0x38, P2 ;  /* 0x000000380000780c */ /* 0x040fe400017a4270 */
[----:B------:R-:W-:Y:S02]  /*23030*/  ISETP.GT.AND P0, PT, R0, 0x39, P2 ;  /* 0x000000390000780c */ /* 0x000fe40001704270 */
[----:B------:R-:W-:-:S07]  /*23040*/  F2FP.BF16.F32.PACK_AB R11, RZ, R11 ;  /* 0x0000000bff0b723e */ /* 0x000fce00000010ff */
[----:B------:R0:W-:Y:S04]  /*23050*/  @P4 STG.E.U16 desc[UR36][R6.64+0x72], R11 ;  /* 0x0000720b06004986 */ /* 0x0001e8000c101524 */
[----:B------:R1:W-:Y:S04]  /*23060*/  @P5 STG.E.U16 desc[UR36][R4.64+0x70], R12 ;  /* 0x0000700c04005986 */ /* 0x0003e8000c101524 */
[----:B0-----:R-:W4:Y:S04]  /*23070*/  LDL.LU R11, [R1+0x80] ;  /* 0x00008000010b7983 */ /* 0x001f280000300800 */
[----:B-1----:R-:W2:Y:S01]  /*23080*/  LDL.LU R12, [R1+0x84] ;  /* 0x00008400010c7983 */ /* 0x002ea20000300800 */
[----:B---3--:R-:W-:-:S05]  /*23090*/  FMUL R10, R10, R2 ;  /* 0x000000020a0a7220 */ /* 0x008fca0000400000 */
[----:B------:R-:W-:-:S05]  /*230a0*/  F2FP.BF16.F32.PACK_AB R10, RZ, R10 ;  /* 0x0000000aff0a723e */ /* 0x000fca00000010ff */
[----:B------:R0:W-:Y:S04]  /*230b0*/  @P0 STG.E.U16 desc[UR36][R4.64+0x72], R10 ;  /* 0x0000720a04000986 */ /* 0x0001e8000c101524 */
[----:B0-----:R-:W3:Y:S01]  /*230c0*/  LDL.LU R10, [R1+0x8c] ;  /* 0x00008c00010a7983 */ /* 0x001ee20000300800 */
[----:B------:R-:W-:Y:S01]  /*230d0*/  ISETP.GT.AND P1, PT, R0, 0x40, P3 ;  /* 0x000000400000780c */ /* 0x000fe20001f24270 */
[----:B----4-:R-:W-:-:S05]  /*230e0*/  FMUL R11, R11, R2 ;  /* 0x000000020b0b7220 */ /* 0x010fca0000400000 */
[----:B------:R-:W-:-:S07]  /*230f0*/  F2FP.BF16.F32.PACK_AB R11, RZ, R11 ;  /* 0x0000000bff0b723e */ /* 0x000fce00000010ff */
[----:B------:R0:W-:Y:S04]  /*23100*/  @P1 STG.E.U16 desc[UR36][R6.64+0x80], R11 ;  /* 0x0000800b06001986 */ /* 0x0001e8000c101524 */
[----:B0-----:R-:W4:Y:S01]  /*23110*/  LDL.LU R11, [R1+0x90] ;  /* 0x00009000010b7983 */ /* 0x001f220000300800 */
[----:B---3--:R-:W-:-:S05]  /*23120*/  FMUL R10, R10, R2 ;  /* 0x000000020a0a7220 */ /* 0x008fca0000400000 */
[----:B------:R-:W-:Y:S02]  /*23130*/  F2FP.BF16.F32.PACK_AB R14, RZ, R10 ;  /* 0x0000000aff0e723e */ /* 0x000fe400000010ff */
[----:B------:R-:W3:Y:S01]  /*23140*/  LDL.LU R10, [R1+0x94] ;  /* 0x00009400010a7983 */ /* 0x000ee20000300800 */
[C---:B------:R-:W-:Y:S02]  /*23150*/  ISETP.GT.AND P4, PT, R0.reuse, 0x41, P3 ;  /* 0x000000410000780c */ /* 0x040fe40001f84270 */
[----:B------:R-:W-:Y:S01]  /*23160*/  ISETP.GT.AND P5, PT, R0, 0x40, P2 ;  /* 0x000000400000780c */ /* 0x000fe200017a4270 */
[-C--:B--2---:R-:W-:Y:S01]  /*23170*/  FMUL R12, R12, R2.reuse ;  /* 0x000000020c0c7220 */ /* 0x084fe20000400000 */
[----:B------:R-:W-:Y:S01]  /*23180*/  ISETP.GT.AND P0, PT, R0, 0x41, P2 ;  /* 0x000000410000780c */ /* 0x000fe20001704270 */
[----:B------:R-:W-:-:S03]  /*23190*/  FMUL R13, R13, R2 ;  /* 0x000000020d0d7220 */ /* 0x000fc60000400000 */
[----:B------:R-:W-:Y:S02]  /*231a0*/  F2FP.BF16.F32.PACK_AB R12, RZ, R12 ;  /* 0x0000000cff0c723e */ /* 0x000fe400000010ff */
[----:B------:R-:W-:Y:S01]  /*231b0*/  F2FP.BF16.F32.PACK_AB R13, RZ, R13 ;  /* 0x0000000dff0d723e */ /* 0x000fe200000010ff */
[----:B----4-:R-:W-:-:S05]  /*231c0*/  FMUL R11, R11, R2 ;  /* 0x000000020b0b7220 */ /* 0x010fca0000400000 */
[----:B------:R-:W-:Y:S01]  /*231d0*/  F2FP.BF16.F32.PACK_AB R15, RZ, R11 ;  /* 0x0000000bff0f723e */ /* 0x000fe200000010ff */
[----:B------:R-:W-:Y:S04]  /*231e0*/  @P4 STG.E.U16 desc[UR36][R6.64+0x82], R12 ;  /* 0x0000820c06004986 */ /* 0x000fe8000c101524 */
[----:B------:R-:W-:Y:S01]  /*231f0*/  @P5 STG.E.U16 desc[UR36][R4.64+0x80], R13 ;  /* 0x0000800d04005986 */ /* 0x000fe2000c101524 */
[----:B---3--:R-:W-:-:S05]  /*23200*/  FMUL R10, R10, R2 ;  /* 0x000000020a0a7220 */ /* 0x008fca0000400000 */
[----:B------:R-:W-:Y:S02]  /*23210*/  F2FP.BF16.F32.PACK_AB R11, RZ, R10 ;  /* 0x0000000aff0b723e */ /* 0x000fe400000010ff */
[----:B------:R-:W-:Y:S02]  /*23220*/  PRMT R10, R14, 0x7610, R10 ;  /* 0x000076100e0a7816 */ /* 0x000fe4000000000a */
[----:B------:R-:W2:Y:S04]  /*23230*/  LDL.LU R14, [R1+0xa0] ;  /* 0x0000a000010e7983 */ /* 0x000ea80000300800 */
[----:B------:R0:W-:Y:S04]  /*23240*/  @P0 STG.E.U16 desc[UR36][R4.64+0x82], R10 ;  /* 0x0000820a04000986 */ /* 0x0001e8000c101524 */
[----:B0-----:R-:W3:Y:S01]  /*23250*/  LDL.LU R10, [R1+0x9c] ;  /* 0x00009c00010a7983 */ /* 0x001ee20000300800 */
[C---:B------:R-:W-:Y:S01]  /*23260*/  ISETP.GT.AND P4, PT, R0.reuse, 0x49, P3 ;  /* 0x000000490000780c */ /* 0x040fe20001f84270 */
[----:B------:R-:W-:Y:S01]  /*23270*/  FMUL R17, R17, R2 ;  /* 0x0000000211117220 */ /* 0x000fe20000400000 */
[----:B------:R-:W-:-:S02]  /*23280*/  ISETP.GT.AND P1, PT, R0, 0x48, P3 ;  /* 0x000000480000780c */ /* 0x000fc40001f24270 */
[----:B------:R-:W-:Y:S02]  /*23290*/  ISETP.GT.AND P5, PT, R0, 0x48, P2 ;  /* 0x000000480000780c */ /* 0x000fe400017a4270 */
[----:B------:R-:W-:Y:S02]  /*232a0*/  F2FP.BF16.F32.PACK_AB R13, RZ, R17 ;  /* 0x00000011ff0d723e */ /* 0x000fe400000010ff */
[----:B------:R-:W-:Y:S02]  /*232b0*/  PRMT R12, R15, 0x7610, R12 ;  /* 0x000076100f0c7816 */ /* 0x000fe4000000000c */
[----:B------:R-:W-:-:S03]  /*232c0*/  PRMT R15, R13, 0x7610, R15 ;  /* 0x000076100d0f7816 */ /* 0x000fc6000000000f */
[----:B------:R0:W-:Y:S01]  /*232d0*/  @P4 STG.E.U16 desc[UR36][R6.64+0x92], R11 ;  /* 0x0000920b06004986 */ /* 0x0001e2000c101524 */
[----:B------:R-:W-:-:S03]  /*232e0*/  ISETP.GT.AND P0, PT, R0, 0x49, P2 ;  /* 0x000000490000780c */ /* 0x000fc60001704270 */
[----:B------:R-:W-:Y:S01]  /*232f0*/  @P1 STG.E.U16 desc[UR36][R6.64+0x90], R12 ;  /* 0x0000900c06001986 */ /* 0x000fe2000c101524 */
[----:B------:R-:W-:Y:S01]  /*23300*/  ISETP.GT.AND P1, PT, R0, 0x50, P3 ;  /* 0x000000500000780c */ /* 0x000fe20001f24270 */
[-C--:B0-----:R-:W-:Y:S02]  /*23310*/  FMUL R11, R234, R2.reuse ;  /* 0x00000002ea0b7220 */ /* 0x081fe40000400000 */
[----:B------:R0:W-:Y:S03]  /*23320*/  @P5 STG.E.U16 desc[UR36][R4.64+0x90], R15 ;  /* 0x0000900f04005986 */ /* 0x0001e6000c101524 */
[----:B------:R-:W-:Y:S02]  /*23330*/  F2FP.BF16.F32.PACK_AB R11, RZ, R11 ;  /* 0x0000000bff0b723e */ /* 0x000fe400000010ff */
[C---:B------:R-:W-:Y:S02]  /*23340*/  ISETP.GT.AND P4, PT, R0.reuse, 0x51, P3 ;  /* 0x000000510000780c */ /* 0x040fe40001f84270 */
[----:B------:R-:W-:Y:S01]  /*23350*/  PRMT R17, R11, 0x7610, R17 ;  /* 0x000076100b117816 */ /* 0x000fe20000000011 */
[-C--:B------:R-:W-:Y:S01]  /*23360*/  FMUL R11, R229, R2.reuse ;  /* 0x00000002e50b7220 */ /* 0x080fe20000400000 */
[----:B------:R-:W-:Y:S01]  /*23370*/  ISETP.GT.AND P5, PT, R0, 0x50, P2 ;  /* 0x000000500000780c */ /* 0x000fe200017a4270 */
[-C--:B--2---:R-:W-:Y:S01]  /*23380*/  FMUL R14, R14, R2.reuse ;  /* 0x000000020e0e7220 */ /* 0x084fe20000400000 */
[-C--:B---3--:R-:W-:Y:S01]  /*23390*/  FMUL R13, R10, R2.reuse ;  /* 0x000000020a0d7220 */ /* 0x088fe20000400000 */
[----:B------:R-:W-:-:S05]  /*233a0*/  FMUL R10, R233, R2 ;  /* 0x00000002e90a7220 */ /* 0x000fca0000400000 */
[----:B------:R-:W-:Y:S02]  /*233b0*/  F2FP.BF16.F32.PACK_AB R10, RZ, R10 ;  /* 0x0000000aff0a723e */ /* 0x000fe400000010ff */
[----:B------:R-:W-:Y:S02]  /*233c0*/  F2FP.BF16.F32.PACK_AB R13, RZ, R13 ;  /* 0x0000000dff0d723e */ /* 0x000fe400000010ff */
[----:B0-----:R-:W-:Y:S01]  /*233d0*/  PRMT R15, R10, 0x7610, R15 ;  /* 0x000076100a0f7816 */ /* 0x001fe2000000000f */
[----:B------:R-:W-:Y:S01]  /*233e0*/  FMUL R10, R235, R2 ;  /* 0x00000002eb0a7220 */ /* 0x000fe20000400000 */
[----:B------:R-:W-:Y:S01]  /*233f0*/  F2FP.BF16.F32.PACK_AB R14, RZ, R14 ;  /* 0x0000000eff0e723e */ /* 0x000fe200000010ff */
[----:B------:R0:W-:Y:S03]  /*23400*/  @P0 STG.E.U16 desc[UR36][R4.64+0x92], R13 ;  /* 0x0000920d04000986 */ /* 0x0001e6000c101524 */
[----:B------:R-:W-:Y:S01]  /*23410*/  F2FP.BF16.F32.PACK_AB R12, RZ, R10 ;  /* 0x0000000aff0c723e */ /* 0x000fe200000010ff */
[----:B------:R-:W-:Y:S01]  /*23420*/  FMUL R10, R230, R2 ;  /* 0x00000002e60a7220 */ /* 0x000fe20000400000 */
[----:B------:R1:W-:Y:S01]  /*23430*/  @P1 STG.E.U16 desc[UR36][R6.64+0xa0], R14 ;  /* 0x0000a00e06001986 */ /* 0x0003e2000c101524 */
[----:B------:R-:W-:-:S02]  /*23440*/  ISETP.GT.AND P0, PT, R0, 0x51, P2 ;  /* 0x000000510000780c */ /* 0x000fc40001704270 */
[----:B------:R-:W-:Y:S02]  /*23450*/  ISETP.GT.AND P1, PT, R0, 0x58, P3 ;  /* 0x000000580000780c */ /* 0x000fe40001f24270 */
[----:B0-----:R-:W-:Y:S01]  /*23460*/  F2FP.BF16.F32.PACK_AB R13, RZ, R11 ;  /* 0x0000000bff0d723e */ /* 0x001fe200000010ff */
[----:B------:R-:W-:Y:S01]  /*23470*/  FMUL R11, R231, R2 ;  /* 0x00000002e70b7220 */ /* 0x000fe20000400000 */
[----:B------:R-:W-:Y:S01]  /*23480*/  F2FP.BF16.F32.PACK_AB R10, RZ, R10 ;  /* 0x0000000aff0a723e */ /* 0x000fe200000010ff */
[----:B------:R0:W-:Y:S03]  /*23490*/  @P4 STG.E.U16 desc[UR36][R6.64+0xa2], R15 ;  /* 0x0000a20f06004986 */ /* 0x0001e6000c101524 */
[----:B------:R-:W-:Y:S01]  /*234a0*/  F2FP.BF16.F32.PACK_AB R11, RZ, R11 ;  /* 0x0000000bff0b723e */ /* 0x000fe200000010ff */
[----:B------:R2:W-:Y:S01]  /*234b0*/  @P5 STG.E.U16 desc[UR36][R4.64+0xa0], R17 ;  /* 0x0000a01104005986 */ /* 0x0005e2000c101524 */
[----:B-1----:R-:W-:-:S02]  /*234c0*/  PRMT R14, R12, 0x7610, R14 ;  /* 0x000076100c0e7816 */ /* 0x002fc4000000000e */
[----:B------:R-:W-:Y:S02]  /*234d0*/  ISETP.GT.AND P4, PT, R0, 0x59, P3 ;  /* 0x000000590000780c */ /* 0x000fe40001f84270 */
[----:B0-----:R-:W-:Y:S01]  /*234e0*/  PRMT R15, R10, 0x7610, R15 ;  /* 0x000076100a0f7816 */ /* 0x001fe2000000000f */
[-C--:B------:R-:W-:Y:S01]  /*234f0*/  FMUL R10, R232, R2.reuse ;  /* 0x00000002e80a7220 */ /* 0x080fe20000400000 */
[----:B------:R-:W-:Y:S02]  /*23500*/  ISETP.GT.AND P5, PT, R0, 0x58, P2 ;  /* 0x000000580000780c */ /* 0x000fe400017a4270 */
[----:B--2---:R-:W-:Y:S01]  /*23510*/  PRMT R17, R11, 0x7610, R17 ;  /* 0x000076100b117816 */ /* 0x004fe20000000011 */
[----:B------:R-:W-:Y:S01]  /*23520*/  FMUL R11, R225, R2 ;  /* 0x00000002e10b7220 */ /* 0x000fe20000400000 */
[----:B------:R-:W-:Y:S01]  /*23530*/  @P0 STG.E.U16 desc[UR36][R4.64+0xa2], R14 ;  /* 0x0000a20e04000986 */ /* 0x000fe2000c101524 */
[----:B------:R-:W-:Y:S01]  /*23540*/  F2FP.BF16.F32.PACK_AB R12, RZ, R10 ;  /* 0x0000000aff0c723e */ /* 0x000fe200000010ff */
[----:B------:R-:W-:-:S02]  /*23550*/  FMUL R10, R226, R2 ;  /* 0x00000002e20a7220 */ /* 0x000fc40000400000 */
[----:B------:R0:W-:Y:S01]  /*23560*/  @P1 STG.E.U16 desc[UR36][R6.64+0xb0], R13 ;  /* 0x0000b00d06001986 */ /* 0x0001e2000c101524 */
[C---:B------:R-:W-:Y:S02]  /*23570*/  ISETP.GT.AND P0, PT, R0.reuse, 0x59, P2 ;  /* 0x000000590000780c */ /* 0x040fe40001704270 */
[----:B------:R-:W-:Y:S02]  /*23580*/  ISETP.GT.AND P1, PT, R0, 0x60, P3 ;  /* 0x000000600000780c */ /* 0x000fe40001f24270 */
[----:B------:R-:W-:Y:S02]  /*23590*/  F2FP.BF16.F32.PACK_AB R10, RZ, R10 ;  /* 0x0000000aff0a723e */ /* 0x000fe400000010ff */
[----:B0-----:R-:W-:Y:S01]  /*235a0*/  F2FP.BF16.F32.PACK_AB R13, RZ, R11 ;  /* 0x0000000bff0d723e */ /* 0x001fe200000010ff */
[----:B------:R-:W-:Y:S01]  /*235b0*/  FMUL R11, R227, R2 ;  /* 0x00000002e30b7220 */ /* 0x000fe20000400000 */
[----:B------:R0:W-:Y:S01]  /*235c0*/  @P4 STG.E.U16 desc[UR36][R6.64+0xb2], R15 ;  /* 0x0000b20f06004986 */ /* 0x0001e2000c101524 */
[----:B------:R-:W-:-:S03]  /*235d0*/  PRMT R14, R12, 0x7610, R14 ;  /* 0x000076100c0e7816 */ /* 0x000fc6000000000e */
[----:B------:R-:W-:Y:S01]  /*235e0*/  F2FP.BF16.F32.PACK_AB R11, RZ, R11 ;  /* 0x0000000bff0b723e */ /* 0x000fe200000010ff */
[----:B------:R1:W-:Y:S01]  /*235f0*/  @P5 STG.E.U16 desc[UR36][R4.64+0xb0], R17 ;  /* 0x0000b01104005986 */ /* 0x0003e2000c101524 */
[C---:B------:R-:W-:Y:S02]  /*23600*/  ISETP.GT.AND P4, PT, R0.reuse, 0x61, P3 ;  /* 0x000000610000780c */ /* 0x040fe40001f84270 */
[----:B------:R-:W-:Y:S02]  /*23610*/  ISETP.GT.AND P5, PT, R0, 0x60, P2 ;  /* 0x000000600000780c */ /* 0x000fe400017a4270 */
[----:B0-----:R-:W-:Y:S01]  /*23620*/  PRMT R15, R10, 0x7610, R15 ;  /* 0x000076100a0f7816 */ /* 0x001fe2000000000f */
[-C--:B------:R-:W-:Y:S01]  /*23630*/  FMUL R10, R228, R2.reuse ;  /* 0x00000002e40a7220 */ /* 0x080fe20000400000 */
[----:B-1----:R-:W-:Y:S01]  /*23640*/  PRMT R17, R11, 0x7610, R17 ;  /* 0x000076100b117816 */ /* 0x002fe20000000011 */
[----:B------:R-:W-:Y:S01]  /*23650*/  FMUL R11, R221, R2 ;  /* 0x00000002dd0b7220 */ /* 0x000fe20000400000 */
[----:B------:R-:W-:Y:S02]  /*23660*/  @P0 STG.E.U16 desc[UR36][R4.64+0xb2], R14 ;  /* 0x0000b20e04000986 */ /* 0x000fe4000c101524 */
[----:B------:R-:W-:Y:S01]  /*23670*/  F2FP.BF16.F32.PACK_AB R12, RZ, R10 ;  /* 0x0000000aff0c723e */ /* 0x000fe200000010ff */
[----:B------:R-:W-:Y:S01]  /*23680*/  FMUL R10, R222, R2 ;  /* 0x00000002de0a7220 */ /* 0x000fe20000400000 */
[----:B------:R0:W-:Y:S01]  /*23690*/  @P1 STG.E.U16 desc[UR36][R6.64+0xc0], R13 ;  /* 0x0000c00d06001986 */ /* 0x0001e2000c101524 */
[----:B------:R-:W-:-:S02]  /*236a0*/  ISETP.GT.AND P0, PT, R0, 0x61, P2 ;  /* 0x000000610000780c */ /* 0x000fc40001704270 */
        /* <DEDUP_REMOVED lines=188> */
[C---:B------:R-:W-:Y:S01]  /*24270*/  ISETP.GT.AND P0, PT, R0.reuse, 0xb1, P2 ;  /* 0x000000b10000780c */ /* 0x040fe20001704270 */
[----:B------:R0:W-:Y:S01]  /*24280*/  @P1 STG.E.U16 desc[UR36][R6.64+0x160], R13 ;  /* 0x0001600d06001986 */ /* 0x0001e2000c101524 */
[----:B------:R-:W-:-:S02]  /*24290*/  ISETP.GT.AND P1, PT, R0, 0xb8, P3 ;  /* 0x000000b80000780c */ /* 0x000fc40001f24270 */
[----:B------:R-:W-:Y:S01]  /*242a0*/  F2FP.BF16.F32.PACK_AB R10, RZ, R10 ;  /* 0x0000000aff0a723e */ /* 0x000fe200000010ff */
[----:B------:R1:W-:Y:S01]  /*242b0*/  @P4 STG.E.U16 desc[UR36][R6.64+0x162], R15 ;  /* 0x0001620f06004986 */ /* 0x0003e2000c101524 */
[----:B0-----:R-:W-:Y:S01]  /*242c0*/  F2FP.BF16.F32.PACK_AB R13, RZ, R11 ;  /* 0x0000000bff0d723e */ /* 0x001fe200000010ff */
[-C--:B------:R-:W-:Y:S01]  /*242d0*/  FMUL R11, R183, R2.reuse ;  /* 0x00000002b70b7220 */ /* 0x080fe20000400000 */
[----:B------:R-:W-:Y:S01]  /*242e0*/  PRMT R14, R12, 0x7610, R14 ;  /* 0x000076100c0e7816 */ /* 0x000fe2000000000e */
[----:B------:R0:W-:Y:S01]  /*242f0*/  @P5 STG.E.U16 desc[UR36][R4.64+0x160], R17 ;  /* 0x0001601104005986 */ /* 0x0001e2000c101524 */
[----:B-1----:R-:W-:Y:S02]  /*24300*/  PRMT R15, R10, 0x7610, R15 ;  /* 0x000076100a0f7816 */ /* 0x002fe4000000000f */
[----:B------:R-:W-:Y:S01]  /*24310*/  F2FP.BF16.F32.PACK_AB R11, RZ, R11 ;  /* 0x0000000bff0b723e */ /* 0x000fe200000010ff */
[----:B------:R-:W-:Y:S01]  /*24320*/  FMUL R10, R184, R2 ;  /* 0x00000002b80a7220 */ /* 0x000fe20000400000 */
[C---:B------:R-:W-:Y:S01]  /*24330*/  ISETP.GT.AND P4, PT, R0.reuse, 0xb9, P3 ;  /* 0x000000b90000780c */ /* 0x040fe20001f84270 */
[----:B------:R-:W-:Y:S01]  /*24340*/  @P0 STG.E.U16 desc[UR36][R4.64+0x162], R14 ;  /* 0x0001620e04000986 */ /* 0x000fe2000c101524 */
[----:B------:R-:W-:-:S02]  /*24350*/  ISETP.GT.AND P5, PT, R0, 0xb8, P2 ;  /* 0x000000b80000780c */ /* 0x000fc400017a4270 */
[----:B0-----:R-:W-:Y:S01]  /*24360*/  PRMT R17, R11, 0x7610, R17 ;  /* 0x000076100b117816 */ /* 0x001fe20000000011 */
[----:B------:R-:W-:Y:S01]  /*24370*/  FMUL R11, R177, R2 ;  /* 0x00000002b10b7220 */ /* 0x000fe20000400000 */
[----:B------:R0:W-:Y:S01]  /*24380*/  @P1 STG.E.U16 desc[UR36][R6.64+0x170], R13 ;  /* 0x0001700d06001986 */ /* 0x0001e2000c101524 */
[----:B------:R-:W-:Y:S02]  /*24390*/  ISETP.GT.AND P0, PT, R0, 0xb9, P2 ;  /* 0x000000b90000780c */ /* 0x000fe40001704270 */
[----:B------:R-:W-:Y:S01]  /*243a0*/  F2FP.BF16.F32.PACK_AB R12, RZ, R10 ;  /* 0x0000000aff0c723e */ /* 0x000fe200000010ff */
[-C--:B------:R-:W-:Y:S01]  /*243b0*/  FMUL R10, R178, R2.reuse ;  /* 0x00000002b20a7220 */ /* 0x080fe20000400000 */
[----:B------:R-:W-:Y:S02]  /*243c0*/  ISETP.GT.AND P1, PT, R0, 0xc0, P3 ;  /* 0x000000c00000780c */ /* 0x000fe40001f24270 */
[----:B------:R1:W-:Y:S01]  /*243d0*/  @P4 STG.E.U16 desc[UR36][R6.64+0x172], R15 ;  /* 0x0001720f06004986 */ /* 0x0003e2000c101524 */
[----:B0-----:R-:W-:Y:S01]  /*243e0*/  F2FP.BF16.F32.PACK_AB R13, RZ, R11 ;  /* 0x0000000bff0d723e */ /* 0x001fe200000010ff */
[----:B------:R-:W-:Y:S01]  /*243f0*/  FMUL R11, R179, R2 ;  /* 0x00000002b30b7220 */ /* 0x000fe20000400000 */
[----:B------:R-:W-:-:S02]  /*24400*/  F2FP.BF16.F32.PACK_AB R10, RZ, R10 ;  /* 0x0000000aff0a723e */ /* 0x000fc400000010ff */
[----:B------:R-:W-:Y:S02]  /*24410*/  PRMT R14, R12, 0x7610, R14 ;  /* 0x000076100c0e7816 */ /* 0x000fe4000000000e */
[----:B------:R-:W-:Y:S02]  /*24420*/  F2FP.BF16.F32.PACK_AB R11, RZ, R11 ;  /* 0x0000000bff0b723e */ /* 0x000fe400000010ff */
[----:B------:R-:W-:Y:S01]  /*24430*/  ISETP.GT.AND P4, PT, R0, 0xc1, P3 ;  /* 0x000000c10000780c */ /* 0x000fe20001f84270 */
[----:B------:R0:W-:Y:S01]  /*24440*/  @P5 STG.E.U16 desc[UR36][R4.64+0x170], R17 ;  /* 0x0001701104005986 */ /* 0x0001e2000c101524 */
[----:B-1----:R-:W-:Y:S01]  /*24450*/  PRMT R15, R10, 0x7610, R15 ;  /* 0x000076100a0f7816 */ /* 0x002fe2000000000f */
[----:B------:R-:W-:Y:S01]  /*24460*/  FMUL R10, R180, R2 ;  /* 0x00000002b40a7220 */ /* 0x000fe20000400000 */
[C---:B------:R-:W-:Y:S01]  /*24470*/  ISETP.GT.AND P5, PT, R0.reuse, 0xc0, P2 ;  /* 0x000000c00000780c */ /* 0x040fe200017a4270 */
[----:B------:R-:W-:Y:S01]  /*24480*/  @P0 STG.E.U16 desc[UR36][R4.64+0x172], R14 ;  /* 0x0001720e04000986 */ /* 0x000fe2000c101524 */
[----:B------:R-:W-:-:S03]  /*24490*/  ISETP.GT.AND P0, PT, R0, 0xc1, P2 ;  /* 0x000000c10000780c */ /* 0x000fc60001704270 */
[----:B------:R1:W-:Y:S01]  /*244a0*/  @P1 STG.E.U16 desc[UR36][R6.64+0x180], R13 ;  /* 0x0001800d06001986 */ /* 0x0003e2000c101524 */
[----:B------:R-:W-:Y:S02]  /*244b0*/  ISETP.GT.AND P1, PT, R0, 0xc8, P3 ;  /* 0x000000c80000780c */ /* 0x000fe40001f24270 */
[----:B0-----:R-:W-:Y:S01]  /*244c0*/  PRMT R17, R11, 0x7610, R17 ;  /* 0x000076100b117816 */ /* 0x001fe20000000011 */
[----:B------:R-:W-:Y:S01]  /*244d0*/  FMUL R11, R173, R2 ;  /* 0x00000002ad0b7220 */ /* 0x000fe20000400000 */
[----:B------:R-:W-:Y:S01]  /*244e0*/  F2FP.BF16.F32.PACK_AB R12, RZ, R10 ;  /* 0x0000000aff0c723e */ /* 0x000fe200000010ff */
[-C--:B------:R-:W-:Y:S01]  /*244f0*/  FMUL R10, R174, R2.reuse ;  /* 0x00000002ae0a7220 */ /* 0x080fe20000400000 */
[----:B------:R0:W-:Y:S02]  /*24500*/  @P4 STG.E.U16 desc[UR36][R6.64+0x182], R15 ;  /* 0x0001820f06004986 */ /* 0x0001e4000c101524 */
[----:B-1----:R-:W-:Y:S01]  /*24510*/  F2FP.BF16.F32.PACK_AB R13, RZ, R11 ;  /* 0x0000000bff0d723e */ /* 0x002fe200000010ff */
[----:B------:R-:W-:Y:S01]  /*24520*/  FMUL R11, R175, R2 ;  /* 0x00000002af0b7220 */ /* 0x000fe20000400000 */
[----:B------:R-:W-:-:S02]  /*24530*/  F2FP.BF16.F32.PACK_AB R10, RZ, R10 ;  /* 0x0000000aff0a723e */ /* 0x000fc400000010ff */
[----:B------:R-:W-:Y:S02]  /*24540*/  PRMT R14, R12, 0x7610, R14 ;  /* 0x000076100c0e7816 */ /* 0x000fe4000000000e */
[----:B------:R-:W-:Y:S02]  /*24550*/  ISETP.GT.AND P4, PT, R0, 0xc9, P3 ;  /* 0x000000c90000780c */ /* 0x000fe40001f84270 */
[----:B------:R-:W-:Y:S01]  /*24560*/  F2FP.BF16.F32.PACK_AB R11, RZ, R11 ;  /* 0x0000000bff0b723e */ /* 0x000fe200000010ff */
[----:B------:R1:W-:Y:S01]  /*24570*/  @P5 STG.E.U16 desc[UR36][R4.64+0x180], R17 ;  /* 0x0001801104005986 */ /* 0x0003e2000c101524 */
[----:B0-----:R-:W-:Y:S01]  /*24580*/  PRMT R15, R10, 0x7610, R15 ;  /* 0x000076100a0f7816 */ /* 0x001fe2000000000f */
[----:B------:R-:W-:Y:S01]  /*24590*/  FMUL R10, R176, R2 ;  /* 0x00000002b00a7220 */ /* 0x000fe20000400000 */
[C---:B------:R-:W-:Y:S01]  /*245a0*/  ISETP.GT.AND P5, PT, R0.reuse, 0xc8, P2 ;  /* 0x000000c80000780c */ /* 0x040fe200017a4270 */
[----:B------:R-:W-:Y:S01]  /*245b0*/  @P0 STG.E.U16 desc[UR36][R4.64+0x182], R14 ;  /* 0x0001820e04000986 */ /* 0x000fe2000c101524 */
[----:B------:R-:W-:-:S03]  /*245c0*/  ISETP.GT.AND P0, PT, R0, 0xc9, P2 ;  /* 0x000000c90000780c */ /* 0x000fc60001704270 */
[----:B------:R0:W-:Y:S01]  /*245d0*/  @P1 STG.E.U16 desc[UR36][R6.64+0x190], R13 ;  /* 0x0001900d06001986 */ /* 0x0001e2000c101524 */
[----:B------:R-:W-:Y:S02]  /*245e0*/  ISETP.GT.AND P1, PT, R0, 0xd0, P3 ;  /* 0x000000d00000780c */ /* 0x000fe40001f24270 */
[----:B-1----:R-:W-:Y:S01]  /*245f0*/  PRMT R17, R11, 0x7610, R17 ;  /* 0x000076100b117816 */ /* 0x002fe20000000011 */
[----:B------:R-:W-:Y:S01]  /*24600*/  FMUL R11, R169, R2 ;  /* 0x00000002a90b7220 */ /* 0x000fe20000400000 */
[----:B------:R-:W-:Y:S01]  /*24610*/  F2FP.BF16.F32.PACK_AB R12, RZ, R10 ;  /* 0x0000000aff0c723e */ /* 0x000fe200000010ff */
[-C--:B------:R-:W-:Y:S01]  /*24620*/  FMUL R10, R170, R2.reuse ;  /* 0x00000002aa0a7220 */ /* 0x080fe20000400000 */
[----:B------:R1:W-:Y:S01]  /*24630*/  @P4 STG.E.U16 desc[UR36][R6.64+0x192], R15 ;  /* 0x0001920f06004986 */ /* 0x0003e2000c101524 */
[----:B------:R-:W-:Y:S02]  /*24640*/  ISETP.GT.AND P4, PT, R0, 0xd1, P3 ;  /* 0x000000d10000780c */ /* 0x000fe40001f84270 */
[----:B0-----:R-:W-:Y:S01]  /*24650*/  F2FP.BF16.F32.PACK_AB R13, RZ, R11 ;  /* 0x0000000bff0d723e */ /* 0x001fe200000010ff */
[----:B------:R-:W-:Y:S01]  /*24660*/  FMUL R11, R171, R2 ;  /* 0x00000002ab0b7220 */ /* 0x000fe20000400000 */
[----:B------:R-:W-:Y:S01]  /*24670*/  PRMT R14, R12, 0x7610, R14 ;  /* 0x000076100c0e7816 */ /* 0x000fe2000000000e */
[----:B------:R0:W-:Y:S01]  /*24680*/  @P5 STG.E.U16 desc[UR36][R4.64+0x190], R17 ;  /* 0x0001901104005986 */ /* 0x0001e2000c101524 */
[----:B------:R-:W-:-:S02]  /*24690*/  F2FP.BF16.F32.PACK_AB R10, RZ, R10 ;  /* 0x0000000aff0a723e */ /* 0x000fc400000010ff */
[----:B------:R-:W-:Y:S01]  /*246a0*/  F2FP.BF16.F32.PACK_AB R11, RZ, R11 ;  /* 0x0000000bff0b723e */ /* 0x000fe200000010ff */
[----:B------:R-:W-:Y:S01]  /*246b0*/  @P0 STG.E.U16 desc[UR36][R4.64+0x192], R14 ;  /* 0x0001920e04000986 */ /* 0x000fe2000c101524 */
[----:B------:R-:W-:Y:S02]  /*246c0*/  ISETP.GT.AND P5, PT, R0, 0xd0, P2 ;  /* 0x000000d00000780c */ /* 0x000fe400017a4270 */
[----:B-1----:R-:W-:Y:S01]  /*246d0*/  PRMT R15, R10, 0x7610, R15 ;  /* 0x000076100a0f7816 */ /* 0x002fe2000000000f */
[----:B------:R1:W-:Y:S01]  /*246e0*/  @P1 STG.E.U16 desc[UR36][R6.64+0x1a0], R13 ;  /* 0x0001a00d06001986 */ /* 0x0003e2000c101524 */
[----:B------:R-:W-:Y:S01]  /*246f0*/  ISETP.GT.AND P1, PT, R0, 0xd1, P2 ;  /* 0x000000d10000780c */ /* 0x000fe20001724270 */
[-C--:B------:R-:W-:Y:S01]  /*24700*/  FMUL R10, R172, R2.reuse ;  /* 0x00000002ac0a7220 */ /* 0x080fe20000400000 */
[----:B0-----:R-:W-:Y:S01]  /*24710*/  PRMT R17, R11, 0x7610, R17 ;  /* 0x000076100b117816 */ /* 0x001fe20000000011 */
[-C--:B------:R-:W-:Y:S01]  /*24720*/  FMUL R11, R165, R2.reuse ;  /* 0x00000002a50b7220 */ /* 0x080fe20000400000 */
[----:B------:R0:W-:Y:S01]  /*24730*/  @P4 STG.E.U16 desc[UR36][R6.64+0x1a2], R15 ;  /* 0x0001a20f06004986 */ /* 0x0001e2000c101524 */
[----:B------:R-:W-:Y:S01]  /*24740*/  FMUL R12, R166, R2 ;  /* 0x00000002a60c7220 */ /* 0x000fe20000400000 */
[----:B------:R-:W-:-:S02]  /*24750*/  ISETP.GT.AND P4, PT, R0, 0xd8, P3 ;  /* 0x000000d80000780c */ /* 0x000fc40001f84270 */
[----:B------:R-:W-:Y:S02]  /*24760*/  F2FP.BF16.F32.PACK_AB R11, RZ, R11 ;  /* 0x0000000bff0b723e */ /* 0x000fe400000010ff */
[----:B-1----:R-:W-:Y:S01]  /*24770*/  F2FP.BF16.F32.PACK_AB R13, RZ, R10 ;  /* 0x0000000aff0d723e */ /* 0x002fe200000010ff */
[----:B------:R-:W-:Y:S01]  /*24780*/  FMUL R10, R167, R2 ;  /* 0x00000002a70a7220 */ /* 0x000fe20000400000 */
[----:B------:R1:W-:Y:S01]  /*24790*/  @P5 STG.E.U16 desc[UR36][R4.64+0x1a0], R17 ;  /* 0x0001a01104005986 */ /* 0x0003e2000c101524 */
[----:B------:R-:W-:Y:S02]  /*247a0*/  PRMT R14, R11, 0x7610, R14 ;  /* 0x000076100b0e7816 */ /* 0x000fe4000000000e */
[----:B------:R-:W-:Y:S01]  /*247b0*/  ISETP.GT.AND P5, PT, R0, 0xd9, P3 ;  /* 0x000000d90000780c */ /* 0x000fe20001fa4270 */
[----:B------:R2:W-:Y:S01]  /*247c0*/  @P1 STG.E.U16 desc[UR36][R4.64+0x1a2], R13 ;  /* 0x0001a20d04001986 */ /* 0x0005e2000c101524 */
[----:B------:R-:W-:Y:S01]  /*247d0*/  F2FP.BF16.F32.PACK_AB R11, RZ, R10 ;  /* 0x0000000aff0b723e */ /* 0x000fe200000010ff */
[----:B------:R-:W-:Y:S01]  /*247e0*/  FMUL R10, R168, R2 ;  /* 0x00000002a80a7220 */ /* 0x000fe20000400000 */
[----:B------:R-:W-:-:S02]  /*247f0*/  F2FP.BF16.F32.PACK_AB R12, RZ, R12 ;  /* 0x0000000cff0c723e */ /* 0x000fc400000010ff */
[C---:B------:R-:W-:Y:S02]  /*24800*/  ISETP.GT.AND P0, PT, R0.reuse, 0xd8, P2 ;  /* 0x000000d80000780c */ /* 0x040fe40001704270 */
[C---:B------:R-:W-:Y:S02]  /*24810*/  ISETP.GT.AND P1, PT, R0.reuse, 0xd9, P2 ;  /* 0x000000d90000780c */ /* 0x040fe40001724270 */
[----:B------:R-:W-:Y:S02]  /*24820*/  ISETP.GT.AND P6, PT, R0, 0xe0, P3 ;  /* 0x000000e00000780c */ /* 0x000fe40001fc4270 */
[----:B0-----:R-:W-:Y:S02]  /*24830*/  PRMT R15, R12, 0x7610, R15 ;  /* 0x000076100c0f7816 */ /* 0x001fe4000000000f */
[----:B-1----:R-:W-:Y:S01]  /*24840*/  PRMT R17, R11, 0x7610, R17 ;  /* 0x000076100b117816 */ /* 0x002fe20000000011 */
[----:B------:R-:W-:Y:S01]  /*24850*/  FMUL R11, R161, R2 ;  /* 0x00000002a10b7220 */ /* 0x000fe20000400000 */
[----:B------:R-:W-:Y:S01]  /*24860*/  F2FP.BF16.F32.PACK_AB R12, RZ, R10 ;  /* 0x0000000aff0c723e */ /* 0x000fe200000010ff */
[----:B------:R0:W-:Y:S01]  /*24870*/  @P4 STG.E.U16 desc[UR36][R6.64+0x1b0], R14 ;  /* 0x0001b00e06004986 */ /* 0x0001e2000c101524 */
[----:B------:R-:W-:-:S02]  /*24880*/  FMUL R10, R162, R2 ;  /* 0x00000002a20a7220 */ /* 0x000fc40000400000 */
[----:B--2---:R-:W-:Y:S01]  /*24890*/  F2FP.BF16.F32.PACK_AB R13, RZ, R11 ;  /* 0x0000000bff0d723e */ /* 0x004fe200000010ff */
[----:B------:R1:W-:Y:S01]  /*248a0*/  @P5 STG.E.U16 desc[UR36][R6.64+0x1b2], R15 ;  /* 0x0001b20f06005986 */ /* 0x0003e2000c101524 */
[----:B------:R-:W-:Y:S01]  /*248b0*/  FMUL R11, R163, R2 ;  /* 0x00000002a30b7220 */ /* 0x000fe20000400000 */
[----:B------:R-:W-:Y:S02]  /*248c0*/  ISETP.GT.AND P4, PT, R0, 0xe1, P3 ;  /* 0x000000e10000780c */ /* 0x000fe40001f84270 */
[----:B------:R-:W-:Y:S01]  /*248d0*/  @P0 STG.E.U16 desc[UR36][R4.64+0x1b0], R17 ;  /* 0x0001b01104000986 */ /* 0x000fe2000c101524 */
[----:B0-----:R-:W-:Y:S02]  /*248e0*/  PRMT R14, R12, 0x7610, R14 ;  /* 0x000076100c0e7816 */ /* 0x001fe4000000000e */
[----:B------:R-:W-:Y:S01]  /*248f0*/  F2FP.BF16.F32.PACK_AB R12, RZ, R10 ;  /* 0x0000000aff0c723e */ /* 0x000fe200000010ff */
[----:B------:R-:W-:Y:S01]  /*24900*/  FMUL R10, R164, R2 ;  /* 0x00000002a40a7220 */ /* 0x000fe20000400000 */
[C---:B------:R-:W-:Y:S01]  /*24910*/  ISETP.GT.AND P5, PT, R0.reuse, 0xe0, P2 ;  /* 0x000000e00000780c */ /* 0x040fe200017a4270 */
[----:B------:R-:W-:Y:S04]  /*24920*/  @P1 STG.E.U16 desc[UR36][R4.64+0x1b2], R14 ;  /* 0x0001b20e04001986 */ /* 0x000fe8000c101524 */
[----:B------:R-:W-:Y:S01]  /*24930*/  @P6 STG.E.U16 desc[UR36][R6.64+0x1c0], R13 ;  /* 0x0001c00d06006986 */ /* 0x000fe2000c101524 */
[----:B------:R-:W-:-:S02]  /*24940*/  ISETP.GT.AND P6, PT, R0, 0xe1, P2 ;  /* 0x000000e10000780c */ /* 0x000fc400017c4270 */
[----:B------:R-:W-:Y:S02]  /*24950*/  F2FP.BF16.F32.PACK_AB R11, RZ, R11 ;  /* 0x0000000bff0b723e */ /* 0x000fe400000010ff */
[----:B------:R-:W-:Y:S02]  /*24960*/  F2FP.BF16.F32.PACK_AB R10, RZ, R10 ;  /* 0x0000000aff0a723e */ /* 0x000fe400000010ff */
[----:B-1----:R-:W-:Y:S02]  /*24970*/  PRMT R15, R11, 0x7610, R15 ;  /* 0x000076100b0f7816 */ /* 0x002fe4000000000f */
[----:B------:R-:W-:Y:S01]  /*24980*/  PRMT R20, R10, 0x7610, R20 ;  /* 0x000076100a147816 */ /* 0x000fe20000000014 */
[----:B------:R-:W-:Y:S01]  /*24990*/  @P4 STG.E.U16 desc[UR36][R6.64+0x1c2], R12 ;  /* 0x0001c20c06004986 */ /* 0x000fe2000c101524 */
[-C--:B------:R-:W-:Y:S01]  /*249a0*/  FMUL R10, R158, R2.reuse ;  /* 0x000000029e0a7220 */ /* 0x080fe20000400000 */
[----:B------:R-:W-:Y:S01]  /*249b0*/  FMUL R11, R159, R2 ;  /* 0x000000029f0b7220 */ /* 0x000fe20000400000 */
[C---:B------:R-:W-:Y:S01]  /*249c0*/  ISETP.GT.AND P4, PT, R0.reuse, 0xe8, P3 ;  /* 0x000000e80000780c */ /* 0x040fe20001f84270 */
[----:B------:R-:W-:Y:S01]  /*249d0*/  @P5 STG.E.U16 desc[UR36][R4.64+0x1c0], R15 ;  /* 0x0001c00f04005986 */ /* 0x000fe2000c101524 */
[----:B------:R-:W-:-:S03]  /*249e0*/  ISETP.GT.AND P5, PT, R0, 0xe9, P3 ;  /* 0x000000e90000780c */ /* 0x000fc60001fa4270 */
[----:B------:R0:W-:Y:S01]  /*249f0*/  @P6 STG.E.U16 desc[UR36][R4.64+0x1c2], R20 ;  /* 0x0001c21404006986 */ /* 0x0001e2000c101524 */
[----:B------:R-:W-:Y:S02]  /*24a00*/  ISETP.GT.AND P6, PT, R0, 0xe8, P2 ;  /* 0x000000e80000780c */ /* 0x000fe400017c4270 */
[C---:B------:R-:W-:Y:S02]  /*24a10*/  ISETP.GT.AND P1, PT, R3.reuse, 0x180, PT ;  /* 0x000001800300780c */ /* 0x040fe40003f24270 */
[----:B------:R-:W-:Y:S01]  /*24a20*/  ISETP.GT.AND P0, PT, R3, 0x188, PT ;  /* 0x000001880300780c */ /* 0x000fe20003f04270 */
[----:B------:R-:W-:Y:S01]  /*24a30*/  FMUL R3, R157, R2 ;  /* 0x000000029d037220 */ /* 0x000fe20000400000 */
[----:B------:R-:W-:Y:S02]  /*24a40*/  F2FP.BF16.F32.PACK_AB R10, RZ, R10 ;  /* 0x0000000aff0a723e */ /* 0x000fe400000010ff */
[----:B------:R-:W-:Y:S02]  /*24a50*/  F2FP.BF16.F32.PACK_AB R11, RZ, R11 ;  /* 0x0000000bff0b723e */ /* 0x000fe400000010ff */
[----:B------:R-:W-:-:S02]  /*24a60*/  F2FP.BF16.F32.PACK_AB R19, RZ, R3 ;  /* 0x00000003ff13723e */ /* 0x000fc400000010ff */
[----:B0-----:R-:W-:Y:S02]  /*24a70*/  PRMT R20, R10, 0x7610, R20 ;  /* 0x000076100a147816 */ /* 0x001fe40000000014 */
[----:B------:R-:W-:Y:S01]  /*24a80*/  PRMT R21, R11, 0x7610, R21 ;  /* 0x000076100b157816 */ /* 0x000fe20000000015 */
[----:B------:R0:W-:Y:S01]  /*24a90*/  @P4 STG.E.U16 desc[UR36][R6.64+0x1d0], R19 ;  /* 0x0001d01306004986 */ /* 0x0001e2000c101524 */
[----:B------:R-:W-:-:S03]  /*24aa0*/  FMUL R17, R160, R2 ;  /* 0x00000002a0117220 */ /* 0x000fc60000400000 */
[----:B------:R-:W-:Y:S01]  /*24ab0*/  @P5 STG.E.U16 desc[UR36][R6.64+0x1d2], R20 ;  /* 0x0001d21406005986 */ /* 0x000fe2000c101524 */
[----:B------:R-:W-:-:S03]  /*24ac0*/  ISETP.GT.AND P4, PT, R0, 0xf0, P3 ;  /* 0x000000f00000780c */ /* 0x000fc60001f84270 */
[----:B------:R-:W-:Y:S01]  /*24ad0*/  @P6 STG.E.U16 desc[UR36][R4.64+0x1d0], R21 ;  /* 0x0001d01504006986 */ /* 0x000fe2000c101524 */
[----:B------:R-:W-:Y:S01]  /*24ae0*/  ISETP.GT.AND P6, PT, R0, 0xe9, P2 ;  /* 0x000000e90000780c */ /* 0x000fe200017c4270 */
[-C--:B------:R-:W-:Y:S01]  /*24af0*/  FMUL R18, R18, R2.reuse ;  /* 0x0000000212127220 */ /* 0x080fe20000400000 */
[----:B------:R-:W-:Y:S02]  /*24b00*/  F2FP.BF16.F32.PACK_AB R17, RZ, R17 ;  /* 0x00000011ff11723e */ /* 0x000fe400000010ff */
[----:B------:R-:W-:Y:S01]  /*24b10*/  ISETP.GT.AND P5, PT, R0, 0xf1, P3 ;  /* 0x000000f10000780c */ /* 0x000fe20001fa4270 */
[----:B------:R-:W-:Y:S01]  /*24b20*/  FMUL R14, R153, R2 ;  /* 0x00000002990e7220 */ /* 0x000fe20000400000 */
[----:B0-----:R-:W-:Y:S02]  /*24b30*/  PRMT R19, R17, 0x7610, R19 ;  /* 0x0000761011137816 */ /* 0x001fe40000000013 */
[----:B------:R-:W-:Y:S02]  /*24b40*/  F2FP.BF16.F32.PACK_AB R18, RZ, R18 ;  /* 0x00000012ff12723e */ /* 0x000fe400000010ff */
[----:B------:R-:W-:-:S03]  /*24b50*/  F2FP.BF16.F32.PACK_AB R14, RZ, R14 ;  /* 0x0000000eff0e723e */ /* 0x000fc600000010ff */
[----:B------:R-:W-:Y:S01]  /*24b60*/  @P6 STG.E.U16 desc[UR36][R4.64+0x1d2], R19 ;  /* 0x0001d21304006986 */ /* 0x000fe2000c101524 */
[----:B------:R-:W-:-:S03]  /*24b70*/  ISETP.GT.AND P6, PT, R0, 0xf0, P2 ;  /* 0x000000f00000780c */ /* 0x000fc600017c4270 */
[----:B------:R-:W-:Y:S01]  /*24b80*/  @P4 STG.E.U16 desc[UR36][R6.64+0x1e0], R18 ;  /* 0x0001e01206004986 */ /* 0x000fe2000c101524 */
[----:B------:R-:W-:Y:S01]  /*24b90*/  ISETP.GT.AND P4, PT, R0, 0xf1, P2 ;  /* 0x000000f10000780c */ /* 0x000fe20001784270 */
[-C--:B------:R-:W-:Y:S01]  /*24ba0*/  FMUL R13, R154, R2.reuse ;  /* 0x000000029a0d7220 */ /* 0x080fe20000400000 */
[-C--:B------:R-:W-:Y:S01]  /*24bb0*/  FMUL R15, R155, R2.reuse ;  /* 0x000000029b0f7220 */ /* 0x080fe20000400000 */
[----:B------:R-:W-:Y:S01]  /*24bc0*/  @P5 STG.E.U16 desc[UR36][R6.64+0x1e2], R14 ;  /* 0x0001e20e06005986 */ /* 0x000fe2000c101524 */
[----:B------:R-:W-:Y:S01]  /*24bd0*/  ISETP.GT.AND P5, PT, R0, 0xf8, P3 ;  /* 0x000000f80000780c */ /* 0x000fe20001fa4270 */
[-C--:B------:R-:W-:Y:S01]  /*24be0*/  FMUL R12, R156, R2.reuse ;  /* 0x000000029c0c7220 */ /* 0x080fe20000400000 */
[----:B------:R-:W-:Y:S02]  /*24bf0*/  F2FP.BF16.F32.PACK_AB R13, RZ, R13 ;  /* 0x0000000dff0d723e */ /* 0x000fe400000010ff */
[----:B------:R-:W-:Y:S02]  /*24c00*/  F2FP.BF16.F32.PACK_AB R15, RZ, R15 ;  /* 0x0000000fff0f723e */ /* 0x000fe400000010ff */
[----:B------:R-:W-:Y:S01]  /*24c10*/  ISETP.GT.AND P3, PT, R0, 0xf9, P3 ;  /* 0x000000f90000780c */ /* 0x000fe20001f64270 */
[----:B------:R-:W-:Y:S01]  /*24c20*/  FMUL R3, R22, R2 ;  /* 0x0000000216037220 */ /* 0x000fe20000400000 */
[----:B------:R-:W-:Y:S01]  /*24c30*/  F2FP.BF16.F32.PACK_AB R12, RZ, R12 ;  /* 0x0000000cff0c723e */ /* 0x000fe200000010ff */
[----:B------:R0:W-:Y:S01]  /*24c40*/  @P6 STG.E.U16 desc[UR36][R4.64+0x1e0], R13 ;  /* 0x0001e00d04006986 */ /* 0x0001e2000c101524 */
[-C--:B------:R-:W-:Y:S01]  /*24c50*/  FMUL R10, R23, R2.reuse ;  /* 0x00000002170a7220 */ /* 0x080fe20000400000 */
[----:B------:R-:W-:-:S02]  /*24c60*/  FMUL R11, R152, R2 ;  /* 0x00000002980b7220 */ /* 0x000fc40000400000 */
[----:B------:R-:W-:Y:S01]  /*24c70*/  @P4 STG.E.U16 desc[UR36][R4.64+0x1e2], R15 ;  /* 0x0001e20f04004986 */ /* 0x000fe2000c101524 */
[C---:B------:R-:W-:Y:S02]  /*24c80*/  ISETP.GT.AND P4, PT, R0.reuse, 0xf8, P2 ;  /* 0x000000f80000780c */ /* 0x040fe40001784270 */
[C---:B------:R-:W-:Y:S01]  /*24c90*/  ISETP.GT.AND P2, PT, R0.reuse, 0xf9, P2 ;  /* 0x000000f90000780c */ /* 0x040fe20001744270 */
[----:B------:R-:W-:Y:S01]  /*24ca0*/  @P5 STG.E.U16 desc[UR36][R6.64+0x1f0], R12 ;  /* 0x0001f00c06005986 */ /* 0x000fe2000c101524 */
[----:B------:R-:W-:Y:S02]  /*24cb0*/  F2FP.BF16.F32.PACK_AB R3, RZ, R3 ;  /* 0x00000003ff03723e */ /* 0x000fe400000010ff */
[----:B------:R-:W-:Y:S02]  /*24cc0*/  ISETP.GT.AND P5, PT, R0, RZ, P1 ;  /* 0x000000ff0000720c */ /* 0x000fe40000fa4270 */
[----:B------:R-:W-:Y:S02]  /*24cd0*/  F2FP.BF16.F32.PACK_AB R10, RZ, R10 ;  /* 0x0000000aff0a723e */ /* 0x000fe400000010ff */
[----:B------:R-:W-:Y:S01]  /*24ce0*/  F2FP.BF16.F32.PACK_AB R11, RZ, R11 ;  /* 0x0000000bff0b723e */ /* 0x000fe200000010ff */
[----:B------:R-:W-:Y:S01]  /*24cf0*/  IMAD.U32 R17, RZ, RZ, UR6 ;  /* 0x00000006ff117e24 */ /* 0x000fe2000f8e00ff */
[----:B0-----:R-:W-:Y:S01]  /*24d00*/  PRMT R13, R10, 0x7610, R13 ;  /* 0x000076100a0d7816 */ /* 0x001fe2000000000d */
[----:B------:R0:W-:Y:S01]  /*24d10*/  @P3 STG.E.U16 desc[UR36][R6.64+0x1f2], R3 ;  /* 0x0001f20306003986 */ /* 0x0001e2000c101524 */
[----:B------:R-:W-:Y:S01]  /*24d20*/  UIMAD UR10, UR7, 0x300, URZ ;  /* 0x00000300070a78a4 */ /* 0x000fe2000f8e023f */
[----:B------:R-:W-:Y:S01]  /*24d30*/  FMUL R24, R24, R2 ;  /* 0x0000000218187220 */ /* 0x000fe20000400000 */
[----:B------:R-:W-:Y:S01]  /*24d40*/  IMAD.WIDE.U32 R8, R17, 0x300, R8 ;  /* 0x0000030011087825 */ /* 0x000fe200078e0008 */
[----:B------:R-:W-:Y:S01]  /*24d50*/  @P4 STG.E.U16 desc[UR36][R4.64+0x1f0], R13 ;  /* 0x0001f00d04004986 */ /* 0x000fe2000c101524 */
[----:B0-----:R-:W-:-:S02]  /*24d60*/  PRMT R7, R11, 0x7610, R7 ;  /* 0x000076100b077816 */ /* 0x001fc40000000007 */
[----:B------:R-:W-:Y:S01]  /*24d70*/  VIADD R11, R9, UR10 ;  /* 0x0000000a090b7c36 */ /* 0x000fe20008000000 */
[----:B------:R-:W-:Y:S01]  /*24d80*/  F2FP.BF16.F32.PACK_AB R24, RZ, R24 ;  /* 0x00000018ff18723e */ /* 0x000fe200000010ff */
[----:B------:R-:W-:Y:S01]  /*24d90*/  @P5 IMAD.MOV.U32 R10, RZ, RZ, R8 ;  /* 0x000000ffff0a5224 */ /* 0x000fe200078e0008 */
[----:B------:R-:W-:Y:S01]  /*24da0*/  @P2 STG.E.U16 desc[UR36][R4.64+0x1f2], R7 ;  /* 0x0001f20704002986 */ /* 0x000fe2000c101524 */
[C---:B------:R-:W-:Y:S02]  /*24db0*/  ISETP.GT.AND P2, PT, R0.reuse, 0x1, P1 ;  /* 0x000000010000780c */ /* 0x040fe40000f44270 */
[C---:B------:R-:W-:Y:S01]  /*24dc0*/  ISETP.GT.AND P4, PT, R0.reuse, RZ, P0 ;  /* 0x000000ff0000720c */ /* 0x040fe20000784270 */
[----:B------:R0:W-:Y:S01]  /*24dd0*/  @P5 STG.E.U16 desc[UR36][R10.64], R24 ;  /* 0x000000180a005986 */ /* 0x0001e2000c101524 */
[----:B------:R-:W-:Y:S01]  /*24de0*/  ISETP.GT.AND P5, PT, R0, 0x1, P0 ;  /* 0x000000010000780c */ /* 0x000fe200007a4270 */
[-C--:B------:R-:W-:Y:S01]  /*24df0*/  FMUL R25, R25, R2.reuse ;  /* 0x0000000219197220 */ /* 0x080fe20000400000 */
[-C--:B------:R-:W-:Y:S01]  /*24e00*/  FMUL R26, R26, R2.reuse ;  /* 0x000000021a1a7220 */ /* 0x080fe20000400000 */
[----:B------:R-:W-:Y:S01]  /*24e10*/  FMUL R27, R27, R2 ;  /* 0x000000021b1b7220 */ /* 0x000fe20000400000 */
[----:B------:R-:W-:-:S02]  /*24e20*/  IADD3 R6, P6, R8, UR5, RZ ;  /* 0x0000000508067c10 */ /* 0x000fc4000ffde0ff */
[----:B------:R-:W-:Y:S02]  /*24e30*/  F2FP.BF16.F32.PACK_AB R25, RZ, R25 ;  /* 0x00000019ff19723e */ /* 0x000fe400000010ff */
[----:B------:R-:W-:Y:S02]  /*24e40*/  ISETP.GT.AND P3, PT, R0, 0x8, P1 ;  /* 0x000000080000780c */ /* 0x000fe40000f64270 */
[----:B------:R-:W-:Y:S01]  /*24e50*/  F2FP.BF16.F32.PACK_AB R26, RZ, R26 ;  /* 0x0000001aff1a723e */ /* 0x000fe200000010ff */
[----:B0-----:R-:W-:Y:S01]  /*24e60*/  @P2 IMAD.MOV.U32 R10, RZ, RZ, R8 ;  /* 0x000000ffff0a2224 */ /* 0x001fe200078e0008 */
[----:B------:R-:W-:Y:S01]  /*24e70*/  IADD3.X R7, R11, UR4, RZ, P6, !PT ;  /* 0x000000040b077c10 */ /* 0x000fe2000b7fe4ff */
[----:B------:R-:W-:Y:S01]  /*24e80*/  FMUL R28, R28, R2 ;  /* 0x000000021c1c7220 */ /* 0x000fe20000400000 */
[----:B------:R-:W-:Y:S02]  /*24e90*/  F2FP.BF16.F32.PACK_AB R27, RZ, R27 ;  /* 0x0000001bff1b723e */ /* 0x000fe400000010ff */
[----:B------:R-:W-:Y:S01]  /*24ea0*/  @P2 STG.E.U16 desc[UR36][R10.64+0x2], R25 ;  /* 0x000002190a002986 */ /* 0x000fe2000c101524 */
[----:B------:R-:W-:Y:S01]  /*24eb0*/  VIADD R9, R9, UR10 ;  /* 0x0000000a09097c36 */ /* 0x000fe20008000000 */
[----:B------:R-:W-:-:S02]  /*24ec0*/  F2FP.BF16.F32.PACK_AB R28, RZ, R28 ;  /* 0x0000001cff1c723e */ /* 0x000fc400000010ff */
[----:B------:R-:W-:Y:S04]  /*24ed0*/  @P4 STG.E.U16 desc[UR36][R6.64], R26 ;  /* 0x0000001a06004986 */ /* 0x000fe8000c101524 */
[----:B------:R0:W-:Y:S01]  /*24ee0*/  @P5 STG.E.U16 desc[UR36][R6.64+0x2], R27 ;  /* 0x0000021b06005986 */ /* 0x0001e2000c101524 */
[----:B------:R-:W-:-:S03]  /*24ef0*/  ISETP.GT.AND P5, PT, R0, 0x9, P1 ;  /* 0x000000090000780c */ /* 0x000fc60000fa4270 */
[----:B------:R-:W-:Y:S01]  /*24f00*/  @P3 STG.E.U16 desc[UR36][R8.64+0x10], R28 ;  /* 0x0000101c08003986 */ /* 0x000fe2000c101524 */
[----:B------:R-:W-:Y:S01]  /*24f10*/  ISETP.GT.AND P3, PT, R0, 0x8, P0 ;  /* 0x000000080000780c */ /* 0x000fe20000764270 */
[-C--:B------:R-:W-:Y:S01]  /*24f20*/  FMUL R29, R29, R2.reuse ;  /* 0x000000021d1d7220 */ /* 0x080fe20000400000 */
[----:B------:R-:W-:Y:S01]  /*24f30*/  FMUL R30, R30, R2 ;  /* 0x000000021e1e7220 */ /* 0x000fe20000400000 */
[----:B------:R-:W-:Y:S02]  /*24f40*/  IADD3 R4, P6, R8, UR5, RZ ;  /* 0x0000000508047c10 */ /* 0x000fe4000ffde0ff */
[----:B------:R-:W-:Y:S02]  /*24f50*/  ISETP.GT.AND P2, PT, R0, 0x10, P1 ;  /* 0x000000100000780c */ /* 0x000fe40000f44270 */
[----:B------:R-:W-:Y:S02]  /*24f60*/  F2FP.BF16.F32.PACK_AB R29, RZ, R29 ;  /* 0x0000001dff1d723e */ /* 0x000fe400000010ff */
[----:B0-----:R-:W-:Y:S01]  /*24f70*/  @P5 IMAD.MOV.U32 R6, RZ, RZ, R8 ;  /* 0x000000ffff065224 */ /* 0x001fe200078e0008 */
[----:B------:R-:W-:Y:S01]  /*24f80*/  F2FP.BF16.F32.PACK_AB R30, RZ, R30 ;  /* 0x0000001eff1e723e */ /* 0x000fe200000010ff */
[----:B------:R-:W-:Y:S01]  /*24f90*/  @P5 IMAD.MOV.U32 R7, RZ, RZ, R9 ;  /* 0x000000ffff075224 */ /* 0x000fe200078e0009 */
[----:B------:R-:W-:-:S02]  /*24fa0*/  IADD3.X R5, R9, UR4, RZ, P6, !PT ;  /* 0x0000000409057c10 */ /* 0x000fc4000b7fe4ff */
[----:B------:R-:W-:Y:S02]  /*24fb0*/  ISETP.GT.AND P4, PT, R0, 0x9, P0 ;  /* 0x000000090000780c */ /* 0x000fe40000784270 */
[----:B------:R0:W-:Y:S01]  /*24fc0*/  @P5 STG.E.U16 desc[UR36][R6.64+0x12], R29 ;  /* 0x0000121d06005986 */ /* 0x0001e2000c101524 */
[----:B------:R-:W-:-:S03]  /*24fd0*/  FMUL R31, R31, R2 ;  /* 0x000000021f1f7220 */ /* 0x000fc60000400000 */
[----:B------:R-:W-:Y:S01]  /*24fe0*/  @P3 STG.E.U16 desc[UR36][R4.64+0x10], R30 ;  /* 0x0000101e04003986 */ /* 0x000fe2000c101524 */
[----:B------:R-:W-:Y:S01]  /*24ff0*/  ISETP.GT.AND P3, PT, R0, 0x11, P1 ;  /* 0x000000110000780c */ /* 0x000fe20000f64270 */
[-C--:B------:R-:W-:Y:S01]  /*25000*/  FMUL R32, R32, R2.reuse ;  /* 0x0000000220207220 */ /* 0x080fe20000400000 */
[----:B------:R-:W-:Y:S01]  /*25010*/  F2FP.BF16.F32.PACK_AB R31, RZ, R31 ;  /* 0x0000001fff1f723e */ /* 0x000fe200000010ff */
[----:B------:R-:W-:-:S03]  /*25020*/  FMUL R33, R33, R2 ;  /* 0x0000000221217220 */ /* 0x000fc60000400000 */
[----:B------:R-:W-:Y:S01]  /*25030*/  F2FP.BF16.F32.PACK_AB R32, RZ, R32 ;  /* 0x00000020ff20723e */ /* 0x000fe200000010ff */
[----:B0-----:R-:W-:Y:S02]  /*25040*/  @P2 IMAD.MOV.U32 R6, RZ, RZ, R8 ;  /* 0x000000ffff062224 */ /* 0x001fe400078e0008 */
[----:B------:R-:W-:Y:S01]  /*25050*/  @P2 IMAD.MOV.U32 R7, RZ, RZ, R9 ;  /* 0x000000ffff072224 */ /* 0x000fe200078e0009 */
[----:B------:R-:W-:Y:S01]  /*25060*/  @P4 STG.E.U16 desc[UR36][R4.64+0x12], R31 ;  /* 0x0000121f04004986 */ /* 0x000fe2000c101524 */
[----:B------:R-:W-:-:S03]  /*25070*/  F2FP.BF16.F32.PACK_AB R33, RZ, R33 ;  /* 0x00000021ff21723e */ /* 0x000fc600000010ff */
[----:B------:R0:W-:Y:S01]  /*25080*/  @P2 STG.E.U16 desc[UR36][R6.64+0x20], R32 ;  /* 0x0000202006002986 */ /* 0x0001e2000c101524 */
[C---:B------:R-:W-:Y:S02]  /*25090*/  ISETP.GT.AND P2, PT, R0.reuse, 0x18, P1 ;  /* 0x000000180000780c */ /* 0x040fe40000f44270 */
[C---:B------:R-:W-:Y:S02]  /*250a0*/  ISETP.GT.AND P4, PT, R0.reuse, 0x10, P0 ;  /* 0x000000100000780c */ /* 0x040fe40000784270 */
[----:B------:R-:W-:Y:S01]  /*250b0*/  ISETP.GT.AND P5, PT, R0, 0x11, P0 ;  /* 0x000000110000780c */ /* 0x000fe200007a4270 */
[-C--:B------:R-:W-:Y:S01]  /*250c0*/  FMUL R34, R34, R2.reuse ;  /* 0x0000000222227220 */ /* 0x080fe20000400000 */
[----:B0-----:R-:W-:Y:S02]  /*250d0*/  @P3 IMAD.MOV.U32 R6, RZ, RZ, R8 ;  /* 0x000000ffff063224 */ /* 0x001fe400078e0008 */
[----:B------:R-:W-:Y:S02]  /*250e0*/  @P3 IMAD.MOV.U32 R7, RZ, RZ, R9 ;  /* 0x000000ffff073224 */ /* 0x000fe400078e0009 */
[-C--:B------:R-:W-:Y:S01]  /*250f0*/  FMUL R35, R35, R2.reuse ;  /* 0x0000000223237220 */ /* 0x080fe20000400000 */
[----:B------:R-:W-:-:S02]  /*25100*/  FMUL R36, R36, R2 ;  /* 0x0000000224247220 */ /* 0x000fc40000400000 */
[----:B------:R0:W-:Y:S01]  /*25110*/  @P3 STG.E.U16 desc[UR36][R6.64+0x22], R33 ;  /* 0x0000222106003986 */ /* 0x0001e2000c101524 */
[----:B------:R-:W-:Y:S02]  /*25120*/  ISETP.GT.AND P3, PT, R0, 0x19, P1 ;  /* 0x000000190000780c */ /* 0x000fe40000f64270 */
[----:B------:R-:W-:Y:S02]  /*25130*/  F2FP.BF16.F32.PACK_AB R34, RZ, R34 ;  /* 0x00000022ff22723e */ /* 0x000fe400000010ff */
[----:B------:R-:W-:Y:S01]  /*25140*/  F2FP.BF16.F32.PACK_AB R35, RZ, R35 ;  /* 0x00000023ff23723e */ /* 0x000fe200000010ff */
[----:B------:R-:W-:Y:S01]  /*25150*/  FMUL R37, R37, R2 ;  /* 0x0000000225257220 */ /* 0x000fe20000400000 */
[----:B------:R-:W-:Y:S01]  /*25160*/  F2FP.BF16.F32.PACK_AB R36, RZ, R36 ;  /* 0x00000024ff24723e */ /* 0x000fe200000010ff */
[----:B------:R-:W-:Y:S01]  /*25170*/  @P4 STG.E.U16 desc[UR36][R4.64+0x20], R34 ;  /* 0x0000202204004986 */ /* 0x000fe2000c101524 */
        /* <DEDUP_REMOVED lines=494> */
[C---:B------:R-:W-:Y:S02]  /*27060*/  ISETP.GT.AND P3, PT, R0.reuse, 0xe1, P1 ;  /* 0x000000e10000780c */ /* 0x040fe40000f64270 */
        /* <DEDUP_REMOVED lines=8> */
[----:B------:R-:W-:Y:S01]  /*270f0*/  ISETP.GT.AND P4, PT, R0, 0xe0, P0 ;  /* 0x000000e00000780c */ /* 0x000fe20000784270 */
[----:B------:R-:W-:Y:S01]  /*27100*/  FMUL R138, R138, R2 ;  /* 0x000000028a8a7220 */ /* 0x000fe20000400000 */
[----:B------:R-:W-:Y:S01]  /*27110*/  F2FP.BF16.F32.PACK_AB R137, RZ, R137 ;  /* 0x00000089ff89723e */ /* 0x000fe200000010ff */
[----:B------:R0:W-:Y:S01]  /*27120*/  @P2 STG.E.U16 desc[UR36][R6.64+0x1c0], R136 ;  /* 0x0001c08806002986 */ /* 0x0001e2000c101524 */
[----:B------:R-:W-:-:S02]  /*27130*/  ISETP.GT.AND P2, PT, R0, 0xe8, P1 ;  /* 0x000000e80000780c */ /* 0x000fc40000f44270 */
[----:B------:R-:W-:Y:S01]  /*27140*/  ISETP.GT.AND P5, PT, R0, 0xe1, P0 ;  /* 0x000000e10000780c */ /* 0x000fe200007a4270 */
[----:B------:R-:W-:Y:S01]  /*27150*/  FMUL R139, R139, R2 ;  /* 0x000000028b8b7220 */ /* 0x000fe20000400000 */
[----:B------:R-:W-:Y:S01]  /*27160*/  F2FP.BF16.F32.PACK_AB R138, RZ, R138 ;  /* 0x0000008aff8a723e */ /* 0x000fe200000010ff */
[----:B0-----:R-:W-:Y:S02]  /*27170*/  @P3 IMAD.MOV.U32 R6, RZ, RZ, R8 ;  /* 0x000000ffff063224 */ /* 0x001fe400078e0008 */
[----:B------:R-:W-:Y:S02]  /*27180*/  @P3 IMAD.MOV.U32 R7, RZ, RZ, R9 ;  /* 0x000000ffff073224 */ /* 0x000fe400078e0009 */
[----:B------:R-:W-:-:S03]  /*27190*/  FMUL R140, R140, R2 ;  /* 0x000000028c8c7220 */ /* 0x000fc60000400000 */
[----:B------:R0:W-:Y:S01]  /*271a0*/  @P3 STG.E.U16 desc[UR36][R6.64+0x1c2], R137 ;  /* 0x0001c28906003986 */ /* 0x0001e2000c101524 */
[C---:B------:R-:W-:Y:S02]  /*271b0*/  ISETP.GT.AND P3, PT, R0.reuse, 0xe9, P1 ;  /* 0x000000e90000780c */ /* 0x040fe40000f64270 */
[----:B------:R-:W-:Y:S01]  /*271c0*/  F2FP.BF16.F32.PACK_AB R139, RZ, R139 ;  /* 0x0000008bff8b723e */ /* 0x000fe200000010ff */
[----:B------:R-:W-:Y:S01]  /*271d0*/  @P4 STG.E.U16 desc[UR36][R4.64+0x1c0], R138 ;  /* 0x0001c08a04004986 */ /* 0x000fe2000c101524 */
[C---:B------:R-:W-:Y:S01]  /*271e0*/  ISETP.GT.AND P4, PT, R0.reuse, 0xf0, P1 ;  /* 0x000000f00000780c */ /* 0x040fe20000f84270 */
[----:B------:R-:W-:Y:S01]  /*271f0*/  FMUL R141, R141, R2 ;  /* 0x000000028d8d7220 */ /* 0x000fe20000400000 */
[----:B------:R-:W-:Y:S01]  /*27200*/  F2FP.BF16.F32.PACK_AB R140, RZ, R140 ;  /* 0x0000008cff8c723e */ /* 0x000fe200000010ff */
[----:B------:R-:W-:Y:S01]  /*27210*/  @P5 STG.E.U16 desc[UR36][R4.64+0x1c2], R139 ;  /* 0x0001c28b04005986 */ /* 0x000fe2000c101524 */
[----:B------:R-:W-:Y:S01]  /*27220*/  ISETP.GT.AND P5, PT, R0, 0xe8, P0 ;  /* 0x000000e80000780c */ /* 0x000fe200007a4270 */
[----:B0-----:R-:W-:-:S02]  /*27230*/  @P2 IMAD.MOV.U32 R6, RZ, RZ, R8 ;  /* 0x000000ffff062224 */ /* 0x001fc400078e0008 */
[----:B------:R-:W-:Y:S01]  /*27240*/  @P2 IMAD.MOV.U32 R7, RZ, RZ, R9 ;  /* 0x000000ffff072224 */ /* 0x000fe200078e0009 */
[----:B------:R-:W-:Y:S01]  /*27250*/  ISETP.GT.AND P6, PT, R0, 0xe9, P0 ;  /* 0x000000e90000780c */ /* 0x000fe200007c4270 */
[-C--:B------:R-:W-:Y:S01]  /*27260*/  FMUL R142, R142, R2.reuse ;  /* 0x000000028e8e7220 */ /* 0x080fe20000400000 */
[-C--:B------:R-:W-:Y:S01]  /*27270*/  FMUL R143, R143, R2.reuse ;  /* 0x000000028f8f7220 */ /* 0x080fe20000400000 */
[----:B------:R-:W-:Y:S01]  /*27280*/  F2FP.BF16.F32.PACK_AB R141, RZ, R141 ;  /* 0x0000008dff8d723e */ /* 0x000fe200000010ff */
[----:B------:R0:W-:Y:S01]  /*27290*/  @P2 STG.E.U16 desc[UR36][R6.64+0x1d0], R140 ;  /* 0x0001d08c06002986 */ /* 0x0001e2000c101524 */
[----:B------:R-:W-:Y:S01]  /*272a0*/  FMUL R144, R144, R2 ;  /* 0x0000000290907220 */ /* 0x000fe20000400000 */
[----:B------:R-:W-:Y:S02]  /*272b0*/  F2FP.BF16.F32.PACK_AB R142, RZ, R142 ;  /* 0x0000008eff8e723e */ /* 0x000fe400000010ff */
[----:B------:R-:W-:Y:S02]  /*272c0*/  F2FP.BF16.F32.PACK_AB R143, RZ, R143 ;  /* 0x0000008fff8f723e */ /* 0x000fe400000010ff */
[----:B------:R-:W-:Y:S01]  /*272d0*/  F2FP.BF16.F32.PACK_AB R144, RZ, R144 ;  /* 0x00000090ff90723e */ /* 0x000fe200000010ff */
[----:B0-----:R-:W-:-:S02]  /*272e0*/  @P3 IMAD.MOV.U32 R6, RZ, RZ, R8 ;  /* 0x000000ffff063224 */ /* 0x001fc400078e0008 */
[----:B------:R-:W-:Y:S01]  /*272f0*/  @P3 IMAD.MOV.U32 R7, RZ, RZ, R9 ;  /* 0x000000ffff073224 */ /* 0x000fe200078e0009 */
[----:B------:R-:W-:-:S04]  /*27300*/  ISETP.GT.AND P2, PT, R0, 0xf1, P1 ;  /* 0x000000f10000780c */ /* 0x000fc80000f44270 */
[----:B------:R0:W-:Y:S01]  /*27310*/  @P3 STG.E.U16 desc[UR36][R6.64+0x1d2], R141 ;  /* 0x0001d28d06003986 */ /* 0x0001e2000c101524 */
[----:B------:R-:W-:-:S03]  /*27320*/  ISETP.GT.AND P3, PT, R0, 0xf8, P1 ;  /* 0x000000f80000780c */ /* 0x000fc60000f64270 */
[----:B------:R-:W-:Y:S01]  /*27330*/  @P5 STG.E.U16 desc[UR36][R4.64+0x1d0], R142 ;  /* 0x0001d08e04005986 */ /* 0x000fe2000c101524 */
[----:B------:R-:W-:-:S03]  /*27340*/  ISETP.GT.AND P1, PT, R0, 0xf9, P1 ;  /* 0x000000f90000780c */ /* 0x000fc60000f24270 */
[----:B------:R-:W-:Y:S01]  /*27350*/  @P6 STG.E.U16 desc[UR36][R4.64+0x1d2], R143 ;  /* 0x0001d28f04006986 */ /* 0x000fe2000c101524 */
[--C-:B0-----:R-:W-:Y:S02]  /*27360*/  @P4 IMAD.MOV.U32 R6, RZ, RZ, R8.reuse ;  /* 0x000000ffff064224 */ /* 0x101fe400078e0008 */
[--C-:B------:R-:W-:Y:S01]  /*27370*/  @P4 IMAD.MOV.U32 R7, RZ, RZ, R9.reuse ;  /* 0x000000ffff074224 */ /* 0x100fe200078e0009 */
[C---:B------:R-:W-:Y:S02]  /*27380*/  ISETP.GT.AND P6, PT, R0.reuse, 0xf0, P0 ;  /* 0x000000f00000780c */ /* 0x040fe400007c4270 */
[C---:B------:R-:W-:Y:S02]  /*27390*/  ISETP.GT.AND P5, PT, R0.reuse, 0xf1, P0 ;  /* 0x000000f10000780c */ /* 0x040fe400007a4270 */
[----:B------:R0:W-:Y:S01]  /*273a0*/  @P4 STG.E.U16 desc[UR36][R6.64+0x1e0], R144 ;  /* 0x0001e09006004986 */ /* 0x0001e2000c101524 */
        /* <DEDUP_REMOVED lines=8> */
[----:B------:R-:W-:Y:S01]  /*27430*/  F2FP.BF16.F32.PACK_AB R145, RZ, R145 ;  /* 0x00000091ff91723e */ /* 0x000fe200000010ff */
[----:B------:R-:W-:Y:S01]  /*27440*/  FMUL R151, R151, R2 ;  /* 0x0000000297977220 */ /* 0x000fe20000400000 */
[--C-:B0-----:R-:W-:Y:S01]  /*27450*/  @P2 IMAD.MOV.U32 R6, RZ, RZ, R8.reuse ;  /* 0x000000ffff062224 */ /* 0x101fe200078e0008 */
[----:B------:R-:W-:Y:S01]  /*27460*/  F2FP.BF16.F32.PACK_AB R146, RZ, R146 ;  /* 0x00000092ff92723e */ /* 0x000fe200000010ff */
[--C-:B------:R-:W-:Y:S01]  /*27470*/  @P2 IMAD.MOV.U32 R7, RZ, RZ, R9.reuse ;  /* 0x000000ffff072224 */ /* 0x100fe200078e0009 */
[----:B------:R-:W-:Y:S01]  /*27480*/  F2FP.BF16.F32.PACK_AB R147, RZ, R147 ;  /* 0x00000093ff93723e */ /* 0x000fe200000010ff */
[----:B------:R-:W-:Y:S01]  /*27490*/  @P1 IMAD.MOV.U32 R10, RZ, RZ, R8 ;  /* 0x000000ffff0a1224 */ /* 0x000fe200078e0008 */
[----:B------:R-:W-:Y:S01]  /*274a0*/  F2FP.BF16.F32.PACK_AB R148, RZ, R148 ;  /* 0x00000094ff94723e */ /* 0x000fe200000010ff */
[----:B------:R-:W-:Y:S01]  /*274b0*/  @P1 IMAD.MOV.U32 R11, RZ, RZ, R9 ;  /* 0x000000ffff0b1224 */ /* 0x000fe200078e0009 */
[----:B------:R-:W-:Y:S01]  /*274c0*/  F2FP.BF16.F32.PACK_AB R149, RZ, R149 ;  /* 0x00000095ff95723e */ /* 0x000fe200000010ff */
[----:B------:R0:W-:Y:S01]  /*274d0*/  @P2 STG.E.U16 desc[UR36][R6.64+0x1e2], R145 ;  /* 0x0001e29106002986 */ /* 0x0001e2000c101524 */
[----:B------:R-:W-:-:S02]  /*274e0*/  F2FP.BF16.F32.PACK_AB R150, RZ, R150 ;  /* 0x00000096ff96723e */ /* 0x000fc400000010ff */
[----:B------:R-:W-:Y:S01]  /*274f0*/  F2FP.BF16.F32.PACK_AB R151, RZ, R151 ;  /* 0x00000097ff97723e */ /* 0x000fe200000010ff */
[----:B------:R1:W-:Y:S04]  /*27500*/  @P6 STG.E.U16 desc[UR36][R4.64+0x1e0], R146 ;  /* 0x0001e09204006986 */ /* 0x0003e8000c101524 */
[----:B------:R1:W-:Y:S01]  /*27510*/  @P5 STG.E.U16 desc[UR36][R4.64+0x1e2], R147 ;  /* 0x0001e29304005986 */ /* 0x0003e2000c101524 */
[----:B0-----:R-:W-:Y:S02]  /*27520*/  @P0 IMAD.MOV.U32 R6, RZ, RZ, R4 ;  /* 0x000000ffff060224 */ /* 0x001fe400078e0004 */
[----:B------:R-:W-:Y:S01]  /*27530*/  @P0 IMAD.MOV.U32 R7, RZ, RZ, R5 ;  /* 0x000000ffff070224 */ /* 0x000fe200078e0005 */
[----:B------:R1:W-:Y:S04]  /*27540*/  @P3 STG.E.U16 desc[UR36][R8.64+0x1f0], R148 ;  /* 0x0001f09408003986 */ /* 0x0003e8000c101524 */
[----:B------:R1:W-:Y:S04]  /*27550*/  @P1 STG.E.U16 desc[UR36][R10.64+0x1f2], R149 ;  /* 0x0001f2950a001986 */ /* 0x0003e8000c101524 */
[----:B------:R1:W-:Y:S04]  /*27560*/  @P4 STG.E.U16 desc[UR36][R4.64+0x1f0], R150 ;  /* 0x0001f09604004986 */ /* 0x0003e8000c101524 */
[----:B------:R1:W-:Y:S02]  /*27570*/  @P0 STG.E.U16 desc[UR36][R6.64+0x1f2], R151 ;  /* 0x0001f29706000986 */ /* 0x0003e4000c101524 */
.L_x_1045:
[----:B------:R-:W-:Y:S05]  /*27580*/  BSYNC B0 ;  /* 0x0000000000007941 */ /* 0x000fea0003800000 */
.L_x_29:
[----:B01----:R-:W2:Y:S04]  /*27590*/  LDL.LU R5, [R1+0x600] ;  /* 0x0006000001057983 */ /* 0x003ea80000300800 */
[----:B------:R-:W2:Y:S01]  /*275a0*/  LDL.LU R4, [R1+0x604] ;  /* 0x0006040001047983 */ /* 0x000ea20000300800 */
[----:B------:R-:W-:Y:S01]  /*275b0*/  ULDC UR4, c[0x0][0xc] ;  /* 0x0000030000047ab9 */ /* 0x000fe20000000800 */
[----:B------:R-:W-:Y:S01]  /*275c0*/  ULDC UR5, c[0x0][0x10] ;  /* 0x0000040000057ab9 */ /* 0x000fe20000000800 */
[----:B-----5:R-:W2:Y:S01]  /*275d0*/  LDC R3, c[0x0][0x14] ;  /* 0x00000500ff037b82 */ /* 0x020ea20000000800 */
[----:B------:R-:W-:Y:S01]  /*275e0*/  UIMAD.WIDE.U32 UR4, UR4, UR5, URZ ;  /* 0x00000005040472a5 */ /* 0x000fe2000f8e003f */
[----:B----4-:R-:W-:Y:S01]  /*275f0*/  PRMT R0, RZ, 0x7610, R0 ;  /* 0x00007610ff007816 */ /* 0x010fe20000000000 */
[----:B------:R-:W-:Y:S01]  /*27600*/  UMOV UR42, 0xffffffff ;  /* 0xffffffff002a7882 */ /* 0x000fe20000000000 */
[----:B------:R-:W-:-:S03]  /*27610*/  UMOV UR43, 0xffffffff ;  /* 0xffffffff002b7882 */ /* 0x000fc60000000000 */
[----:B--2---:R-:W-:-:S04]  /*27620*/  IMAD.WIDE.U32 R4, R3, UR4, R4 ;  /* 0x0000000403047c25 */ /* 0x004fc8000f8e0004 */
[----:B------:R-:W-:Y:S01]  /*27630*/  IMAD R3, R3, UR5, RZ ;  /* 0x0000000503037c24 */ /* 0x000fe2000f8e02ff */
[----:B------:R-:W-:Y:S01]  /*27640*/  ULDC.64 UR4, c[0x0][0x650] ;  /* 0x0001940000047ab9 */ /* 0x000fe20000000a00 */
[----:B------:R-:W-:Y:S01]  /*27650*/  IMAD.MOV.U32 R7, RZ, RZ, R4 ;  /* 0x000000ffff077224 */ /* 0x000fe200078e0004 */
[----:B------:R-:W-:Y:S01]  /*27660*/  ISETP.GE.U32.AND P0, PT, R4, UR4, PT ;  /* 0x0000000404007c0c */ /* 0x000fe2000bf06070 */
[----:B------:R-:W-:-:S05]  /*27670*/  IMAD.IADD R6, R5, 0x1, R3 ;  /* 0x0000000105067824 */ /* 0x000fca00078e0203 */
[----:B------:R0:W-:Y:S01]  /*27680*/  STL [R1+0x600], R6 ;  /* 0x0006000601007387 */ /* 0x0001e20000100800 */
[----:B------:R-:W-:-:S03]  /*27690*/  ISETP.GE.U32.AND.EX P0, PT, R6, UR5, PT, P0 ;  /* 0x0000000506007c0c */ /* 0x000fc6000bf06100 */
[----:B------:R0:W-:Y:S10]  /*276a0*/  STL [R1+0x604], R7 ;  /* 0x0006040701007387 */ /* 0x0001f40000100800 */
[----:B0-----:R-:W-:Y:S05]  /*276b0*/  @P0 BRA `(.L_x_1046) ;  /* 0x0000000400880947 */ /* 0x001fea0003800000 */
[----:B------:R-:W0:Y:S01]  /*276c0*/  S2UR UR6, SR_CTAID.X ;  /* 0x00000000000679c3 */ /* 0x000e220000002500 */
[----:B------:R-:W-:Y:S01]  /*276d0*/  ULDC.64 UR12, c[0x0][0x628] ;  /* 0x00018a00000c7ab9 */ /* 0x000fe20000000a00 */
[----:B------:R-:W-:Y:S01]  /*276e0*/  ULDC UR4, c[0x0][0x150] ;  /* 0x0000540000047ab9 */ /* 0x000fe20000000800 */
[----:B------:R-:W-:Y:S01]  /*276f0*/  ISETP.NE.U32.AND P0, PT, RZ, UR12, PT ;  /* 0x0000000cff007c0c */ /* 0x000fe2000bf05070 */
[----:B------:R-:W-:Y:S01]  /*27700*/  ULDC UR15, c[0x0][0x630] ;  /* 0x00018c00000f7ab9 */ /* 0x000fe20000000800 */
[C---:B------:R-:W-:Y:S01]  /*27710*/  R2UR UR16, R7.reuse ;  /* 0x00000000071072ca */ /* 0x040fe200000e0000 */
[----:B------:R-:W-:Y:S01]  /*27720*/  ULDC UR19, c[0x0][0x154] ;  /* 0x0000550000137ab9 */ /* 0x000fe20000000800 */
[----:B------:R-:W-:Y:S01]  /*27730*/  ISETP.NE.AND.EX P0, PT, RZ, UR13, PT, P0 ;  /* 0x0000000dff007c0c */ /* 0x000fe2000bf05300 */
[----:B------:R-:W1:Y:S01]  /*27740*/  S2UR UR18, SR_CTAID.Y ;  /* 0x00000000001279c3 */ /* 0x000e620000002600 */
[----:B------:R-:W-:Y:S02]  /*27750*/  R2UR UR17, R6 ;  /* 0x00000000061172ca */ /* 0x000fe400000e0000 */
[----:B------:R-:W-:-:S02]  /*27760*/  R2UR UR10, R7 ;  /* 0x00000000070a72ca */ /* 0x000fc400000e0000 */
[----:B------:R-:W-:Y:S02]  /*27770*/  R2UR UR11, R6 ;  /* 0x00000000060b72ca */ /* 0x000fe400000e0000 */
[----:B0-----:R-:W-:-:S05]  /*27780*/  I2FP.F32.U32 R0, UR6 ;  /* 0x0000000600007c45 */ /* 0x001fca0008201000 */
[----:B------:R-:W-:-:S04]  /*27790*/  FMUL R0, R0, UR4 ;  /* 0x0000000400007c20 */ /* 0x000fc80008400000 */
[----:B------:R0:W2:Y:S01]  /*277a0*/  F2I.U32.TRUNC.NTZ R3, R0 ;  /* 0x0000000000037305 */ /* 0x0000a2000020f000 */
[----:B-1----:R-:W-:Y:S05]  /*277b0*/  @!P0 BRA `(.L_x_1047) ;  /* 0x0000000000308947 */ /* 0x002fea0003800000 */
        /* <DEDUP_REMOVED lines=12> */
.L_x_1047:
[----:B------:R-:W-:Y:S01]  /*27880*/  USHF.R.U64 UR43, UR10, UR15, UR11 ;  /* 0x0000000f0a2b7299 */ /* 0x000fe2000800120b */
[----:B0-----:R-:W-:Y:S01]  /*27890*/  I2FP.F32.U32 R0, UR18 ;  /* 0x0000001200007c45 */ /* 0x001fe20008201000 */
[----:B------:R-:W-:Y:S02]  /*278a0*/  USHF.R.U32.HI UR4, URZ, UR15, UR11 ;  /* 0x0000000f3f047299 */ /* 0x000fe4000801160b */
        /* <DEDUP_REMOVED lines=8> */
[----:B------:R-:W-:Y:S01]  /*27930*/  UIMAD.WIDE.U32 UR8, UR10, UR12, UR8 ;  /* 0x0000000c0a0872a5 */ /* 0x000fe2000f8e0008 */
[----:B--2---:R-:W-:Y:S01]  /*27940*/  R2UR UR12, R3 ;  /* 0x00000000030c72ca */ /* 0x004fe200000e0000 */
[----:B------:R-:W-:Y:S01]  /*27950*/  UIMAD UR10, UR10, UR13, UR4 ;  /* 0x0000000d0a0a72a4 */ /* 0x000fe2000f8e0204 */
[----:B------:R-:W-:Y:S01]  /*27960*/  ULDC UR11, c[0x0][0x618] ;  /* 0x00018600000b7ab9 */ /* 0x000fe20000000800 */
[----:B------:R-:W-:Y:S02]  /*27970*/  ULDC UR21, c[0x0][0x658] ;  /* 0x0001960000157ab9 */ /* 0x000fe40000000800 */
[----:B------:R-:W-:Y:S01]  /*27980*/  UIADD3 UR9, UR9, UR10, URZ ;  /* 0x0000000a09097290 */ /* 0x000fe2000fffe03f */
[----:B------:R-:W-:Y:S01]  /*27990*/  UMOV UR15, 0xffffffff ;  /* 0xffffffff000f7882 */ /* 0x000fe20000000000 */
[----:B------:R-:W-:Y:S01]  /*279a0*/  ULDC.64 UR4, c[0x0][0x640] ;  /* 0x0001900000047ab9 */ /* 0x000fe20000000a00 */
[----:B------:R-:W-:Y:S01]  /*279b0*/  USHF.L.U32 UR15, UR15, UR21, URZ ;  /* 0x000000150f0f7299 */ /* 0x000fe2000800063f */
[----:B------:R-:W-:Y:S01]  /*279c0*/  ISETP.NE.U32.AND P0, PT, RZ, UR4, PT ;  /* 0x00000004ff007c0c */ /* 0x000fe2000bf05070 */
[----:B------:R-:W-:-:S02]  /*279d0*/  USHF.R.U64 UR16, UR8, UR11, UR9 ;  /* 0x0000000b08107299 */ /* 0x000fc40008001209 */
[----:B------:R-:W-:Y:S01]  /*279e0*/  USHF.R.U32.HI UR8, URZ, UR11, UR9 ;  /* 0x0000000b3f087299 */ /* 0x000fe20008011609 */
[----:B0-----:R-:W-:Y:S01]  /*279f0*/  R2UR UR14, R0 ;  /* 0x00000000000e72ca */ /* 0x001fe200000e0000 */
[----:B------:R-:W-:Y:S01]  /*27a00*/  ULDC UR17, c[0x0][0x608] ;  /* 0x0001820000117ab9 */ /* 0x000fe20000000800 */
[----:B------:R-:W-:Y:S01]  /*27a10*/  ULOP3.LUT UR41, URZ, UR15, URZ, 0x33, !UPT ;  /* 0x0000000f3f297292 */ /* 0x000fe2000f8e333f */
[----:B------:R-:W-:Y:S01]  /*27a20*/  ISETP.NE.AND.EX P0, PT, RZ, UR5, PT, P0 ;  /* 0x00000005ff007c0c */ /* 0x000fe2000bf05300 */
[----:B------:R-:W-:Y:S02]  /*27a30*/  USHF.R.U64 UR15, UR16, UR17, UR8 ;  /* 0x00000011100f7299 */ /* 0x000fe40008001208 */
[----:B------:R-:W-:Y:S02]  /*27a40*/  USHF.R.U32.HI UR8, URZ, UR17, UR8 ;  /* 0x000000113f087299 */ /* 0x000fe40008011608 */
[----:B------:R-:W-:Y:S02]  /*27a50*/  UIADD3 UR12, -UR12, URZ, URZ ;  /* 0x0000003f0c0c7290 */ /* 0x000fe4000fffe13f */
[----:B------:R-:W-:Y:S01]  /*27a60*/  USHF.R.U64 UR17, UR15, UR21, UR8 ;  /* 0x000000150f117299 */ /* 0x000fe20008001208 */
[----:B------:R-:W-:Y:S01]  /*27a70*/  UMOV UR19, 0x1 ;  /* 0x0000000100137882 */ /* 0x000fe20000000000 */
[----:B------:R-:W-:Y:S01]  /*27a80*/  ULDC UR13, c[0x0][0x144] ;  /* 0x00005100000d7ab9 */ /* 0x000fe20000000800 */
[----:B------:R-:W-:Y:S01]  /*27a90*/  ULDC UR7, c[0x0][0x600] ;  /* 0x0001800000077ab9 */ /* 0x000fe20000000800 */
[----:B------:R-:W-:-:S02]  /*27aa0*/  USHF.L.U32 UR24, UR19, UR21, URZ ;  /* 0x0000001513187299 */ /* 0x000fc4000800063f */
[----:B------:R-:W-:Y:S02]  /*27ab0*/  USHF.R.U32.HI UR8, URZ, UR21, UR8 ;  /* 0x000000153f087299 */ /* 0x000fe40008011608 */
[----:B------:R-:W-:Y:S02]  /*27ac0*/  UIMAD UR21, UR13, UR12, UR6 ;  /* 0x0000000c0d1572a4 */ /* 0x000fe4000f8e0206 */
[----:B------:R-:W-:Y:S02]  /*27ad0*/  UIADD3 UR20, UR7, -0x1, URZ ;  /* 0xffffffff07147890 */ /* 0x000fe4000fffe03f */
[----:B------:R-:W-:Y:S01]  /*27ae0*/  UIADD3 UR19, -UR14, URZ, URZ ;  /* 0x0000003f0e137290 */ /* 0x000fe2000fffe13f */
        /* <DEDUP_REMOVED lines=17> */
.L_x_1048:
[----:B------:R-:W-:Y:S01]  /*27c00*/  UISETP.NE.AND UP0, UPT, UR46, URZ, UPT ;  /* 0x0000003f2e00728c */ /* 0x000fe2000bf05270 */
[----:B------:R-:W-:Y:S01]  /*27c10*/  IMAD.MOV.U32 R0, RZ, RZ, 0x1 ;  /* 0x00000001ff007424 */ /* 0x000fe200078e00ff */
[----:B------:R-:W-:Y:S02]  /*27c20*/  USHF.R.U64 UR4, UR6, UR22, UR8 ;  /* 0x0000001606047299 */ /* 0x000fe40008001208 */
[----:B------:R-:W-:Y:S02]  /*27c30*/  ULOP3.LUT UR41, UR15, UR41, URZ, 0xc0, !UPT ;  /* 0x000000290f297292 */ /* 0x000fe4000f8ec03f */
[----:B------:R-:W-:Y:S02]  /*27c40*/  UIADD3 UR5, -UR4, URZ, URZ ;  /* 0x0000003f04057290 */ /* 0x000fe4000fffe13f */
[----:B------:R-:W-:Y:S02]  /*27c50*/  UIMAD UR41, UR24, UR4, UR41 ;  /* 0x00000004182972a4 */ /* 0x000fe4000f8e0229 */
[----:B------:R-:W-:-:S02]  /*27c60*/  ULOP3.LUT UR16, UR16, UR20, URZ, 0xc0, !UPT ;  /* 0x0000001410107292 */ /* 0x000fc4000f8ec03f */
[----:B------:R-:W-:Y:S02]  /*27c70*/  @UP0 UIMAD UR21, UR25, UR19, UR18 ;  /* 0x00000013191502a4 */ /* 0x000fe4000f8e0212 */
[----:B------:R-:W-:-:S03]  /*27c80*/  UIMAD UR4, UR5, UR23, UR17 ;  /* 0x00000017050472a4 */ /* 0x000fc6000f8e0211 */
[----:B------:R-:W-:Y:S01]  /*27c90*/  ULDC UR5, c[0x0][0x610] ;  /* 0x0001840000057ab9 */ /* 0x000fe20000000800 */
[----:B------:R-:W-:Y:S02]  /*27ca0*/  UIMAD UR4, UR4, UR7, UR16 ;  /* 0x00000007040472a4 */ /* 0x000fe4000f8e0210 */
[----:B------:R-:W-:-:S04]  /*27cb0*/  UIMAD UR41, UR41, UR5, UR21 ;  /* 0x00000005292972a4 */ /* 0x000fc8000f8e0215 */
[----:B------:R-:W-:Y:S02]  /*27cc0*/  USEL UR42, UR4, UR41, !UP0 ;  /* 0x00000029042a7287 */ /* 0x000fe4000c000000 */
[----:B------:R-:W-:-:S12]  /*27cd0*/  USEL UR41, UR41, UR4, !UP0 ;  /* 0x0000000429297287 */ /* 0x000fd8000c000000 */
.L_x_1046:
[----:B------:R-:W-:-:S13]  /*27ce0*/  LOP3.LUT P0, RZ, R0, 0xff, RZ, 0xc0, !PT ;  /* 0x000000ff00ff7812 */ /* 0x000fda000780c0ff */
[----:B------:R-:W-:Y:S05]  /*27cf0*/  @P0 BRA `(.L_x_1049) ;  /* 0xfffffd9400380947 */ /* 0x000fea000383ffff */
[----:B------:R-:W-:Y:S05]  /*27d00*/  EXIT ;  /* 0x000000000000794d */ /* 0x000fea0003800000 */
.L_x_4:
[----:B------:R-:W2:Y:S01]  /*27d10*/  LDL R4, [R1+0x604] ;  /* 0x0006040001047983 */ /* 0x000ea20000100800 */
[----:B------:R-:W-:-:S03]  /*27d20*/  ULDC.64 UR8, c[0x0][0x650] ;  /* 0x0001940000087ab9 */ /* 0x000fc60000000a00 */
[----:B------:R-:W3:Y:S01]  /*27d30*/  LDL R3, [R1+0x600] ;  /* 0x0006000001037983 */ /* 0x000ee20000100800 */
[----:B------:R-:W-:Y:S01]  /*27d40*/  PRMT R0, RZ, 0x7610, R0 ;  /* 0x00007610ff007816 */ /* 0x000fe20000000000 */
[----:B------:R-:W-:Y:S02]  /*27d50*/  IMAD.MOV.U32 R5, RZ, RZ, -0x1 ;  /* 0xffffffffff057424 */ /* 0x000fe400078e00ff */
[----:B------:R-:W-:Y:S02]  /*27d60*/  IMAD.MOV.U32 R2, RZ, RZ, -0x1 ;  /* 0xffffffffff027424 */ /* 0x000fe400078e00ff */
[----:B------:R-:W-:Y:S01]  /*27d70*/  IMAD.MOV.U32 R10, RZ, RZ, -0x1 ;  /* 0xffffffffff0a7424 */ /* 0x000fe200078e00ff */
[----:B--2---:R-:W-:-:S04]  /*27d80*/  ISETP.GE.U32.AND P0, PT, R4, UR8, PT ;  /* 0x0000000804007c0c */ /* 0x004fc8000bf06070 */
[----:B---3--:R-:W-:-:S13]  /*27d90*/  ISETP.GE.U32.AND.EX P0, PT, R3, UR9, PT, P0 ;  /* 0x0000000903007c0c */ /* 0x008fda000bf06100 */
[----:B------:R-:W-:Y:S05]  /*27da0*/  @P0 BRA `(.L_x_1050) ;  /* 0x00000004008c0947 */ /* 0x000fea0003800000 */
[----:B------:R-:W-:Y:S01]  /*27db0*/  I2FP.F32.U32 R0, UR4 ;  /* 0x0000000400007c45 */ /* 0x000fe20008201000 */
[----:B0-----:R-:W-:Y:S01]  /*27dc0*/  ULDC.64 UR16, c[0x0][0x628] ;  /* 0x00018a0000107ab9 */ /* 0x001fe20000000a00 */
        /* <DEDUP_REMOVED lines=24> */
.L_x_1051:
        /* <DEDUP_REMOVED lines=24> */
[----:B------:R-:W-:Y:S01]  /*280d0*/  UMOV UR19, 0x1 ;  /* 0x0000000100137882 */ /* 0x000fe20000000000 */
[----:B------:R-:W-:Y:S01]  /*280e0*/  ULDC UR20, c[0x0][0x608] ;  /* 0x0001820000147ab9 */ /* 0x000fe20000000800 */
[----:B------:R-:W-:Y:S01]  /*280f0*/  USHF.L.U32 UR26, UR19, UR23, URZ ;  /* 0x00000017131a7299 */ /* 0x000fe2000800063f */
[----:B------:R-:W-:Y:S01]  /*28100*/  ISETP.NE.AND.EX P0, PT, RZ, UR9, PT, P0 ;  /* 0x00000009ff007c0c */ /* 0x000fe2000bf05300 */
[----:B------:R-:W-:Y:S02]  /*28110*/  USHF.R.U64 UR19, UR18, UR20, UR11 ;  /* 0x0000001412137299 */ /* 0x000fe4000800120b */
[----:B------:R-:W-:Y:S02]  /*28120*/  USHF.R.U32.HI UR11, URZ, UR20, UR11 ;  /* 0x000000143f0b7299 */ /* 0x000fe4000801160b */
[----:B------:R-:W-:-:S02]  /*28130*/  UIADD3 UR15, -UR15, URZ, URZ ;  /* 0x0000003f0f0f7290 */ /* 0x000fc4000fffe13f */
[----:B------:R-:W-:Y:S01]  /*28140*/  USHF.R.U64 UR20, UR19, UR23, UR11 ;  /* 0x0000001713147299 */ /* 0x000fe2000800120b */
[----:B------:R-:W-:Y:S01]  /*28150*/  ULDC UR16, c[0x0][0x144] ;  /* 0x0000510000107ab9 */ /* 0x000fe20000000800 */
[----:B------:R-:W-:Y:S01]  /*28160*/  ULDC UR6, c[0x0][0x600] ;  /* 0x0001800000067ab9 */ /* 0x000fe20000000800 */
[----:B------:R-:W-:Y:S02]  /*28170*/  USHF.R.U32.HI UR11, URZ, UR23, UR11 ;  /* 0x000000173f0b7299 */ /* 0x000fe4000801160b */
[----:B------:R-:W-:Y:S02]  /*28180*/  UIMAD UR23, UR16, UR15, UR4 ;  /* 0x0000000f101772a4 */ /* 0x000fe4000f8e0204 */
[----:B------:R-:W-:Y:S02]  /*28190*/  UIADD3 UR22, UR6, -0x1, URZ ;  /* 0xffffffff06167890 */ /* 0x000fe4000fffe03f */
[----:B------:R-:W-:Y:S02]  /*281a0*/  ULOP3.LUT UR27, URZ, UR13, URZ, 0x33, !UPT ;  /* 0x0000000d3f1b7292 */ /* 0x000fe4000f8e333f */
        /* <DEDUP_REMOVED lines=18> */
.L_x_1052:
[----:B------:R-:W-:Y:S01]  /*282d0*/  UISETP.NE.AND UP0, UPT, UR46, URZ, UPT ;  /* 0x0000003f2e00728c */ /* 0x000fe2000bf05270 */
[----:B------:R-:W-:Y:S01]  /*282e0*/  IMAD.MOV.U32 R0, RZ, RZ, 0x1 ;  /* 0x00000001ff007424 */ /* 0x000fe200078e00ff */
[----:B------:R-:W-:Y:S01]  /*282f0*/  USHF.R.U64 UR8, UR4, UR24, UR11 ;  /* 0x0000001804087299 */ /* 0x000fe2000800120b */
[----:B------:R-:W-:Y:S01]  /*28300*/  IMAD.U32 R10, RZ, RZ, UR5 ;  /* 0x00000005ff0a7e24 */ /* 0x000fe2000f8e00ff */
[----:B------:R-:W-:Y:S02]  /*28310*/  ULOP3.LUT UR4, UR19, UR27, URZ, 0xc0, !UPT ;  /* 0x0000001b13047292 */ /* 0x000fe4000f8ec03f */
[----:B------:R-:W-:Y:S02]  /*28320*/  ULOP3.LUT UR18, UR18, UR22, URZ, 0xc0, !UPT ;  /* 0x0000001612127292 */ /* 0x000fe4000f8ec03f */
[----:B------:R-:W-:-:S03]  /*28330*/  UIMAD UR4, UR26, UR8, UR4 ;  /* 0x000000081a0472a4 */ /* 0x000fc6000f8e0204 */
[----:B------:R-:W-:Y:S02]  /*28340*/  @UP0 UIMAD UR23, UR28, UR21, UR7 ;  /* 0x000000151c1702a4 */ /* 0x000fe4000f8e0207 */
[----:B------:R-:W-:-:S03]  /*28350*/  UIADD3 UR7, -UR8, URZ, URZ ;  /* 0x0000003f08077290 */ /* 0x000fc6000fffe13f */
[----:B------:R-:W-:Y:S01]  /*28360*/  ULDC UR8, c[0x0][0x610] ;  /* 0x0001840000087ab9 */ /* 0x000fe20000000800 */
[----:B------:R-:W-:Y:S02]  /*28370*/  UIMAD UR7, UR7, UR25, UR20 ;  /* 0x00000019070772a4 */ /* 0x000fe4000f8e0214 */
[----:B------:R-:W-:Y:S02]  /*28380*/  UIMAD UR4, UR4, UR8, UR23 ;  /* 0x00000008040472a4 */ /* 0x000fe4000f8e0217 */
[----:B------:R-:W-:-:S04]  /*28390*/  UIMAD UR7, UR7, UR6, UR18 ;  /* 0x00000006070772a4 */ /* 0x000fc8000f8e0212 */
[----:B------:R-:W-:Y:S02]  /*283a0*/  USEL UR6, UR7, UR4, !UP0 ;  /* 0x0000000407067287 */ /* 0x000fe4000c000000 */
[----:B------:R-:W-:-:S04]  /*283b0*/  USEL UR4, UR4, UR7, !UP0 ;  /* 0x0000000704047287 */ /* 0x000fc8000c000000 */
[----:B------:R-:W-:Y:S02]  /*283c0*/  IMAD.U32 R2, RZ, RZ, UR6 ;  /* 0x00000006ff027e24 */ /* 0x000fe4000f8e00ff */
[----:B------:R-:W-:-:S07]  /*283d0*/  IMAD.U32 R5, RZ, RZ, UR4 ;  /* 0x00000004ff057e24 */ /* 0x000fce000f8e00ff */
.L_x_1050:
[----:B------:R-:W-:-:S08]  /*283e0*/  NOP ;  /* 0x0000000000007918 */ /* 0x000fd00000000000 */
[----:B0-----:R-:W0:-:S00]  /*283f0*/  USETMAXREG.DEALLOC.CTAPOOL 0x18 ;  /* 0x00000018000079c8 */ /* 0x001e0000080e0500 */
[----:B------:R-:W-:-:S13]  /*28400*/  ISETP.NE.AND P0, PT, RZ, UR10, PT ;  /* 0x0000000aff007c0c */ /* 0x000fda000bf05270 */
[----:B------:R-:W-:Y:S05]  /*28410*/  @P0 EXIT ;  /* 0x000000000000094d */ /* 0x000fea0003800000 */
[----:B0-----:R-:W-:Y:S01]  /*28420*/  LOP3.LUT P0, RZ, R0, 0xff, RZ, 0xc0, !PT ;  /* 0x000000ff00ff7812 */ /* 0x001fe2000780c0ff */
[----:B------:R-:W-:Y:S02]  /*28430*/  IMAD.MOV.U32 R0, RZ, RZ, 0x1 ;  /* 0x00000001ff007424 */ /* 0x000fe400078e00ff */
[----:B------:R-:W-:-:S10]  /*28440*/  IMAD.MOV.U32 R7, RZ, RZ, RZ ;  /* 0x000000ffff077224 */ /* 0x000fd400078e00ff */
[----:B------:R-:W-:Y:S05]  /*28450*/  @!P0 BRA `(.L_x_1053) ;  /* 0x0000000c00648947 */ /* 0x000fea0003800000 */
[----:B------:R-:W0:Y:S01]  /*28460*/  S2R R3, SR_TID.X ;  /* 0x0000000000037919 */ /* 0x000e220000002100 */
[----:B------:R-:W1:Y:S01]  /*28470*/  LDC R0, c[0x0][0x28c] ;  /* 0x0000a300ff007b82 */ /* 0x000e620000000800 */
[----:B------:R-:W-:Y:S01]  /*28480*/  ULDC UR5, c[0x0][0x658] ;  /* 0x0001960000057ab9 */ /* 0x000fe20000000800 */
[----:B------:R-:W-:Y:S01]  /*28490*/  UMOV UR7, 0xffffffff ;  /* 0xffffffff00077882 */ /* 0x000fe20000000000 */
[----:B------:R-:W-:Y:S01]  /*284a0*/  ULDC UR6, c[0x0][0xc] ;  /* 0x0000030000067ab9 */ /* 0x000fe20000000800 */
[----:B------:R-:W-:Y:S01]  /*284b0*/  USHF.L.U32 UR9, UR7, UR5, URZ ;  /* 0x0000000507097299 */ /* 0x000fe2000800063f */
[----:B------:R-:W-:Y:S01]  /*284c0*/  BSSY B0, `(.L_x_1053) ;  /* 0x00000d2000007945 */ /* 0x000fe20003800000 */
[----:B------:R-:W-:Y:S01]  /*284d0*/  UMOV UR8, 0x1 ;  /* 0x0000000100087882 */ /* 0x000fe20000000000 */
[----:B------:R-:W-:Y:S01]  /*284e0*/  ULDC UR7, c[0x0][0x10] ;  /* 0x0000040000077ab9 */ /* 0x000fe20000000800 */
[----:B------:R-:W-:Y:S01]  /*284f0*/  USHF.L.U32 UR5, UR8, UR5, URZ ;  /* 0x0000000508057299 */ /* 0x000fe2000800063f */
[----:B------:R-:W-:Y:S01]  /*28500*/  IMAD.MOV.U32 R8, RZ, RZ, 0x1 ;  /* 0x00000001ff087424 */ /* 0x000fe200078e00ff */
[----:B------:R-:W-:Y:S01]  /*28510*/  UIMAD.WIDE.U32 UR6, UR6, UR7, URZ ;  /* 0x00000007060672a5 */ /* 0x000fe2000f8e003f */
[----:B------:R-:W-:Y:S01]  /*28520*/  IMAD.MOV.U32 R7, RZ, RZ, RZ ;  /* 0x000000ffff077224 */ /* 0x000fe200078e00ff */
[----:B------:R-:W-:Y:S01]  /*28530*/  ULDC UR8, c[0x0][0x14] ;  /* 0x0000050000087ab9 */ /* 0x000fe20000000800 */
[----:B------:R-:W-:Y:S01]  /*28540*/  ULDC UR4, c[0x0][0x600] ;  /* 0x0001800000047ab9 */ /* 0x000fe20000000800 */
[----:B------:R-:W-:-:S02]  /*28550*/  UIMAD.WIDE.U32 UR20, UR6, UR8, URZ ;  /* 0x00000008061472a5 */ /* 0x000fc4000f8e003f */
[----:B------:R-:W-:Y:S02]  /*28560*/  UIMAD UR7, UR7, UR8, URZ ;  /* 0x00000008070772a4 */ /* 0x000fe4000f8e023f */
[----:B------:R-:W-:Y:S02]  /*28570*/  ULOP3.LUT UR24, UR40, 0x2, URZ, 0xfc, !UPT ;  /* 0x0000000228187892 */ /* 0x000fe4000f8efc3f */
[----:B------:R-:W-:Y:S02]  /*28580*/  UIADD3 UR4, UR4, -0x1, URZ ;  /* 0xffffffff04047890 */ /* 0x000fe4000fffe03f */
[----:B------:R-:W-:Y:S01]  /*28590*/  ULOP3.LUT UR6, URZ, UR9, URZ, 0x33, !UPT ;  /* 0x000000093f067292 */ /* 0x000fe2000f8e333f */
[----:B-1----:R-:W-:Y:S01]  /*285a0*/  VIADD R0, R0, 0xf ;  /* 0x0000000f00007836 */ /* 0x002fe20000000000 */
[----:B------:R-:W-:Y:S01]  /*285b0*/  UIADD3 UR7, UR21, UR7, URZ ;  /* 0x0000000715077290 */ /* 0x000fe2000fffe03f */
[----:B------:R-:W-:Y:S01]  /*285c0*/  ULDC.64 UR22, c[0x0][0x198] ;  /* 0x0000660000167ab9 */ /* 0x000fe20000000a00 */
[----:B0-----:R-:W-:-:S02]  /*285d0*/  LOP3.LUT P2, RZ, R3, 0x7f, RZ, 0xc0, !PT ;  /* 0x0000007f03ff7812 */ /* 0x001fc4000784c0ff */
[----:B------:R-:W-:Y:S02]  /*285e0*/  LOP3.LUT P0, RZ, R3, 0x1f, RZ, 0xc0, !PT ;  /* 0x0000001f03ff7812 */ /* 0x000fe4000780c0ff */
[----:B------:R-:W-:Y:S02]  /*285f0*/  SHF.R.S32.HI R3, RZ, 0x1f, R0 ;  /* 0x0000001fff037819 */ /* 0x000fe40000011400 */
[----:B------:R-:W-:Y:S02]  /*28600*/  PLOP3.LUT P0, PT, P0, P2, PT, 0x8a, 0x0 ;  /* 0x000000000000781c */ /* 0x000fe40000705172 */
[----:B------:R-:W-:Y:S01]  /*28610*/  LEA.HI R3, R3, R0, RZ, 0x4 ;  /* 0x0000000003037211 */ /* 0x000fe200078f20ff */
[----:B------:R-:W-:-:S03]  /*28620*/  IMAD.MOV.U32 R0, RZ, RZ, 0x1 ;  /* 0x00000001ff007424 */ /* 0x000fc600078e00ff */
[----:B------:R-:W-:-:S05]  /*28630*/  SHF.R.S32.HI R6, RZ, 0x4, R3 ;  /* 0x00000004ff067819 */ /* 0x000fca0000011403 */
[----:B------:R-:W-:-:S07]  /*28640*/  VIADD R11, R6, 0x1 ;  /* 0x00000001060b7836 */ /* 0x000fce0000000000 */
.L_x_1065:
[----:B------:R-:W-:-:S03]  /*28650*/  UMOV UR8, 0xffffffff ;  /* 0xffffffff00087882 */ /* 0x000fc60000000000 */
[----:B------:R-:W-:Y:S05]  /*28660*/  BRA.DIV UR8, `(.L_x_1054) ;  /* 0x0000001208847947 */ /* 0x000fea000b800000 */
[----:B------:R-:W-:-:S13]  /*28670*/  ELECT P6, URZ, PT ;  /* 0x00000000003f782f */ /* 0x000fda00038c0000 */
.L_x_1081:
[----:B------:R-:W0:Y:S01]  /*28680*/  LDC R3, c[0x0][0x28c] ;  /* 0x0000a300ff037b82 */ /* 0x000e220000000800 */
[----:B------:R-:W-:Y:S01]  /*28690*/  BSSY B1, `(.L_x_1055) ;  /* 0x0000038000017945 */ /* 0x000fe20003800000 */
[----:B0-----:R-:W-:-:S13]  /*286a0*/  ISETP.LT.OR P6, PT, R3, 0x1, !P6 ;  /* 0x000000010300780c */ /* 0x001fda00077c1670 */
[----:B------:R-:W-:Y:S05]  /*286b0*/  @P6 BRA `(.L_x_1056) ;  /* 0x0000000000d46947 */ /* 0x000fea0003800000 */
[----:B------:R-:W-:Y:S02]  /*286c0*/  IMAD.SHL.U32 R2, R2, 0x100, RZ ;  /* 0x0000010002027824 */ /* 0x000fe400078e00ff */
[----:B------:R-:W-:Y:S02]  /*286d0*/  IMAD.SHL.U32 R5, R5, 0x200, RZ ;  /* 0x0000020005057824 */ /* 0x000fe400078e00ff */
[----:B------:R-:W-:Y:S02]  /*286e0*/  IMAD.MOV.U32 R14, RZ, RZ, RZ ;  /* 0x000000ffff0e7224 */ /* 0x000fe400078e00ff */
[----:B------:R-:W-:Y:S02]  /*286f0*/  IMAD.MOV.U32 R4, RZ, RZ, R11 ;  /* 0x000000ffff047224 */ /* 0x000fe400078e000b */
[----:B------:R-:W-:Y:S02]  /*28700*/  IMAD.MOV.U32 R3, RZ, RZ, R0 ;  /* 0x000000ffff037224 */ /* 0x000fe400078e0000 */
[----:B------:R-:W-:-:S07]  /*28710*/  IMAD.MOV.U32 R9, RZ, RZ, R7 ;  /* 0x000000ffff097224 */ /* 0x000fce00078e0007 */
.L_x_1060:
[----:B------:R-:W0:Y:S01]  /*28720*/  S2R R13, SR_CgaCtaId ;  /* 0x00000000000d7919 */ /* 0x000e220000008800 */
[----:B------:R-:W-:-:S04]  /*28730*/  MOV R12, 0x400 ;  /* 0x00000400000c7802 */ /* 0x000fc80000000f00 */
[----:B0-----:R-:W-:Y:S02]  /*28740*/  LEA R16, R13, R12, 0x18 ;  /* 0x0000000c0d107211 */ /* 0x001fe400078ec0ff */
[----:B------:R-:W-:Y:S01]  /*28750*/  SHF.L.U32 R12, R3, 0x1f, RZ ;  /* 0x0000001f030c7819 */ /* 0x000fe200000006ff */
[----:B------:R-:W0:Y:S02]  /*28760*/  @!P2 LDC R13, c[0x0][0x500] ;  /* 0x00014000ff0dab82 */ /* 0x000e240000000800 */
[----:B------:R-:W-:-:S04]  /*28770*/  IMAD R15, R9, 0x8, R16 ;  /* 0x00000008090f7824 */ /* 0x000fc800078e0210 */
[----:B------:R-:W1:Y:S02]  /*28780*/  SYNCS.PHASECHK.TRANS64.TRYWAIT P1, [R15+URZ+0x48], R12 ;  /* 0x0000480c0f0075a7 */ /* 0x000e64000802017f */
[----:B-1----:R-:W-:Y:S05]  /*28790*/  @!P1 BRA `(.L_x_1057) ;  /* 0x0000001000589947 */ /* 0x002fea0003800000 */
.L_x_1082:
[----:B------:R-:W-:Y:S01]  /*287a0*/  UPRMT UR8, UR24, 0x9910, URZ ;  /* 0x0000991018087896 */ /* 0x000fe2000800003f */
[----:B0-----:R0:W-:Y:S03]  /*287b0*/  @!P2 SYNCS.ARRIVE.TRANS64 RZ, [R15+URZ], R13 ;  /* 0x0000000d0fffa9a7 */ /* 0x0011e6000800003f */
[----:B------:R-:W-:-:S06]  /*287c0*/  UISETP.NE.AND UP0, UPT, UR8, 0x2, UPT ;  /* 0x000000020800788c */ /* 0x000fcc000bf05270 */
[----:B------:R-:W-:-:S13]  /*287d0*/  PLOP3.LUT P1, PT, PT, PT, UP0, 0x80, 0x0 ;  /* 0x000000000000781c */ /* 0x000fda0003f2f008 */
[----:B0-----:R-:W-:Y:S05]  /*287e0*/  @P1 BRA `(.L_x_1058) ;  /* 0x0000000000041947 */ /* 0x001fea0003800000 */
[----:B------:R-:W-:Y:S01]  /*287f0*/  BPT.TRAP 0x1 ;  /* 0x000000040000795c */ /* 0x000fe20000300000 */
.L_x_1058:
[----:B------:R-:W-:Y:S05]  /*28800*/  @P0 BRA `(.L_x_1059) ;  /* 0x0000000000040947 */ /* 0x000fea0003800000 */
[----:B------:R-:W-:Y:S01]  /*28810*/  BPT.TRAP 0x1 ;  /* 0x000000040000795c */ /* 0x000fe20000300000 */
.L_x_1059:
[--C-:B-1----:R-:W-:Y:S01]  /*28820*/  IMAD R12, R9, 0x4000, R16.reuse ;  /* 0x00004000090c7824 */ /* 0x102fe200078e0210 */
[----:B------:R-:W-:Y:S01]  /*28830*/  R2UR UR18, R5 ;  /* 0x00000000051272ca */ /* 0x000fe200000e0000 */
[----:B------:R-:W-:Y:S01]  /*28840*/  IMAD R16, R9, 0x2000, R16 ;  /* 0x0000200009107824 */ /* 0x000fe200078e0210 */
[----:B------:R-:W-:Y:S01]  /*28850*/  R2UR UR9, R15 ;  /* 0x000000000f0972ca */ /* 0x000fe200000e0000 */
[----:B------:R-:W-:Y:S01]  /*28860*/  VIADD R4, R4, 0xffffffff ;  /* 0xffffffff04047836 */ /* 0x000fe20000000000 */
[----:B------:R-:W-:Y:S01]  /*28870*/  R2UR UR8, R12 ;  /* 0x000000000c0872ca */ /* 0x000fe200000e0000 */
[----:B------:R-:W-:Y:S01]  /*28880*/  UIADD3 UR14, UP0, UR22, 0xf0, URZ ;  /* 0x000000f0160e7890 */ /* 0x000fe2000ff1e03f */
[----:B------:R-:W-:Y:S01]  /*28890*/  R2UR UR11, R16 ;  /* 0x00000000100b72ca */ /* 0x000fe200000e0000 */
[----:B------:R-:W-:Y:S01]  /*288a0*/  UIADD3 UR26, UP1, UR22, 0x1f0, URZ ;  /* 0x000001f0161a7890 */ /* 0x000fe2000ff3e03f */
[----:B------:R-:W-:Y:S01]  /*288b0*/  R2UR UR10, R14 ;  /* 0x000000000e0a72ca */ /* 0x000fe200000e0000 */
[----:B------:R-:W-:Y:S01]  /*288c0*/  UIADD3.X UR15, URZ, UR23, URZ, UP0, !UPT ;  /* 0x000000173f0f7290 */ /* 0x000fe200087fe43f */
[----:B------:R-:W-:Y:S01]  /*288d0*/  R2UR UR12, R10 ;  /* 0x000000000a0c72ca */ /* 0x000fe200000e0000 */
[----:B------:R-:W-:Y:S01]  /*288e0*/  VIADD R9, R9, 0x1 ;  /* 0x0000000109097836 */ /* 0x000fe20000000000 */
[----:B------:R-:W-:Y:S01]  /*288f0*/  R2UR UR19, R2 ;  /* 0x00000000021372ca */ /* 0x000fe200000e0000 */
[----:B------:R-:W-:Y:S01]  /*28900*/  UIADD3.X UR27, URZ, UR23, URZ, UP1, !UPT ;  /* 0x000000173f1b7290 */ /* 0x000fe20008ffe43f */
[----:B------:R-:W-:Y:S01]  /*28910*/  ISETP.GT.AND P3, PT, R4, 0x1, PT ;  /* 0x000000010400780c */ /* 0x000fe20003f64270 */
[----:B------:R-:W-:Y:S01]  /*28920*/  UMOV UR16, 0x0 ;  /* 0x0000000000107882 */ /* 0x000fe20000000000 */
[----:B------:R-:W-:Y:S01]  /*28930*/  UMOV UR17, 0x10000000 ;  /* 0x1000000000117882 */ /* 0x000fe20000000000 */
[----:B------:R-:W-:Y:S01]  /*28940*/  UIADD3 UR8, UR8, 0x180, URZ ;  /* 0x0000018008087890 */ /* 0x000fe2000fffe03f */
[----:B------:R-:W-:Y:S01]  /*28950*/  ISETP.NE.AND P1, PT, R9, 0x9, PT ;  /* 0x000000090900780c */ /* 0x000fe20003f25270 */
[----:B------:R-:W-:Y:S01]  /*28960*/  UIADD3 UR13, UR11, 0x24180, URZ ;  /* 0x000241800b0d7890 */ /* 0x000fe2000fffe03f */
[----:B------:R-:W-:-:S02]  /*28970*/  VIADD R14, R14, 0x10 ;  /* 0x000000100e0e7836 */ /* 0x000fc40000000000 */
[----:B------:R-:W-:Y:S01]  /*28980*/  UMOV UR11, UR18 ;  /* 0x00000012000b7c82 */ /* 0x000fe20008000000 */
[----:B------:R-:W-:Y:S02]  /*28990*/  SEL R12, RZ, 0x1, P1 ;  /* 0x00000001ff0c7807 */ /* 0x000fe40000800000 */
[----:B------:R-:W-:Y:S01]  /*289a0*/  SEL R9, R9, RZ, P1 ;  /* 0x000000ff09097207 */ /* 0x000fe20000800000 */
[----:B------:R0:W-:Y:S01]  /*289b0*/  UTMALDG.3D [UR8], [UR14], desc[UR16] ;  /* 0x000010080e0075b4 */ /* 0x0001e20008011000 */
[----:B------:R-:W-:Y:S01]  /*289c0*/  LOP3.LUT R3, R3, R12, RZ, 0x3c, !PT ;  /* 0x0000000c03037212 */ /* 0x000fe200078e3cff */
[----:B0-----:R-:W-:Y:S01]  /*289d0*/  UMOV UR8, UR13 ;  /* 0x0000000d00087c82 */ /* 0x001fe20008000000 */
[----:B------:R-:W-:Y:S02]  /*289e0*/  UMOV UR11, UR19 ;  /* 0x00000013000b7c82 */ /* 0x000fe40008000000 */
[----:B------:R0:W-:Y:S02]  /*289f0*/  UTMALDG.3D [UR8], [UR26], desc[UR16] ;  /* 0x000010081a0075b4 */ /* 0x0001e40008011000 */
[----:B0-----:R-:W-:Y:S05]  /*28a00*/  @P3 BRA `(.L_x_1060) ;  /* 0xfffffffc00443947 */ /* 0x001fea000383ffff */
.L_x_1056:
[----:B------:R-:W-:Y:S05]  /*28a10*/  BSYNC B1 ;  /* 0x0000000000017941 */ /* 0x000fea0003800000 */
.L_x_1055:
[----:B------:R-:W2:Y:S01]  /*28a20*/  LDL.LU R16, [R1+0x600] ;  /* 0x0006000001107983 */ /* 0x000ea20000300800 */
[----:B------:R-:W-:Y:S01]  /*28a30*/  LOP3.LUT P1, RZ, R8, 0xff, RZ, 0xc0, !PT ;  /* 0x000000ff08ff7812 */ /* 0x000fe2000782c0ff */
[C---:B------:R-:W-:Y:S01]  /*28a40*/  IMAD.IADD R4, R6.reuse, 0x1, R7 ;  /* 0x0000000106047824 */ /* 0x040fe200078e0207 */
[----:B------:R-:W-:Y:S01]  /*28a50*/  ULDC.64 UR8, c[0x0][0x650] ;  /* 0x0001940000087ab9 */ /* 0x000fe20000000a00 */
[----:B------:R-:W3:Y:S01]  /*28a60*/  LDL.LU R15, [R1+0x604] ;  /* 0x00060400010f7983 */ /* 0x000ee20000300800 */
[----:B------:R-:W-:Y:S01]  /*28a70*/  ISETP.GE.U32.AND P3, PT, R6, 0x9, PT ;  /* 0x000000090600780c */ /* 0x000fe20003f66070 */
[----:B------:R-:W-:Y:S01]  /*28a80*/  BSSY B1, `(.L_x_1061) ;  /* 0x0000073000017945 */ /* 0x000fe20003800000 */
[----:B------:R-:W-:Y:S01]  /*28a90*/  IMAD.MOV.U32 R10, RZ, RZ, -0x1 ;  /* 0xffffffffff0a7424 */ /* 0x000fe200078e00ff */
[----:B------:R-:W-:-:S06]  /*28aa0*/  PRMT R8, RZ, 0x7610, R8 ;  /* 0x00007610ff087816 */ /* 0x000fcc0000000008 */
[----:B------:R-:W0:Y:S01]  /*28ab0*/  @P1 S2R R3, SR_CgaCtaId ;  /* 0x0000000000031919 */ /* 0x000e220000008800 */
[----:B------:R-:W-:-:S04]  /*28ac0*/  @P1 MOV R2, 0x400 ;  /* 0x0000040000021802 */ /* 0x000fc80000000f00 */
[----:B0-----:R-:W-:-:S04]  /*28ad0*/  @P1 LEA R2, R3, R2, 0x18 ;  /* 0x0000000203021211 */ /* 0x001fc800078ec0ff */
[----:B------:R0:W-:Y:S01]  /*28ae0*/  @P1 SYNCS.ARRIVE.TRANS64.A1T0 RZ, [R2+URZ+0xa8], RZ ;  /* 0x0000a8ff02ff19a7 */ /* 0x0001e2000810003f */
[----:B------:R-:W-:-:S04]  /*28af0*/  ISETP.GT.U32.AND P1, PT, R4, 0x8, PT ;  /* 0x000000080400780c */ /* 0x000fc80003f24070 */
[----:B------:R-:W-:Y:S01]  /*28b00*/  ISETP.LT.U32.AND P1, PT, R6, 0x9, P1 ;  /* 0x000000090600780c */ /* 0x000fe20000f21070 */
[----:B0-----:R-:W-:-:S04]  /*28b10*/  IMAD.WIDE.U32 R2, R4, 0x38e38e39, RZ ;  /* 0x38e38e3904027825 */ /* 0x001fc800078e00ff */
[----:B------:R-:W-:Y:S01]  /*28b20*/  IMAD.MOV.U32 R2, RZ, RZ, -0x1 ;  /* 0xffffffffff027424 */ /* 0x000fe200078e00ff */
[----:B------:R-:W-:Y:S02]  /*28b30*/  SHF.R.U32.HI R5, RZ, 0x1, R3 ;  /* 0x00000001ff057819 */ /* 0x000fe40000011603 */
[----:B------:R-:W-:-:S03]  /*28b40*/  SEL R3, RZ, 0x1, !P1 ;  /* 0x00000001ff037807 */ /* 0x000fc60004800000 */
[----:B------:R-:W-:Y:S01]  /*28b50*/  IMAD R7, R5, -0x9, R4 ;  /* 0xfffffff705077824 */ /* 0x000fe200078e0204 */
[----:B------:R-:W-:Y:S02]  /*28b60*/  LOP3.LUT R0, R0, R3, RZ, 0x3c, !PT ;  /* 0x0000000300007212 */ /* 0x000fe400078e3cff */
[----:B------:R-:W-:Y:S02]  /*28b70*/  PRMT R3, RZ, 0x7610, R3 ;  /* 0x00007610ff037816 */ /* 0x000fe40000000003 */
[----:B------:R-:W-:Y:S01]  /*28b80*/  @P3 LOP3.LUT R0, R0, 0x1, R5, 0x78, !PT ;  /* 0x0000000100003812 */ /* 0x000fe200078e7805 */
[----:B------:R-:W-:Y:S01]  /*28b90*/  IMAD.MOV.U32 R5, RZ, RZ, -0x1 ;  /* 0xffffffffff057424 */ /* 0x000fe200078e00ff */
[----:B---3--:R-:W-:-:S04]  /*28ba0*/  IADD3 R15, P1, R15, UR20, RZ ;  /* 0x000000140f0f7c10 */ /* 0x008fc8000ff3e0ff */
[----:B--2---:R-:W-:Y:S01]  /*28bb0*/  IADD3.X R16, R16, UR7, RZ, P1, !PT ;  /* 0x0000000710107c10 */ /* 0x004fe20008ffe4ff */
[----:B------:R0:W-:Y:S01]  /*28bc0*/  STL [R1+0x604], R15 ;  /* 0x0006040f01007387 */ /* 0x0001e20000100800 */
[----:B------:R-:W-:-:S03]  /*28bd0*/  ISETP.GE.U32.AND P1, PT, R15, UR8, PT ;  /* 0x000000080f007c0c */ /* 0x000fc6000bf26070 */
[----:B------:R0:W-:Y:S01]  /*28be0*/  STL [R1+0x600], R16 ;  /* 0x0006001001007387 */ /* 0x0001e20000100800 */
[----:B------:R-:W-:-:S13]  /*28bf0*/  ISETP.GE.U32.AND.EX P1, PT, R16, UR9, PT, P1 ;  /* 0x0000000910007c0c */ /* 0x000fda000bf26110 */
[----:B0-----:R-:W-:Y:S05]  /*28c00*/  @P1 BRA `(.L_x_1062) ;  /* 0x0000000400681947 */ /* 0x001fea0003800000 */
[----:B------:R-:W0:Y:S01]  /*28c10*/  S2UR UR8, SR_CTAID.X ;  /* 0x00000000000879c3 */ /* 0x000e220000002500 */
[----:B------:R-:W-:Y:S01]  /*28c20*/  ULDC.64 UR10, c[0x0][0x628] ;  /* 0x00018a00000a7ab9 */ /* 0x000fe20000000a00 */
[----:B------:R-:W-:Y:S01]  /*28c30*/  ULDC UR9, c[0x0][0x150] ;  /* 0x0000540000097ab9 */ /* 0x000fe20000000800 */
[----:B------:R-:W-:Y:S01]  /*28c40*/  ISETP.NE.U32.AND P1, PT, RZ, UR10, PT ;  /* 0x0000000aff007c0c */ /* 0x000fe2000bf25070 */
[----:B------:R-:W-:Y:S01]  /*28c50*/  ULDC UR12, c[0x0][0x630] ;  /* 0x00018c00000c7ab9 */ /* 0x000fe20000000800 */
[----:B------:R-:W-:Y:S01]  /*28c60*/  ULDC UR14, c[0x0][0x154] ;  /* 0x00005500000e7ab9 */ /* 0x000fe20000000800 */
[----:B------:R-:W-:Y:S01]  /*28c70*/  IMAD.MOV.U32 R3, RZ, RZ, R16 ;  /* 0x000000ffff037224 */ /* 0x000fe200078e0010 */
[----:B------:R-:W-:Y:S01]  /*28c80*/  ISETP.NE.AND.EX P1, PT, RZ, UR11, PT, P1 ;  /* 0x0000000bff007c0c */ /* 0x000fe2000bf25310 */
[----:B------:R-:W1:Y:S01]  /*28c90*/  S2UR UR13, SR_CTAID.Y ;  /* 0x00000000000d79c3 */ /* 0x000e620000002600 */
[----:B0-----:R-:W-:-:S05]  /*28ca0*/  I2FP.F32.U32 R2, UR8 ;  /* 0x0000000800027c45 */ /* 0x001fca0008201000 */
[----:B------:R-:W-:Y:S01]  /*28cb0*/  FMUL R9, R2, UR9 ;  /* 0x0000000902097c20 */ /* 0x000fe20008400000 */
[----:B------:R-:W-:Y:S01]  /*28cc0*/  IMAD.MOV.U32 R2, RZ, RZ, R15 ;  /* 0x000000ffff027224 */ /* 0x000fe200078e000f */
[----:B-1----:R-:W-:-:S04]  /*28cd0*/  I2FP.F32.U32 R12, UR13 ;  /* 0x0000000d000c7c45 */ /* 0x002fc80008201000 */
[----:B------:R-:W0:Y:S01]  /*28ce0*/  F2I.U32.TRUNC.NTZ R9, R9 ;  /* 0x0000000900097305 */ /* 0x000e22000020f000 */
[----:B------:R-:W-:Y:S05]  /*28cf0*/  @!P1 BRA `(.L_x_1063) ;  /* 0x0000000000289947 */ /* 0x000fea0003800000 */
[----:B------:R-:W-:Y:S02]  /*28d00*/  ULDC UR9, c[0x0][0x634] ;  /* 0x00018d0000097ab9 */ /* 0x000fe40000000800 */
[----:B------:R-:W-:-:S05]  /*28d10*/  IADD3 R3, P1, R15, UR9, RZ ;  /* 0x000000090f037c10 */ /* 0x000fca000ff3e0ff */
[----:B------:R-:W-:-:S04]  /*28d20*/  IMAD.X R13, RZ, RZ, R16, P1 ;  /* 0x000000ffff0d7224 */ /* 0x000fc800008e0610 */
[----:B------:R-:W-:-:S04]  /*28d30*/  IMAD.WIDE.U32 R4, R13, UR10, RZ ;  /* 0x0000000a0d047c25 */ /* 0x000fc8000f8e00ff */
[----:B------:R-:W-:-:S04]  /*28d40*/  IMAD.WIDE.U32 R4, P1, R3, UR11, R4 ;  /* 0x0000000b03047c25 */ /* 0x000fc8000f820004 */
[----:B------:R-:W-:-:S04]  /*28d50*/  IMAD.WIDE.U32 R2, R3, UR10, RZ ;  /* 0x0000000a03027c25 */ /* 0x000fc8000f8e00ff */
[----:B------:R-:W-:Y:S01]  /*28d60*/  IMAD.MOV.U32 R2, RZ, RZ, R5 ;  /* 0x000000ffff027224 */ /* 0x000fe200078e0005 */
[----:B------:R-:W-:Y:S01]  /*28d70*/  IADD3 RZ, P3, R3, R4, RZ ;  /* 0x0000000403ff7210 */ /* 0x000fe20007f7e0ff */
[----:B------:R-:W-:-:S04]  /*28d80*/  IMAD.X R3, RZ, RZ, RZ, P1 ;  /* 0x000000ffff037224 */ /* 0x000fc800008e06ff */
[----:B------:R-:W-:-:S08]  /*28d90*/  IMAD.WIDE.U32.X R2, R13, UR11, R2, P3 ;  /* 0x0000000b0d027c25 */ /* 0x000fd000098e0402 */
.L_x_1063:
[--C-:B------:R-:W-:Y:S01]  /*28da0*/  SHF.R.U64 R10, R2, UR12, R3.reuse ;  /* 0x0000000c020a7c19 */ /* 0x100fe20008001203 */
[----:B------:R-:W-:Y:S01]  /*28db0*/  ULDC.64 UR10, c[0x0][0x620] ;  /* 0x00018800000a7ab9 */ /* 0x000fe20000000a00 */
[----:B------:R-:W-:Y:S01]  /*28dc0*/  SHF.R.U32.HI R2, RZ, UR12, R3 ;  /* 0x0000000cff027c19 */ /* 0x000fe20008011603 */
[----:B------:R-:W-:Y:S01]  /*28dd0*/  IMAD.MOV.U32 R3, RZ, RZ, R16 ;  /* 0x000000ffff037224 */ /* 0x000fe200078e0010 */
[----:B------:R-:W-:Y:S01]  /*28de0*/  IADD3 R13, P1, RZ, -R10, RZ ;  /* 0x8000000aff0d7210 */ /* 0x000fe20007f3e0ff */
[----:B------:R-:W-:Y:S01]  /*28df0*/  FMUL R12, R12, UR14 ;  /* 0x0000000e0c0c7c20 */ /* 0x000fe20008400000 */
[----:B------:R-:W-:Y:S01]  /*28e00*/  ULDC.64 UR14, c[0x0][0x640] ;  /* 0x00019000000e7ab9 */ /* 0x000fe20000000a00 */
[----:B0-----:R-:W-:Y:S02]  /*28e10*/  R2UR UR9, R9 ;  /* 0x00000000090972ca */ /* 0x001fe400000e0000 */
[----:B------:R-:W-:Y:S01]  /*28e20*/  IMAD.X R2, RZ, RZ, ~R2, P1 ;  /* 0x000000ffff027224 */ /* 0x000fe200008e0e02 */
[----:B------:R-:W-:Y:S01]  /*28e30*/  ISETP.NE.U32.AND P1, PT, RZ, UR14, PT ;  /* 0x0000000eff007c0c */ /* 0x000fe2000bf25070 */
[----:B------:R-:W0:Y:S02]  /*28e40*/  F2I.U32.TRUNC.NTZ R12, R12 ;  /* 0x0000000c000c7305 */ /* 0x000e24000020f000 */
[----:B------:R-:W-:Y:S01]  /*28e50*/  IMAD R2, R2, UR10, RZ ;  /* 0x0000000a02027c24 */ /* 0x000fe2000f8e02ff */
[----:B------:R-:W-:-:S03]  /*28e60*/  ISETP.NE.AND.EX P1, PT, RZ, UR15, PT, P1 ;  /* 0x0000000fff007c0c */ /* 0x000fc6000bf25310 */
[----:B------:R-:W-:Y:S02]  /*28e70*/  IMAD R5, R13, UR11, R2 ;  /* 0x0000000b0d057c24 */ /* 0x000fe4000f8e0202 */
[----:B------:R-:W-:-:S04]  /*28e80*/  IMAD.MOV.U32 R2, RZ, RZ, R15 ;  /* 0x000000ffff027224 */ /* 0x000fc800078e000f */
[----:B------:R-:W-:Y:S01]  /*28e90*/  IMAD.WIDE.U32 R2, R13, UR10, R2 ;  /* 0x0000000a0d027c25 */ /* 0x000fe2000f8e0002 */
[----:B------:R-:W-:Y:S01]  /*28ea0*/  ULDC UR10, c[0x0][0x618] ;  /* 0x00018600000a7ab9 */ /* 0x000fe20000000800 */
[----:B0-----:R-:W-:Y:S02]  /*28eb0*/  R2UR UR11, R12 ;  /* 0x000000000c0b72ca */ /* 0x001fe400000e0000 */
[----:B------:R-:W-:-:S05]  /*28ec0*/  IMAD.IADD R3, R3, 0x1, R5 ;  /* 0x0000000103037824 */ /* 0x000fca00078e0205 */
[--C-:B------:R-:W-:Y:S02]  /*28ed0*/  SHF.R.U64 R9, R2, UR10, R3.reuse ;  /* 0x0000000a02097c19 */ /* 0x100fe40008001203 */
[----:B------:R-:W-:Y:S01]  /*28ee0*/  SHF.R.U32.HI R2, RZ, UR10, R3 ;  /* 0x0000000aff027c19 */ /* 0x000fe20008011603 */
[----:B------:R-:W-:-:S03]  /*28ef0*/  ULDC UR10, c[0x0][0x608] ;  /* 0x00018200000a7ab9 */ /* 0x000fc60000000800 */
[--C-:B------:R-:W-:Y:S02]  /*28f00*/  SHF.R.U64 R13, R9, UR10, R2.reuse ;  /* 0x0000000a090d7c19 */ /* 0x100fe40008001202 */
[----:B------:R-:W-:Y:S01]  /*28f10*/  SHF.R.U32.HI R2, RZ, UR10, R2 ;  /* 0x0000000aff027c19 */ /* 0x000fe20008011602 */
[----:B------:R-:W-:-:S03]  /*28f20*/  ULDC UR10, c[0x0][0x658] ;  /* 0x00019600000a7ab9 */ /* 0x000fc60000000800 */
[--C-:B------:R-:W-:Y:S02]  /*28f30*/  SHF.R.U64 R12, R13, UR10, R2.reuse ;  /* 0x0000000a0d0c7c19 */ /* 0x100fe40008001202 */
[----:B------:R-:W-:-:S03]  /*28f40*/  SHF.R.U32.HI R15, RZ, UR10, R2 ;  /* 0x0000000aff0f7c19 */ /* 0x000fc60008011602 */
[----:B------:R-:W-:Y:S02]  /*28f50*/  IMAD.MOV.U32 R2, RZ, RZ, R12 ;  /* 0x000000ffff027224 */ /* 0x000fe400078e000c */
[----:B------:R-:W-:Y:S01]  /*28f60*/  IMAD.MOV.U32 R3, RZ, RZ, R15 ;  /* 0x000000ffff037224 */ /* 0x000fe200078e000f */
[----:B------:R-:W-:Y:S06]  /*28f70*/  @!P1 BRA `(.L_x_1064) ;  /* 0x0000000000289947 */ /* 0x000fec0003800000 */
        /* <DEDUP_REMOVED lines=10> */
.L_x_1064:
[----:B------:R-:W-:Y:S01]  /*29020*/  ULDC UR10, c[0x0][0x648] ;  /* 0x00019200000a7ab9 */ /* 0x000fe20000000800 */
[----:B------:R-:W-:Y:S01]  /*29030*/  UISETP.NE.AND UP0, UPT, UR46, URZ, UPT ;  /* 0x0000003f2e00728c */ /* 0x000fe2000bf05270 */
[----:B------:R-:W-:Y:S01]  /*29040*/  SHF.R.U64 R2, R2, UR10, R3 ;  /* 0x0000000a02027c19 */ /* 0x000fe20008001203 */
[----:B------:R-:W-:Y:S01]  /*29050*/  ULDC UR10, c[0x0][0x638] ;  /* 0x00018e00000a7ab9 */ /* 0x000fe20000000800 */
[----:B------:R-:W-:Y:S01]  /*29060*/  UIADD3 UR11, -UR11, URZ, URZ ;  /* 0x0000003f0b0b7290 */ /* 0x000fe2000fffe13f */
[----:B------:R-:W-:Y:S02]  /*29070*/  LOP3.LUT R13, R13, UR6, RZ, 0xc0, !PT ;  /* 0x000000060d0d7c12 */ /* 0x000fe4000f8ec0ff */
[----:B------:R-:W-:Y:S01]  /*29080*/  IMAD.MOV R3, RZ, RZ, -R2 ;  /* 0x000000ffff037224 */ /* 0x000fe200078e0a02 */
[----:B------:R-:W-:Y:S02]  /*29090*/  LOP3.LUT R9, R9, UR4, RZ, 0xc0, !PT ;  /* 0x0000000409097c12 */ /* 0x000fe4000f8ec0ff */
[----:B------:R-:W-:Y:S01]  /*290a0*/  IMAD R5, R2, UR5, R13 ;  /* 0x0000000502057c24 */ /* 0x000fe2000f8e020d */
[----:B------:R-:W-:Y:S01]  /*290b0*/  PLOP3.LUT P1, PT, PT, PT, UP0, 0x40, 0x0 ;  /* 0x000000000000781c */ /* 0x000fe20003f2e808 */
[----:B------:R-:W-:Y:S01]  /*290c0*/  IMAD R12, R3, UR10, R12 ;  /* 0x0000000a030c7c24 */ /* 0x000fe2000f8e020c */
[----:B------:R-:W-:Y:S01]  /*290d0*/  UIADD3 UR10, -UR9, URZ, URZ ;  /* 0x0000003f090a7290 */ /* 0x000fe2000fffe13f */
[----:B------:R-:W-:Y:S01]  /*290e0*/  PLOP3.LUT P3, PT, PT, PT, UP0, 0x40, 0x0 ;  /* 0x000000000000781c */ /* 0x000fe20003f6e808 */
[----:B------:R-:W-:Y:S01]  /*290f0*/  IMAD.MOV.U32 R3, RZ, RZ, 0x1 ;  /* 0x00000001ff037424 */ /* 0x000fe200078e00ff */
[----:B------:R-:W-:-:S02]  /*29100*/  ULDC UR9, c[0x0][0x144] ;  /* 0x0000510000097ab9 */ /* 0x000fc40000000800 */
[----:B------:R-:W-:-:S03]  /*29110*/  UIMAD UR8, UR9, UR10, UR8 ;  /* 0x0000000a090872a4 */ /* 0x000fc6000f8e0208 */
[----:B------:R-:W-:Y:S02]  /*29120*/  ULDC UR9, c[0x0][0x148] ;  /* 0x0000520000097ab9 */ /* 0x000fe40000000800 */
[----:B------:R-:W-:-:S03]  /*29130*/  @UP0 UIMAD UR8, UR9, UR11, UR13 ;  /* 0x0000000b090802a4 */ /* 0x000fc6000f8e020d */
[----:B------:R-:W-:Y:S02]  /*29140*/  ULDC UR9, c[0x0][0x600] ;  /* 0x0001800000097ab9 */ /* 0x000fe40000000800 */
[----:B------:R-:W-:Y:S02]  /*29150*/  IMAD R12, R12, UR9, R9 ;  /* 0x000000090c0c7c24 */ /* 0x000fe4000f8e0209 */
[----:B------:R-:W-:Y:S01]  /*29160*/  IMAD.U32 R2, RZ, RZ, UR8 ;  /* 0x00000008ff027e24 */ /* 0x000fe2000f8e00ff */
[----:B------:R-:W-:-:S03]  /*29170*/  ULDC UR8, c[0x0][0x610] ;  /* 0x0001840000087ab9 */ /* 0x000fc60000000800 */
[----:B------:R-:W-:-:S05]  /*29180*/  IMAD R5, R5, UR8, R2 ;  /* 0x0000000805057c24 */ /* 0x000fca000f8e0202 */
[----:B------:R-:W-:Y:S02]  /*29190*/  SEL R2, R12, R5, P1 ;  /* 0x000000050c027207 */ /* 0x000fe40000800000 */
[----:B------:R-:W-:-:S07]  /*291a0*/  SEL R5, R5, R12, P3 ;  /* 0x0000000c05057207 */ /* 0x000fce0001800000 */
.L_x_1062:
[----:B------:R-:W-:Y:S05]  /*291b0*/  BSYNC B1 ;  /* 0x0000000000017941 */ /* 0x000fea0003800000 */
.L_x_1061:
[----:B------:R-:W-:-:S13]  /*291c0*/  LOP3.LUT P1, RZ, R3, 0xff, RZ, 0xc0, !PT ;  /* 0x000000ff03ff7812 */ /* 0x000fda000782c0ff */
[----:B------:R-:W-:Y:S05]  /*291d0*/  @P1 BRA `(.L_x_1065) ;  /* 0xfffffff4001c1947 */ /* 0x000fea000383ffff */
[----:B------:R-:W-:Y:S05]  /*291e0*/  BSYNC B0 ;  /* 0x0000000000007941 */ /* 0x000fea0003800000 */
.L_x_1053:
[----:B------:R-:W-:-:S03]  /*291f0*/  UMOV UR8, 0xffffffff ;  /* 0xffffffff00087882 */ /* 0x000fc60000000000 */
[----:B------:R-:W-:Y:S05]  /*29200*/  BRA.DIV UR8, `(.L_x_1066) ;  /* 0x0000000608d07947 */ /* 0x000fea000b800000 */
[----:B------:R-:W-:-:S13]  /*29210*/  ELECT P6, URZ, PT ;  /* 0x00000000003f782f */ /* 0x000fda00038c0000 */
.L_x_1085:
[----:B------:R-:W-:Y:S04]  /*29220*/  BSSY B0, `(.L_x_1067) ;  /* 0x0000059000007945 */ /* 0x000fe80003800000 */
[----:B------:R-:W-:Y:S05]  /*29230*/  @!P6 BRA `(.L_x_1068) ;  /* 0x00000004005ce947 */ /* 0x000fea0003800000 */
[----:B------:R-:W-:-:S04]  /*29240*/  ULOP3.LUT UR8, UR40, 0x2, URZ, 0xfc, !UPT ;  /* 0x0000000228087892 */ /* 0x000fc8000f8efc3f */
[----:B------:R-:W-:-:S06]  /*29250*/  UISETP.NE.AND UP0, UPT, UR8, 0x3, UPT ;  /* 0x000000030800788c */ /* 0x000fcc000bf05270 */
[----:B------:R-:W-:-:S13]  /*29260*/  PLOP3.LUT P0, PT, PT, PT, UP0, 0x80, 0x0 ;  /* 0x000000000000781c */ /* 0x000fda0003f0f008 */
[----:B------:R-:W-:Y:S05]  /*29270*/  @!P0 BRA `(.L_x_1069) ;  /* 0x0000000000048947 */ /* 0x000fea0003800000 */
[----:B------:R-:W-:Y:S01]  /*29280*/  BPT.TRAP 0x1 ;  /* 0x000000040000795c */ /* 0x000fe20000300000 */
.L_x_1069:
[----:B------:R-:W0:Y:S01]  /*29290*/  S2R R3, SR_CgaCtaId ;  /* 0x0000000000037919 */ /* 0x000e220000008800 */
[----:B------:R-:W-:-:S04]  /*292a0*/  MOV R2, 0x400 ;  /* 0x0000040000027802 */ /* 0x000fc80000000f00 */
[----:B0-----:R-:W-:Y:S02]  /*292b0*/  LEA R2, R3, R2, 0x18 ;  /* 0x0000000203027211 */ /* 0x001fe400078ec0ff */
[----:B------:R-:W-:-:S03]  /*292c0*/  SHF.L.U32 R3, R0, 0x1f, RZ ;  /* 0x0000001f00037819 */ /* 0x000fc600000006ff */
[----:B------:R-:W-:-:S04]  /*292d0*/  VIADD R2, R2, 0x48 ;  /* 0x0000004802027836 */ /* 0x000fc80000000000 */
[----:B------:R-:W-:-:S04]  /*292e0*/  IMAD R4, R7, 0x8, R2 ;  /* 0x0000000807047824 */ /* 0x000fc800078e0202 */
[----:B------:R-:W0:Y:S02]  /*292f0*/  SYNCS.PHASECHK.TRANS64.TRYWAIT P0, [R4+URZ], R3 ;  /* 0x00000003040075a7 */ /* 0x000e24000800017f */
[----:B0-----:R-:W-:Y:S05]  /*29300*/  @!P0 BRA `(.L_x_1070) ;  /* 0x0000000400b08947 */ /* 0x001fea0003800000 */
.L_x_1086:
[----:B------:R-:W-:-:S05]  /*29310*/  VIADD R7, R7, 0x1 ;  /* 0x0000000107077836 */ /* 0x000fca0000000000 */
[----:B------:R-:W-:-:S04]  /*29320*/  ISETP.NE.AND P0, PT, R7, 0x9, PT ;  /* 0x000000090700780c */ /* 0x000fc80003f05270 */
[----:B0-----:R-:W-:Y:S02]  /*29330*/  SEL R3, RZ, 0x1, P0 ;  /* 0x00000001ff037807 */ /* 0x001fe40000000000 */
[----:B------:R-:W-:Y:S02]  /*29340*/  SEL R7, R7, RZ, P0 ;  /* 0x000000ff07077207 */ /* 0x000fe40000000000 */
[----:B------:R-:W-:-:S03]  /*29350*/  LOP3.LUT R4, R0, R3, RZ, 0x3c, !PT ;  /* 0x0000000300047212 */ /* 0x000fc600078e3cff */
[----:B------:R-:W-:Y:S01]  /*29360*/  IMAD R3, R7, 0x8, R2 ;  /* 0x0000000807037824 */ /* 0x000fe200078e0202 */
[----:B------:R-:W-:-:S04]  /*29370*/  SHF.L.U32 R0, R4, 0x1f, RZ ;  /* 0x0000001f04007819 */ /* 0x000fc800000006ff */
[----:B------:R-:W0:Y:S02]  /*29380*/  SYNCS.PHASECHK.TRANS64.TRYWAIT P0, [R3+URZ], R0 ;  /* 0x00000000030075a7 */ /* 0x000e24000800017f */
[----:B0-----:R-:W-:Y:S05]  /*29390*/  @!P0 BRA `(.L_x_1071) ;  /* 0x0000000400a08947 */ /* 0x001fea0003800000 */
.L_x_1087:
[----:B0-----:R-:W-:-:S05]  /*293a0*/  VIADD R0, R7, 0x1 ;  /* 0x0000000107007836 */ /* 0x001fca0000000000 */
[----:B------:R-:W-:-:S04]  /*293b0*/  ISETP.NE.AND P0, PT, R0, 0x9, PT ;  /* 0x000000090000780c */ /* 0x000fc80003f05270 */
[----:B------:R-:W-:Y:S02]  /*293c0*/  SEL R3, RZ, 0x1, P0 ;  /* 0x00000001ff037807 */ /* 0x000fe40000000000 */
[----:B------:R-:W-:Y:S02]  /*293d0*/  SEL R5, R0, RZ, P0 ;  /* 0x000000ff00057207 */ /* 0x000fe40000000000 */
[----:B------:R-:W-:-:S03]  /*293e0*/  LOP3.LUT R4, R4, R3, RZ, 0x3c, !PT ;  /* 0x0000000304047212 */ /* 0x000fc600078e3cff */
[----:B------:R-:W-:Y:S01]  /*293f0*/  IMAD R3, R5, 0x8, R2 ;  /* 0x0000000805037824 */ /* 0x000fe200078e0202 */
[----:B------:R-:W-:-:S04]  /*29400*/  SHF.L.U32 R0, R4, 0x1f, RZ ;  /* 0x0000001f04007819 */ /* 0x000fc800000006ff */
[----:B------:R-:W0:Y:S02]  /*29410*/  SYNCS.PHASECHK.TRANS64.TRYWAIT P0, [R3+URZ], R0 ;  /* 0x00000000030075a7 */ /* 0x000e24000800017f */
[----:B0-----:R-:W-:Y:S05]  /*29420*/  @!P0 BRA `(.L_x_1072) ;  /* 0x0000000400908947 */ /* 0x001fea0003800000 */
.L_x_1088:
        /* <DEDUP_REMOVED lines=9> */
.L_x_1089:
        /* <DEDUP_REMOVED lines=9> */
.L_x_1090:
        /* <DEDUP_REMOVED lines=9> */
.L_x_1091:
        /* <DEDUP_REMOVED lines=9> */
.L_x_1092:
        /* <DEDUP_REMOVED lines=9> */
.L_x_1093:
[----:B0-----:R-:W-:-:S05]  /*29700*/  VIADD R0, R5, 0x1 ;  /* 0x0000000105007836 */ /* 0x001fca0000000000 */
[----:B------:R-:W-:-:S04]  /*29710*/  ISETP.NE.AND P0, PT, R0, 0x9, PT ;  /* 0x000000090000780c */ /* 0x000fc80003f05270 */
[----:B------:R-:W-:Y:S02]  /*29720*/  SEL R4, RZ, 0x1, P0 ;  /* 0x00000001ff047807 */ /* 0x000fe40000000000 */
[----:B------:R-:W-:Y:S02]  /*29730*/  SEL R3, R0, RZ, P0 ;  /* 0x000000ff00037207 */ /* 0x000fe40000000000 */
[----:B------:R-:W-:-:S03]  /*29740*/  LOP3.LUT R0, R7, R4, RZ, 0x3c, !PT ;  /* 0x0000000407007212 */ /* 0x000fc600078e3cff */
[----:B------:R-:W-:Y:S01]  /*29750*/  IMAD R3, R3, 0x8, R2 ;  /* 0x0000000803037824 */ /* 0x000fe200078e0202 */
[----:B------:R-:W-:-:S07]  /*29760*/  SHF.L.U32 R0, R0, 0x1f, RZ ;  /* 0x0000001f00007819 */ /* 0x000fce00000006ff */
.L_x_1078:
[----:B0-----:R0:W1:Y:S02]  /*29770*/  SYNCS.PHASECHK.TRANS64.TRYWAIT P0, [R3+URZ], R0 ;  /* 0x00000000030075a7 */ /* 0x001064000800017f */
[----:B-1----:R-:W-:Y:S05]  /*29780*/  @!P0 NANOSLEEP.SYNCS 0x989680 ;  /* 0x009896800000895d */ /* 0x002fea0003900000 */
[----:B------:R-:W1:Y:S02]  /*29790*/  @!P0 SYNCS.PHASECHK.TRANS64 P0, [R3+URZ], R0 ;  /* 0x00000000030085a7 */ /* 0x000e64000800007f */
[----:B-1----:R-:W-:Y:S05]  /*297a0*/  @!P0 BRA `(.L_x_1078) ;  /* 0xfffffffc00f08947 */ /* 0x002fea000383ffff */
.L_x_1068:
[----:B------:R-:W-:Y:S05]  /*297b0*/  BSYNC B0 ;  /* 0x0000000000007941 */ /* 0x000fea0003800000 */
.L_x_1067:
[----:B------:R-:W-:Y:S05]  /*297c0*/  EXIT ;  /* 0x000000000000794d */ /* 0x000fea0003800000 */
.L_x_18:
[----:B-1----:R1:W4:Y:S02]  /*297d0*/  SYNCS.PHASECHK.TRANS64.TRYWAIT P1, [R3+URZ], R0 ;  /* 0x00000000030075a7 */ /* 0x002324000802017f */
[----:B----4-:R-:W-:Y:S05]  /*297e0*/  @!P1 NANOSLEEP.SYNCS 0x989680 ;  /* 0x009896800000995d */ /* 0x010fea0003900000 */
[----:B------:R-:W4:Y:S02]  /*297f0*/  @!P1 SYNCS.PHASECHK.TRANS64 P1, [R3+URZ], R0 ;  /* 0x00000000030095a7 */ /* 0x000f24000802007f */
[----:B----4-:R-:W-:Y:S05]  /*29800*/  @!P1 BRA `(.L_x_18) ;  /* 0xfffffffc00f09947 */ /* 0x010fea000383ffff */
[----:B------:R-:W-:Y:S05]  /*29810*/  BRA `(.L_x_17) ;  /* 0xfffffd7c00347947 */ /* 0x000fea000383ffff */
.L_x_23:
[----:B-1----:R-:W-:-:S04]  /*29820*/  IMAD.U32 R6, RZ, RZ, UR4 ;  /* 0x00000004ff067e24 */ /* 0x002fc8000f8e00ff */
[----:B------:R1:W2:Y:S03]  /*29830*/  SYNCS.PHASECHK.TRANS64.TRYWAIT P1, [R6+URZ], R4 ;  /* 0x00000004060075a7 */ /* 0x0002a6000802017f */
[----:B--2---:R-:W-:Y:S05]  /*29840*/  @!P1 NANOSLEEP.SYNCS 0x989680 ;  /* 0x009896800000995d */ /* 0x004fea0003900000 */
[----:B------:R-:W2:Y:S02]  /*29850*/  @!P1 SYNCS.PHASECHK.TRANS64 P1, [R6+URZ], R4 ;  /* 0x00000004060095a7 */ /* 0x000ea4000802007f */
[----:B--2---:R-:W-:Y:S05]  /*29860*/  @!P1 BRA `(.L_x_23) ;  /* 0xfffffffc00ec9947 */ /* 0x004fea000383ffff */
[----:B------:R-:W-:Y:S05]  /*29870*/  BRA `(.L_x_22) ;  /* 0xfffffd8800f07947 */ /* 0x000fea000383ffff */
.L_x_1054:
[----:B------:R-:W-:Y:S01]  /*29880*/  BSSY B1, `(.L_x_1079) ;  /* 0x0000006000017945 */ /* 0x000fe20003800000 */
[----:B------:R-:W-:-:S07]  /*29890*/  IMAD.MOV.U32 R15, RZ, RZ, -0x1 ;  /* 0xffffffffff0f7424 */ /* 0x000fce00078e00ff */
[----:B------:R-:W-:Y:S05]  /*298a0*/  WARPSYNC.COLLECTIVE R15, `(.L_x_1080) ;  /* 0x000000000f0c7348 */ /* 0x000fea0003c00000 */
[----:B------:R-:W-:Y:S02]  /*298b0*/  ELECT P6, UR62, PT ;  /* 0x00000000003e782f */ /* 0x000fe400038c0000 */
[----:B------:R-:W-:Y:S01]  /*298c0*/  MOV R14, UR62 ;  /* 0x0000003e000e7c02 */ /* 0x000fe20008000f00 */
[----:B------:R-:W-:Y:S10]  /*298d0*/  ENDCOLLECTIVE ;  /* 0x000000000000791b */ /* 0x000ff40003800000 */
.L_x_1080:
[----:B------:R-:W-:Y:S05]  /*298e0*/  BSYNC B1 ;  /* 0x0000000000017941 */ /* 0x000fea0003800000 */
.L_x_1079:
[----:B------:R-:W-:Y:S05]  /*298f0*/  BRA `(.L_x_1081) ;  /* 0xffffffec00607947 */ /* 0x000fea000383ffff */
.L_x_1057:
[----:B-1----:R1:W2:Y:S02]  /*29900*/  SYNCS.PHASECHK.TRANS64.TRYWAIT P1, [R15+URZ+0x48], R12 ;  /* 0x0000480c0f0075a7 */ /* 0x0022a4000802017f */
[----:B--2---:R-:W-:Y:S05]  /*29910*/  @!P1 NANOSLEEP.SYNCS 0x989680 ;  /* 0x009896800000995d */ /* 0x004fea0003900000 */
[----:B------:R-:W2:Y:S02]  /*29920*/  @!P1 SYNCS.PHASECHK.TRANS64 P1, [R15+URZ+0x48], R12 ;  /* 0x0000480c0f0095a7 */ /* 0x000ea4000802007f */
[----:B--2---:R-:W-:Y:S05]  /*29930*/  @!P1 BRA `(.L_x_1057) ;  /* 0xfffffffc00f09947 */ /* 0x004fea000383ffff */
[----:B------:R-:W-:Y:S05]  /*29940*/  BRA `(.L_x_1082) ;  /* 0xffffffec00947947 */ /* 0x000fea000383ffff */
.L_x_1066:
[----:B------:R-:W-:Y:S01]  /*29950*/  BSSY B0, `(.L_x_1083) ;  /* 0x0000006000007945 */ /* 0x000fe20003800000 */
[----:B------:R-:W-:-:S07]  /*29960*/  IMAD.MOV.U32 R15, RZ, RZ, -0x1 ;  /* 0xffffffffff0f7424 */ /* 0x000fce00078e00ff */
[----:B------:R-:W-:Y:S05]  /*29970*/  WARPSYNC.COLLECTIVE R15, `(.L_x_1084) ;  /* 0x000000000f0c7348 */ /* 0x000fea0003c00000 */
[----:B------:R-:W-:Y:S02]  /*29980*/  ELECT P6, UR62, PT ;  /* 0x00000000003e782f */ /* 0x000fe400038c0000 */
[----:B------:R-:W-:Y:S01]  /*29990*/  MOV R14, UR62 ;  /* 0x0000003e000e7c02 */ /* 0x000fe20008000f00 */
[----:B------:R-:W-:Y:S10]  /*299a0*/  ENDCOLLECTIVE ;  /* 0x000000000000791b */ /* 0x000ff40003800000 */
.L_x_1084:
[----:B------:R-:W-:Y:S05]  /*299b0*/  BSYNC B0 ;  /* 0x0000000000007941 */ /* 0x000fea0003800000 */
.L_x_1083:
[----:B------:R-:W-:Y:S05]  /*299c0*/  BRA `(.L_x_1085) ;  /* 0xfffffff800147947 */ /* 0x000fea000383ffff */
.L_x_1070:
[----:B0-----:R0:W1:Y:S02]  /*299d0*/  SYNCS.PHASECHK.TRANS64.TRYWAIT P0, [R4+URZ], R3 ;  /* 0x00000003040075a7 */ /* 0x001064000800017f */
[----:B-1----:R-:W-:Y:S05]  /*299e0*/  @!P0 NANOSLEEP.SYNCS 0x989680 ;  /* 0x009896800000895d */ /* 0x002fea0003900000 */
[----:B------:R-:W1:Y:S02]  /*299f0*/  @!P0 SYNCS.PHASECHK.TRANS64 P0, [R4+URZ], R3 ;  /* 0x00000003040085a7 */ /* 0x000e64000800007f */
[----:B-1----:R-:W-:Y:S05]  /*29a00*/  @!P0 BRA `(.L_x_1070) ;  /* 0xfffffffc00f08947 */ /* 0x002fea000383ffff */
[----:B------:R-:W-:Y:S05]  /*29a10*/  BRA `(.L_x_1086) ;  /* 0xfffffff8003c7947 */ /* 0x000fea000383ffff */
.L_x_1071:
[----:B0-----:R0:W1:Y:S02]  /*29a20*/  SYNCS.PHASECHK.TRANS64.TRYWAIT P0, [R3+URZ], R0 ;  /* 0x00000000030075a7 */ /* 0x001064000800017f */
[----:B-1----:R-:W-:Y:S05]  /*29a30*/  @!P0 NANOSLEEP.SYNCS 0x989680 ;  /* 0x009896800000895d */ /* 0x002fea0003900000 */
[----:B------:R-:W1:Y:S02]  /*29a40*/  @!P0 SYNCS.PHASECHK.TRANS64 P0, [R3+URZ], R0 ;  /* 0x00000000030085a7 */ /* 0x000e64000800007f */
[----:B-1----:R-:W-:Y:S05]  /*29a50*/  @!P0 BRA `(.L_x_1071) ;  /* 0xfffffffc00f08947 */ /* 0x002fea000383ffff */
[----:B------:R-:W-:Y:S05]  /*29a60*/  BRA `(.L_x_1087) ;  /* 0xfffffff8004c7947 */ /* 0x000fea000383ffff */
.L_x_1072:
[----:B0-----:R0:W1:Y:S02]  /*29a70*/  SYNCS.PHASECHK.TRANS64.TRYWAIT P0, [R3+URZ], R0 ;  /* 0x00000000030075a7 */ /* 0x001064000800017f */
[----:B-1----:R-:W-:Y:S05]  /*29a80*/  @!P0 NANOSLEEP.SYNCS 0x989680 ;  /* 0x009896800000895d */ /* 0x002fea0003900000 */
[----:B------:R-:W1:Y:S02]  /*29a90*/  @!P0 SYNCS.PHASECHK.TRANS64 P0, [R3+URZ], R0 ;  /* 0x00000000030085a7 */ /* 0x000e64000800007f */
[----:B-1----:R-:W-:Y:S05]  /*29aa0*/  @!P0 BRA `(.L_x_1072) ;  /* 0xfffffffc00f08947 */ /* 0x002fea000383ffff */
[----:B------:R-:W-:Y:S05]  /*29ab0*/  BRA `(.L_x_1088) ;  /* 0xfffffff8005c7947 */ /* 0x000fea000383ffff */
.L_x_1073:
[----:B0-----:R0:W1:Y:S02]  /*29ac0*/  SYNCS.PHASECHK.TRANS64.TRYWAIT P0, [R3+URZ], R0 ;  /* 0x00000000030075a7 */ /* 0x001064000800017f */
[----:B-1----:R-:W-:Y:S05]  /*29ad0*/  @!P0 NANOSLEEP.SYNCS 0x989680 ;  /* 0x009896800000895d */ /* 0x002fea0003900000 */
[----:B------:R-:W1:Y:S02]  /*29ae0*/  @!P0 SYNCS.PHASECHK.TRANS64 P0, [R3+URZ], R0 ;  /* 0x00000000030085a7 */ /* 0x000e64000800007f */
[----:B-1----:R-:W-:Y:S05]  /*29af0*/  @!P0 BRA `(.L_x_1073) ;  /* 0xfffffffc00f08947 */ /* 0x002fea000383ffff */
[----:B------:R-:W-:Y:S05]  /*29b00*/  BRA `(.L_x_1089) ;  /* 0xfffffff8006c7947 */ /* 0x000fea000383ffff */
.L_x_1074:
[----:B0-----:R0:W1:Y:S02]  /*29b10*/  SYNCS.PHASECHK.TRANS64.TRYWAIT P0, [R3+URZ], R0 ;  /* 0x00000000030075a7 */ /* 0x001064000800017f */
[----:B-1----:R-:W-:Y:S05]  /*29b20*/  @!P0 NANOSLEEP.SYNCS 0x989680 ;  /* 0x009896800000895d */ /* 0x002fea0003900000 */
[----:B------:R-:W1:Y:S02]  /*29b30*/  @!P0 SYNCS.PHASECHK.TRANS64 P0, [R3+URZ], R0 ;  /* 0x00000000030085a7 */ /* 0x000e64000800007f */
[----:B-1----:R-:W-:Y:S05]  /*29b40*/  @!P0 BRA `(.L_x_1074) ;  /* 0xfffffffc00f08947 */ /* 0x002fea000383ffff */
[----:B------:R-:W-:Y:S05]  /*29b50*/  BRA `(.L_x_1090) ;  /* 0xfffffff8007c7947 */ /* 0x000fea000383ffff */
.L_x_1075:
[----:B0-----:R0:W1:Y:S02]  /*29b60*/  SYNCS.PHASECHK.TRANS64.TRYWAIT P0, [R3+URZ], R0 ;  /* 0x00000000030075a7 */ /* 0x001064000800017f */
[----:B-1----:R-:W-:Y:S05]  /*29b70*/  @!P0 NANOSLEEP.SYNCS 0x989680 ;  /* 0x009896800000895d */ /* 0x002fea0003900000 */
[----:B------:R-:W1:Y:S02]  /*29b80*/  @!P0 SYNCS.PHASECHK.TRANS64 P0, [R3+URZ], R0 ;  /* 0x00000000030085a7 */ /* 0x000e64000800007f */
[----:B-1----:R-:W-:Y:S05]  /*29b90*/  @!P0 BRA `(.L_x_1075) ;  /* 0xfffffffc00f08947 */ /* 0x002fea000383ffff */
[----:B------:R-:W-:Y:S05]  /*29ba0*/  BRA `(.L_x_1091) ;  /* 0xfffffff8008c7947 */ /* 0x000fea000383ffff */
.L_x_1076:
[----:B0-----:R0:W1:Y:S02]  /*29bb0*/  SYNCS.PHASECHK.TRANS64.TRYWAIT P0, [R3+URZ], R0 ;  /* 0x00000000030075a7 */ /* 0x001064000800017f */
[----:B-1----:R-:W-:Y:S05]  /*29bc0*/  @!P0 NANOSLEEP.SYNCS 0x989680 ;  /* 0x009896800000895d */ /* 0x002fea0003900000 */
[----:B------:R-:W1:Y:S02]  /*29bd0*/  @!P0 SYNCS.PHASECHK.TRANS64 P0, [R3+URZ], R0 ;  /* 0x00000000030085a7 */ /* 0x000e64000800007f */
[----:B-1----:R-:W-:Y:S05]  /*29be0*/  @!P0 BRA `(.L_x_1076) ;  /* 0xfffffffc00f08947 */ /* 0x002fea000383ffff */
[----:B------:R-:W-:Y:S05]  /*29bf0*/  BRA `(.L_x_1092) ;  /* 0xfffffff8009c7947 */ /* 0x000fea000383ffff */
.L_x_1077:
[----:B0-----:R0:W1:Y:S02]  /*29c00*/  SYNCS.PHASECHK.TRANS64.TRYWAIT P0, [R3+URZ], R0 ;  /* 0x00000000030075a7 */ /* 0x001064000800017f */
[----:B-1----:R-:W-:Y:S05]  /*29c10*/  @!P0 NANOSLEEP.SYNCS 0x989680 ;  /* 0x009896800000895d */ /* 0x002fea0003900000 */
[----:B------:R-:W1:Y:S02]  /*29c20*/  @!P0 SYNCS.PHASECHK.TRANS64 P0, [R3+URZ], R0 ;  /* 0x00000000030085a7 */ /* 0x000e64000800007f */
[----:B-1----:R-:W-:Y:S05]  /*29c30*/  @!P0 BRA `(.L_x_1077) ;  /* 0xfffffffc00f08947 */ /* 0x002fea000383ffff */
[----:B------:R-:W-:Y:S05]  /*29c40*/  BRA `(.L_x_1093) ;  /* 0xfffffff800ac7947 */ /* 0x000fea000383ffff */
.L_x_1094:
[----:B------:R-:W-:-:S00]  /*29c50*/  BRA `(.L_x_1094) ;  /* 0xfffffffc00fc7947 */ /* 0x000fc0000383ffff */
[----:B------:R-:W-:-:S00]  /*29c60*/  NOP ;  /* 0x0000000000007918 */ /* 0x000fc00000000000 */
        /* <DEDUP_REMOVED lines=9> */
.L_x_1095:


//--------------------- .nv.global.init           --------------------------
	.section	.nv.global.init,"aw",@progbits
.nv.global.init:
	.type		$str$22,@object
	.size		$str$22,($str$23 - $str$22)
$str$22:
        /*0000*/ 	.byte	0x6b, 0x5f, 0x74, 0x69, 0x6c, 0x65, 0x5f, 0x63, 0x6f, 0x75, 0x6e, 0x74, 0x20, 0x3e, 0x3d, 0x20
        /*0010*/ 	.byte	0x31, 0x00
	.type		$str$23,@object
	.size		$str$23,(__unnamed_1 - $str$23)
$str$23:
        /*0012*/ 	.byte	0x2f, 0x74, 0x6d, 0x70, 0x2f, 0x63, 0x75, 0x74, 0x6c, 0x61, 0x73, 0x73, 0x5f, 0x73, 0x77, 0x65
        /*0022*/ 	.byte	0x65, 0x70, 0x5f, 0x73, 0x72, 0x63, 0x2f, 0x69, 0x6e, 0x63, 0x6c, 0x75, 0x64, 0x65, 0x2f, 0x63
        /*0032*/ 	.byte	0x75, 0x74, 0x6c, 0x61, 0x73, 0x73, 0x2f, 0x67, 0x65, 0x6d, 0x6d, 0x2f, 0x63, 0x6f, 0x6c, 0x6c
        /*0042*/ 	.byte	0x65, 0x63, 0x74, 0x69, 0x76, 0x65, 0x2f, 0x73, 0x6d, 0x39, 0x30, 0x5f, 0x6d, 0x6d, 0x61, 0x5f
        /*0052*/ 	.byte	0x74, 0x6d, 0x61, 0x5f, 0x67, 0x6d, 0x6d, 0x61, 0x5f, 0x73, 0x73, 0x5f, 0x77, 0x61, 0x72, 0x70
        /*0062*/ 	.byte	0x73, 0x70, 0x65, 0x63, 0x69, 0x61, 0x6c, 0x69, 0x7a, 0x65, 0x64, 0x2e, 0x68, 0x70, 0x70, 0x00
	.type		__unnamed_1,@object
	.size		__unnamed_1,(.L_0 - __unnamed_1)
__unnamed_1:
        /* <DEDUP_REMOVED lines=181> */
        /*0bc2*/ 	.byte	0x65, 0x6e, 0x74, 0x69, 0x74, 0x79, 0x5d, 0x00
.L_0:


//--------------------- .nv.shared._ZN7cutlass13device_kernelINS_4gemm6kernel13GemmUniversalIN4cute5tupleIJiiiiEEENS1_10collective13CollectiveMmaINS1_34MainloopSm90TmaGmmaWarpSpecializedILi9ENS5_IJNS4_1CILi1EEESB_SB_EEENS1_35KernelTmaWarpSpecializedCooperativeEEENS5_IJNSA_ILi512EEENSA_ILi256EEENSA_ILi16EEEEEENS_10bfloat16_tENS5_IJlSB_lEEESJ_SK_NS4_8TiledMMAINS4_8MMA_AtomIJNS4_4SM904GMMA28MMA_64x256x16_F32BF16BF16_SSILNSO_5MajorE0ELSQ_0ELNSO_7ScaleInE1ELSR_1EEEEEENS4_6LayoutINS5_IJNSA_ILi2EEESB_SB_EEENS5_IJSB_NSA_ILi0EEESX_EEEEENS5_IJNS4_10UnderscoreES10_S10_EEEEENS4_13SM90_TMA_LOADENS4_14ComposedLayoutINS4_7SwizzleILi1ELi4ELi3EEENS4_18smem_ptr_flag_bitsILi16EEENSU_INS5_IJNSA_ILi8EEESH_EEENS5_IJSH_SB_EEEEEEEvNS4_8identityES13_S1D_vS1E_EENS_8epilogue10collective6detail29Sm90TmaWarpSpecializedAdapterINS1H_15DefaultEpilogueISJ_SK_SK_NS1G_6thread17LinearCombinationISJ_Li1EffLNS1L_9ScaleType4KindE0ELNS_15FloatRoundStyleE2ESJ_EENS1_15EpilogueDefaultEEEEEvvEEEEvNT_6ParamsE --------------------------
	.section	.nv.shared._ZN7cutlass13device_kernelINS_4gemm6kernel13GemmUniversalIN4cute5tupleIJiiiiEEENS1_10collective13CollectiveMmaINS1_34MainloopSm90TmaGmmaWarpSpecializedILi9ENS5_IJNS4_1CILi1EEESB_SB_EEENS1_35KernelTmaWarpSpecializedCooperativeEEENS5_IJNSA_ILi512EEENSA_ILi256EEENSA_ILi16EEEEEENS_10bfloat16_tENS5_IJlSB_lEEESJ_SK_NS4_8TiledMMAINS4_8MMA_AtomIJNS4_4SM904GMMA28MMA_64x256x16_F32BF16BF16_SSILNSO_5MajorE0ELSQ_0ELNSO_7ScaleInE1ELSR_1EEEEEENS4_6LayoutINS5_IJNSA_ILi2EEESB_SB_EEENS5_IJSB_NSA_ILi0EEESX_EEEEENS5_IJNS4_10UnderscoreES10_S10_EEEEENS4_13SM90_TMA_LOADENS4_14ComposedLayoutINS4_7SwizzleILi1ELi4ELi3EEENS4_18smem_ptr_flag_bitsILi16EEENSU_INS5_IJNSA_ILi8EEESH_EEENS5_IJSH_SB_EEEEEEEvNS4_8identityES13_S1D_vS1E_EENS_8epilogue10collective6detail29Sm90TmaWarpSpecializedAdapterINS1H_15DefaultEpilogueISJ_SK_SK_NS1G_6thread17LinearCombinationISJ_Li1EffLNS1L_9ScaleType4KindE0ELNS_15FloatRoundStyleE2ESJ_EENS1_15EpilogueDefaultEEEEEvvEEEEvNT_6ParamsE,"aw",@nobits
	.sectionflags	@""
	.align	16
	.zero		1024


//--------------------- .nv.shared.reserved.0     --------------------------
	.section	.nv.shared.reserved.0,"aw",@nobits
	.weak		__nv_reservedSMEM_offset_0_alias
	.size		__nv_reservedSMEM_offset_0_alias, 0, 0
	.other		__nv_reservedSMEM_offset_0_alias,@"STO_CUDA_RESERVED_SHARED STV_DEFAULT"
__nv_reservedSMEM_offset_0_alias:
	.zero		0


//--------------------- .nv.global                --------------------------
	.section	.nv.global,"aw",@nobits
.nv.global:
	.type		_ZN40_INTERNAL_381fda72_4_k_cu_9e163a3a_165674cute1_E,@object
	.size		_ZN40_INTERNAL_381fda72_4_k_cu_9e163a3a_165674cute1_E,(_ZN40_INTERNAL_381fda72_4_k_cu_9e163a3a_165674cuda3std3__45__cpo6cbeginE - _ZN40_INTERNAL_381fda72_4_k_cu_9e163a3a_165674cute1_E)
_ZN40_INTERNAL_381fda72_4_k_cu_9e163a3a_165674cute1_E:
	.zero		1
	.type		_ZN40_INTERNAL_381fda72_4_k_cu_9e163a3a_165674cuda3std3__45__cpo6cbeginE,@object
	.size		_ZN40_INTERNAL_381fda72_4_k_cu_9e163a3a_165674cuda3std3__45__cpo6cbeginE,(_ZN40_INTERNAL_381fda72_4_k_cu_9e163a3a_165674cuda3std3__48in_placeE - _ZN40_INTERNAL_381fda72_4_k_cu_9e163a3a_165674cuda3std3__45__cpo6cbeginE)
_ZN40_INTERNAL_381fda72_4_k_cu_9e163a3a_165674cuda3std3__45__cpo6cbeginE:
	.zero		1
	.type		_ZN40_INTERNAL_381fda72_4_k_cu_9e163a3a_165674cuda3std3__48in_placeE,@object
	.size		_ZN40_INTERNAL_381fda72_4_k_cu_9e163a3a_165674cuda3std3__48in_placeE,(_ZN40_INTERNAL_381fda72_4_k_cu_9e163a3a_165674cuda3std6ranges3__45__cpo9iter_moveE - _ZN40_INTERNAL_381fda72_4_k_cu_9e163a3a_165674cuda3std3__48in_placeE)
_ZN40_INTERNAL_381fda72_4_k_cu_9e163a3a_165674cuda3std3__48in_placeE:
	.zero		1
	.type		_ZN40_INTERNAL_381fda72_4_k_cu_9e163a3a_165674cuda3std6ranges3__45__cpo9iter_moveE,@object
	.size		_ZN40_INTERNAL_381fda72_4_k_cu_9e163a3a_165674cuda3std6ranges3__45__cpo9iter_moveE,(_ZN40_INTERNAL_381fda72_4_k_cu_9e163a3a_165674cuda3std3__45__cpo5beginE - _ZN40_INTERNAL_381fda72_4_k_cu_9e163a3a_165674cuda3std6ranges3__45__cpo9iter_moveE)
_ZN40_INTERNAL_381fda72_4_k_cu_9e163a3a_165674cuda3std6ranges3__45__cpo9iter_moveE:
	.zero		1
	.type		_ZN40_INTERNAL_381fda72_4_k_cu_9e163a3a_165674cuda3std3__45__cpo5beginE,@object
	.size		_ZN40_INTERNAL_381fda72_4_k_cu_9e163a3a_165674cuda3std3__45__cpo5beginE,(_ZN40_INTERNAL_381fda72_4_k_cu_9e163a3a_165674cuda3std3__442_GLOBAL__N__381fda72_4_k_cu_9e163a3a_165676ignoreE - _ZN40_INTERNAL_381fda72_4_k_cu_9e163a3a_165674cuda3std3__45__cpo5beginE)
_ZN40_INTERNAL_381fda72_4_k_cu_9e163a3a_165674cuda3std3__45__cpo5beginE:
	.zero		1
	.type		_ZN40_INTERNAL_381fda72_4_k_cu_9e163a3a_165674cuda3std3__442_GLOBAL__N__381fda72_4_k_cu_9e163a3a_165676ignoreE,@object
	.size		_ZN40_INTERNAL_381fda72_4_k_cu_9e163a3a_165674cuda3std3__442_GLOBAL__N__381fda72_4_k_cu_9e163a3a_165676ignoreE,(_ZN40_INTERNAL_381fda72_4_k_cu_9e163a3a_165674cute7productE - _ZN40_INTERNAL_381fda72_4_k_cu_9e163a3a_165674cuda3std3__442_GLOBAL__N__381fda72_4_k_cu_9e163a3a_165676ignoreE)
_ZN40_INTERNAL_381fda72_4_k_cu_9e163a3a_165674cuda3std3__442_GLOBAL__N__381fda72_4_k_cu_9e163a3a_165676ignoreE:
	.zero		1
	.type		_ZN40_INTERNAL_381fda72_4_k_cu_9e163a3a_165674cute7productE,@object
	.size		_ZN40_INTERNAL_381fda72_4_k_cu_9e163a3a_165674cute7productE,(_ZN40_INTERNAL_381fda72_4_k_cu_9e163a3a_165674cuda3std3__45__cpo3endE - _ZN40_INTERNAL_381fda72_4_k_cu_9e163a3a_165674cute7productE)
_ZN40_INTERNAL_381fda72_4_k_cu_9e163a3a_165674cute7productE:
	.zero		1
	.type		_ZN40_INTERNAL_381fda72_4_k_cu_9e163a3a_165674cuda3std3__45__cpo3endE,@object
	.size		_ZN40_INTERNAL_381fda72_4_k_cu_9e163a3a_165674cuda3std3__45__cpo3endE,(_ZN40_INTERNAL_381fda72_4_k_cu_9e163a3a_165674cuda3std3__419piecewise_constructE - _ZN40_INTERNAL_381fda72_4_k_cu_9e163a3a_165674cuda3std3__45__cpo3endE)
_ZN40_INTERNAL_381fda72_4_k_cu_9e163a3a_165674cuda3std3__45__cpo3endE:
	.zero		1
	.type		_ZN40_INTERNAL_381fda72_4_k_cu_9e163a3a_165674cuda3std3__419piecewise_constructE,@object
	.size		_ZN40_INTERNAL_381fda72_4_k_cu_9e163a3a_165674cuda3std3__419piecewise_constructE,(_ZN40_INTERNAL_381fda72_4_k_cu_9e163a3a_165674cuda3std3__45__cpo4cendE - _ZN40_INTERNAL_381fda72_4_k_cu_9e163a3a_165674cuda3std3__419piecewise_constructE)
_ZN40_INTERNAL_381fda72_4_k_cu_9e163a3a_165674cuda3std3__419piecewise_constructE:
	.zero		1
	.type		_ZN40_INTERNAL_381fda72_4_k_cu_9e163a3a_165674cuda3std3__45__cpo4cendE,@object
	.size		_ZN40_INTERNAL_381fda72_4_k_cu_9e163a3a_165674cuda3std3__45__cpo4cendE,(_ZN40_INTERNAL_381fda72_4_k_cu_9e163a3a_165674cuda3std6ranges3__45__cpo4swapE - _ZN40_INTERNAL_381fda72_4_k_cu_9e163a3a_165674cuda3std3__45__cpo4cendE)
_ZN40_INTERNAL_381fda72_4_k_cu_9e163a3a_165674cuda3std3__45__cpo4cendE:
	.zero		1
	.type		_ZN40_INTERNAL_381fda72_4_k_cu_9e163a3a_165674cuda3std6ranges3__45__cpo4swapE,@object
	.size		_ZN40_INTERNAL_381fda72_4_k_cu_9e163a3a_165674cuda3std6ranges3__45__cpo4swapE,(.L_8 - _ZN40_INTERNAL_381fda72_4_k_cu_9e163a3a_165674cuda3std6ranges3__45__cpo4swapE)
_ZN40_INTERNAL_381fda72_4_k_cu_9e163a3a_165674cuda3std6ranges3__45__cpo4swapE:
	.zero		1
.L_8:


//--------------------- .nv.constant0._ZN7cutlass13device_kernelINS_4gemm6kernel13GemmUniversalIN4cute5tupleIJiiiiEEENS1_10collective13CollectiveMmaINS1_34MainloopSm90TmaGmmaWarpSpecializedILi9ENS5_IJNS4_1CILi1EEESB_SB_EEENS1_35KernelTmaWarpSpecializedCooperativeEEENS5_IJNSA_ILi512EEENSA_ILi256EEENSA_ILi16EEEEEENS_10bfloat16_tENS5_IJlSB_lEEESJ_SK_NS4_8TiledMMAINS4_8MMA_AtomIJNS4_4SM904GMMA28MMA_64x256x16_F32BF16BF16_SSILNSO_5MajorE0ELSQ_0ELNSO_7ScaleInE1ELSR_1EEEEEENS4_6LayoutINS5_IJNSA_ILi2EEESB_SB_EEENS5_IJSB_NSA_ILi0EEESX_EEEEENS5_IJNS4_10UnderscoreES10_S10_EEEEENS4_13SM90_TMA_LOADENS4_14ComposedLayoutINS4_7SwizzleILi1ELi4ELi3EEENS4_18smem_ptr_flag_bitsILi16EEENSU_INS5_IJNSA_ILi8EEESH_EEENS5_IJSH_SB_EEEEEEEvNS4_8identityES13_S1D_vS1E_EENS_8epilogue10collective6detail29Sm90TmaWarpSpecializedAdapterINS1H_15DefaultEpilogueISJ_SK_SK_NS1G_6thread17LinearCombinationISJ_Li1EffLNS1L_9ScaleType4KindE0ELNS_15FloatRoundStyleE2ESJ_EENS1_15EpilogueDefaultEEEEEvvEEEEvNT_6ParamsE --------------------------
	.section	.nv.constant0._ZN7cutlass13device_kernelINS_4gemm6kernel13GemmUniversalIN4cute5tupleIJiiiiEEENS1_10collective13CollectiveMmaINS1_34MainloopSm90TmaGmmaWarpSpecializedILi9ENS5_IJNS4_1CILi1EEESB_SB_EEENS1_35KernelTmaWarpSpecializedCooperativeEEENS5_IJNSA_ILi512EEENSA_ILi256EEENSA_ILi16EEEEEENS_10bfloat16_tENS5_IJlSB_lEEESJ_SK_NS4_8TiledMMAINS4_8MMA_AtomIJNS4_4SM904GMMA28MMA_64x256x16_F32BF16BF16_SSILNSO_5MajorE0ELSQ_0ELNSO_7ScaleInE1ELSR_1EEEEEENS4_6LayoutINS5_IJNSA_ILi2EEESB_SB_EEENS5_IJSB_NSA_ILi0EEESX_EEEEENS5_IJNS4_10UnderscoreES10_S10_EEEEENS4_13SM90_TMA_LOADENS4_14ComposedLayoutINS4_7SwizzleILi1ELi4ELi3EEENS4_18smem_ptr_flag_bitsILi16EEENSU_INS5_IJNSA_ILi8EEESH_EEENS5_IJSH_SB_EEEEEEEvNS4_8identityES13_S1D_vS1E_EENS_8epilogue10collective6detail29Sm90TmaWarpSpecializedAdapterINS1H_15DefaultEpilogueISJ_SK_SK_NS1G_6thread17LinearCombinationISJ_Li1EffLNS1L_9ScaleType4KindE0ELNS_15FloatRoundStyleE2ESJ_EENS1_15EpilogueDefaultEEEEEvvEEEEvNT_6ParamsE,"a",@progbits
	.sectionflags	@""
	.align	4
.nv.constant0._ZN7cutlass13device_kernelINS_4gemm6kernel13GemmUniversalIN4cute5tupleIJiiiiEEENS1_10collective13CollectiveMmaINS1_34MainloopSm90TmaGmmaWarpSpecializedILi9ENS5_IJNS4_1CILi1EEESB_SB_EEENS1_35KernelTmaWarpSpecializedCooperativeEEENS5_IJNSA_ILi512EEENSA_ILi256EEENSA_ILi16EEEEEENS_10bfloat16_tENS5_IJlSB_lEEESJ_SK_NS4_8TiledMMAINS4_8MMA_AtomIJNS4_4SM904GMMA28MMA_64x256x16_F32BF16BF16_SSILNSO_5MajorE0ELSQ_0ELNSO_7ScaleInE1ELSR_1EEEEEENS4_6LayoutINS5_IJNSA_ILi2EEESB_SB_EEENS5_IJSB_NSA_ILi0EEESX_EEEEENS5_IJNS4_10UnderscoreES10_S10_EEEEENS4_13SM90_TMA_LOADENS4_14ComposedLayoutINS4_7SwizzleILi1ELi4ELi3EEENS4_18smem_ptr_flag_bitsILi16EEENSU_INS5_IJNSA_ILi8EEESH_EEENS5_IJSH_SB_EEEEEEEvNS4_8identityES13_S1D_vS1E_EENS_8epilogue10collective6detail29Sm90TmaWarpSpecializedAdapterINS1H_15DefaultEpilogueISJ_SK_SK_NS1G_6thread17LinearCombinationISJ_Li1EffLNS1L_9ScaleType4KindE0ELNS_15FloatRoundStyleE2ESJ_EENS1_15EpilogueDefaultEEEEEvvEEEEvNT_6ParamsE:
	.zero		1664


//--------------------- SYMBOLS --------------------------

	.type		.nv.reservedSmem.offset0,@object
	.size		.nv.reservedSmem.offset0,0x4
	.type		__assertfail,@function
